//
// Generated by NVIDIA NVVM Compiler
//
// Compiler Build ID: CL-36424714
// Cuda compilation tools, release 13.0, V13.0.88
// Based on NVVM 20.0.0
//

.version 9.0
.target sm_100
.address_size 64

	// .globl	_Z15rbox_nms_kernelifPKfPy
// _ZZ15rbox_nms_kernelifPKfPyE11block_boxes has been demoted
// _ZZ15overlaps_kerneliiPKfS0_PfE11block_boxes has been demoted
// _ZZ15overlaps_kerneliiPKfS0_PfE17block_query_boxes has been demoted

.visible .entry _Z15rbox_nms_kernelifPKfPy(
	.param .u32 _Z15rbox_nms_kernelifPKfPy_param_0,
	.param .f32 _Z15rbox_nms_kernelifPKfPy_param_1,
	.param .u64 .ptr .align 1 _Z15rbox_nms_kernelifPKfPy_param_2,
	.param .u64 .ptr .align 1 _Z15rbox_nms_kernelifPKfPy_param_3
)
{
	.local .align 16 .b8 	__local_depot0[128];
	.reg .b64 	%SP;
	.reg .b64 	%SPL;
	.reg .pred 	%p<168>;
	.reg .b32 	%r<209>;
	.reg .b32 	%f<1162>;
	.reg .b64 	%rd<132>;
	.reg .b64 	%fd<33>;
	// demoted variable
	.shared .align 4 .b8 _ZZ15rbox_nms_kernelifPKfPyE11block_boxes[2304];
	mov.u64 	%SPL, __local_depot0;
	ld.param.u32 	%r88, [_Z15rbox_nms_kernelifPKfPy_param_0];
	ld.param.u64 	%rd14, [_Z15rbox_nms_kernelifPKfPy_param_2];
	cvta.to.global.u64 	%rd1, %rd14;
	add.u64 	%rd2, %SPL, 0;
	add.u64 	%rd3, %SPL, 64;
	mov.u32 	%r1, %ctaid.y;
	mov.u32 	%r2, %ctaid.x;
	shl.b32 	%r3, %r1, 6;
	shl.b32 	%r4, %r2, 6;
	sub.s32 	%r89, %r88, %r4;
	min.s32 	%r5, %r89, 64;
	mov.u32 	%r6, %tid.x;
	setp.ge.u32 	%p1, %r6, %r5;
	@%p1 bra 	$L__BB0_2;
	add.s32 	%r90, %r4, %r6;
	mul.lo.s32 	%r91, %r90, 9;
	mul.wide.u32 	%rd17, %r91, 4;
	add.s64 	%rd18, %rd1, %rd17;
	ld.global.f32 	%f158, [%rd18];
	mov.u32 	%r92, _ZZ15rbox_nms_kernelifPKfPyE11block_boxes;
	mad.lo.s32 	%r93, %r6, 36, %r92;
	st.shared.f32 	[%r93], %f158;
	add.s32 	%r94, %r91, 1;
	mul.wide.u32 	%rd19, %r94, 4;
	add.s64 	%rd20, %rd1, %rd19;
	ld.global.f32 	%f159, [%rd20];
	st.shared.f32 	[%r93+4], %f159;
	add.s32 	%r95, %r91, 2;
	mul.wide.u32 	%rd21, %r95, 4;
	add.s64 	%rd22, %rd1, %rd21;
	ld.global.f32 	%f160, [%rd22];
	st.shared.f32 	[%r93+8], %f160;
	add.s32 	%r96, %r91, 3;
	mul.wide.u32 	%rd23, %r96, 4;
	add.s64 	%rd24, %rd1, %rd23;
	ld.global.f32 	%f161, [%rd24];
	st.shared.f32 	[%r93+12], %f161;
	add.s32 	%r97, %r91, 4;
	mul.wide.u32 	%rd25, %r97, 4;
	add.s64 	%rd26, %rd1, %rd25;
	ld.global.f32 	%f162, [%rd26];
	st.shared.f32 	[%r93+16], %f162;
	add.s32 	%r98, %r91, 5;
	mul.wide.u32 	%rd27, %r98, 4;
	add.s64 	%rd28, %rd1, %rd27;
	ld.global.f32 	%f163, [%rd28];
	st.shared.f32 	[%r93+20], %f163;
	add.s32 	%r99, %r91, 6;
	mul.wide.u32 	%rd29, %r99, 4;
	add.s64 	%rd30, %rd1, %rd29;
	ld.global.f32 	%f164, [%rd30];
	st.shared.f32 	[%r93+24], %f164;
	add.s32 	%r100, %r91, 7;
	mul.wide.u32 	%rd31, %r100, 4;
	add.s64 	%rd32, %rd1, %rd31;
	ld.global.f32 	%f165, [%rd32];
	st.shared.f32 	[%r93+28], %f165;
	add.s32 	%r101, %r91, 8;
	mul.wide.u32 	%rd33, %r101, 4;
	add.s64 	%rd34, %rd1, %rd33;
	ld.global.f32 	%f166, [%rd34];
	st.shared.f32 	[%r93+32], %f166;
$L__BB0_2:
	bar.sync 	0;
	sub.s32 	%r102, %r88, %r3;
	min.s32 	%r103, %r102, 64;
	setp.ge.u32 	%p2, %r6, %r103;
	@%p2 bra 	$L__BB0_118;
	add.s32 	%r7, %r3, %r6;
	setp.eq.s32 	%p3, %r1, %r2;
	add.s32 	%r104, %r6, 1;
	selp.b32 	%r172, %r104, 0, %p3;
	setp.ge.s32 	%p4, %r172, %r5;
	mov.b64 	%rd131, 0;
	@%p4 bra 	$L__BB0_117;
	mul.lo.s32 	%r105, %r7, 9;
	mul.wide.u32 	%rd37, %r105, 4;
	add.s64 	%rd38, %rd1, %rd37;
	ld.global.f32 	%f1, [%rd38];
	ld.global.f32 	%f2, [%rd38+4];
	ld.global.f32 	%f3, [%rd38+8];
	ld.global.f32 	%f4, [%rd38+12];
	ld.global.f32 	%f5, [%rd38+16];
	ld.global.f32 	%f6, [%rd38+20];
	ld.global.f32 	%f7, [%rd38+24];
	ld.global.f32 	%f8, [%rd38+28];
	mov.b64 	%rd131, 0;
$L__BB0_5:
	mov.u32 	%r106, _ZZ15rbox_nms_kernelifPKfPyE11block_boxes;
	mad.lo.s32 	%r107, %r172, 36, %r106;
	ld.shared.f32 	%f9, [%r107];
	ld.shared.f32 	%f10, [%r107+4];
	ld.shared.f32 	%f11, [%r107+8];
	ld.shared.f32 	%f12, [%r107+12];
	ld.shared.f32 	%f13, [%r107+16];
	ld.shared.f32 	%f14, [%r107+20];
	ld.shared.f32 	%f15, [%r107+24];
	ld.shared.f32 	%f16, [%r107+28];
	mul.f32 	%f168, %f1, %f4;
	mul.f32 	%f169, %f2, %f3;
	sub.f32 	%f170, %f168, %f169;
	add.f32 	%f171, %f170, 0f00000000;
	mul.f32 	%f172, %f3, %f6;
	mul.f32 	%f173, %f4, %f5;
	sub.f32 	%f174, %f172, %f173;
	add.f32 	%f175, %f171, %f174;
	mul.f32 	%f176, %f5, %f8;
	mul.f32 	%f177, %f6, %f7;
	sub.f32 	%f178, %f176, %f177;
	add.f32 	%f179, %f175, %f178;
	mul.f32 	%f180, %f7, %f2;
	mul.f32 	%f181, %f8, %f1;
	sub.f32 	%f182, %f180, %f181;
	add.f32 	%f183, %f179, %f182;
	mul.f32 	%f17, %f183, 0f3F000000;
	mul.f32 	%f184, %f9, %f12;
	mul.f32 	%f185, %f10, %f11;
	sub.f32 	%f186, %f184, %f185;
	add.f32 	%f187, %f186, 0f00000000;
	mul.f32 	%f188, %f11, %f14;
	mul.f32 	%f189, %f12, %f13;
	sub.f32 	%f190, %f188, %f189;
	add.f32 	%f191, %f187, %f190;
	mul.f32 	%f192, %f13, %f16;
	mul.f32 	%f193, %f14, %f15;
	sub.f32 	%f194, %f192, %f193;
	add.f32 	%f195, %f191, %f194;
	mul.f32 	%f196, %f15, %f10;
	mul.f32 	%f197, %f16, %f9;
	sub.f32 	%f198, %f196, %f197;
	add.f32 	%f199, %f195, %f198;
	mul.f32 	%f18, %f199, 0f3F000000;
	setp.eq.f32 	%p5, %f17, 0f00000000;
	setp.eq.f32 	%p6, %f18, 0f00000000;
	or.pred  	%p7, %p5, %p6;
	mov.f32 	%f1161, 0f00000000;
	@%p7 bra 	$L__BB0_116;
	sub.f32 	%f19, %f11, %f9;
	sub.f32 	%f20, %f12, %f10;
	sub.f32 	%f21, %f15, %f9;
	sub.f32 	%f22, %f16, %f10;
	mul.f32 	%f200, %f20, %f20;
	fma.rn.f32 	%f23, %f19, %f19, %f200;
	mul.f32 	%f201, %f22, %f22;
	fma.rn.f32 	%f24, %f21, %f21, %f201;
	sub.f32 	%f25, %f3, %f1;
	sub.f32 	%f26, %f4, %f2;
	sub.f32 	%f27, %f7, %f1;
	sub.f32 	%f28, %f8, %f2;
	mul.f32 	%f202, %f26, %f26;
	fma.rn.f32 	%f29, %f25, %f25, %f202;
	mul.f32 	%f203, %f28, %f28;
	fma.rn.f32 	%f30, %f27, %f27, %f203;
	sub.f32 	%f31, %f1, %f9;
	sub.f32 	%f32, %f2, %f10;
	mul.f32 	%f204, %f20, %f32;
	fma.rn.f32 	%f205, %f19, %f31, %f204;
	mul.f32 	%f206, %f22, %f32;
	fma.rn.f32 	%f207, %f21, %f31, %f206;
	setp.ltu.f32 	%p8, %f23, %f205;
	setp.ltu.f32 	%p9, %f205, 0f00000000;
	or.pred  	%p10, %p8, %p9;
	setp.ltu.f32 	%p11, %f24, %f207;
	setp.ltu.f32 	%p12, %f207, 0f00000000;
	or.pred  	%p13, %p11, %p12;
	or.pred  	%p15, %p10, %p13;
	mov.b32 	%r182, 0;
	@%p15 bra 	$L__BB0_8;
	st.local.v2.f32 	[%rd3], {%f1, %f2};
	mov.b32 	%r182, 1;
$L__BB0_8:
	sub.f32 	%f33, %f9, %f1;
	sub.f32 	%f34, %f10, %f2;
	mul.f32 	%f208, %f26, %f34;
	fma.rn.f32 	%f209, %f25, %f33, %f208;
	mul.f32 	%f210, %f28, %f34;
	fma.rn.f32 	%f211, %f27, %f33, %f210;
	setp.ltu.f32 	%p16, %f29, %f209;
	setp.ltu.f32 	%p17, %f209, 0f00000000;
	or.pred  	%p18, %p16, %p17;
	setp.ltu.f32 	%p19, %f30, %f211;
	setp.ltu.f32 	%p20, %f211, 0f00000000;
	or.pred  	%p21, %p19, %p20;
	or.pred  	%p23, %p18, %p21;
	@%p23 bra 	$L__BB0_10;
	shl.b32 	%r110, %r182, 1;
	mul.wide.u32 	%rd39, %r110, 4;
	add.s64 	%rd40, %rd3, %rd39;
	st.local.v2.f32 	[%rd40], {%f9, %f10};
	add.s32 	%r182, %r182, 1;
$L__BB0_10:
	sub.f32 	%f35, %f3, %f9;
	sub.f32 	%f36, %f4, %f10;
	mul.f32 	%f212, %f20, %f36;
	fma.rn.f32 	%f213, %f19, %f35, %f212;
	mul.f32 	%f214, %f22, %f36;
	fma.rn.f32 	%f215, %f21, %f35, %f214;
	setp.ltu.f32 	%p24, %f23, %f213;
	setp.ltu.f32 	%p25, %f213, 0f00000000;
	or.pred  	%p26, %p24, %p25;
	setp.ltu.f32 	%p27, %f24, %f215;
	setp.ltu.f32 	%p28, %f215, 0f00000000;
	or.pred  	%p29, %p27, %p28;
	or.pred  	%p31, %p26, %p29;
	@%p31 bra 	$L__BB0_12;
	shl.b32 	%r111, %r182, 1;
	mul.wide.u32 	%rd41, %r111, 4;
	add.s64 	%rd42, %rd3, %rd41;
	st.local.v2.f32 	[%rd42], {%f3, %f4};
	add.s32 	%r182, %r182, 1;
$L__BB0_12:
	sub.f32 	%f37, %f11, %f1;
	sub.f32 	%f38, %f12, %f2;
	mul.f32 	%f216, %f26, %f38;
	fma.rn.f32 	%f217, %f25, %f37, %f216;
	mul.f32 	%f218, %f28, %f38;
	fma.rn.f32 	%f219, %f27, %f37, %f218;
	setp.ltu.f32 	%p32, %f29, %f217;
	setp.ltu.f32 	%p33, %f217, 0f00000000;
	or.pred  	%p34, %p32, %p33;
	setp.ltu.f32 	%p35, %f30, %f219;
	setp.ltu.f32 	%p36, %f219, 0f00000000;
	or.pred  	%p37, %p35, %p36;
	or.pred  	%p39, %p34, %p37;
	@%p39 bra 	$L__BB0_14;
	shl.b32 	%r112, %r182, 1;
	mul.wide.u32 	%rd43, %r112, 4;
	add.s64 	%rd44, %rd3, %rd43;
	st.local.v2.f32 	[%rd44], {%f11, %f12};
	add.s32 	%r182, %r182, 1;
$L__BB0_14:
	sub.f32 	%f39, %f5, %f9;
	sub.f32 	%f40, %f6, %f10;
	mul.f32 	%f220, %f20, %f40;
	fma.rn.f32 	%f221, %f19, %f39, %f220;
	mul.f32 	%f222, %f22, %f40;
	fma.rn.f32 	%f223, %f21, %f39, %f222;
	setp.ltu.f32 	%p40, %f23, %f221;
	setp.ltu.f32 	%p41, %f221, 0f00000000;
	or.pred  	%p42, %p40, %p41;
	setp.ltu.f32 	%p43, %f24, %f223;
	setp.ltu.f32 	%p44, %f223, 0f00000000;
	or.pred  	%p45, %p43, %p44;
	or.pred  	%p47, %p42, %p45;
	@%p47 bra 	$L__BB0_16;
	shl.b32 	%r113, %r182, 1;
	mul.wide.u32 	%rd45, %r113, 4;
	add.s64 	%rd46, %rd3, %rd45;
	st.local.v2.f32 	[%rd46], {%f5, %f6};
	add.s32 	%r182, %r182, 1;
$L__BB0_16:
	sub.f32 	%f41, %f13, %f1;
	sub.f32 	%f42, %f14, %f2;
	mul.f32 	%f224, %f26, %f42;
	fma.rn.f32 	%f225, %f25, %f41, %f224;
	mul.f32 	%f226, %f28, %f42;
	fma.rn.f32 	%f227, %f27, %f41, %f226;
	setp.ltu.f32 	%p48, %f29, %f225;
	setp.ltu.f32 	%p49, %f225, 0f00000000;
	or.pred  	%p50, %p48, %p49;
	setp.ltu.f32 	%p51, %f30, %f227;
	setp.ltu.f32 	%p52, %f227, 0f00000000;
	or.pred  	%p53, %p51, %p52;
	or.pred  	%p55, %p50, %p53;
	@%p55 bra 	$L__BB0_18;
	shl.b32 	%r114, %r182, 1;
	mul.wide.u32 	%rd47, %r114, 4;
	add.s64 	%rd48, %rd3, %rd47;
	st.local.v2.f32 	[%rd48], {%f13, %f14};
	add.s32 	%r182, %r182, 1;
$L__BB0_18:
	sub.f32 	%f43, %f7, %f9;
	sub.f32 	%f44, %f8, %f10;
	mul.f32 	%f228, %f20, %f44;
	fma.rn.f32 	%f229, %f19, %f43, %f228;
	mul.f32 	%f230, %f22, %f44;
	fma.rn.f32 	%f231, %f21, %f43, %f230;
	setp.ltu.f32 	%p56, %f23, %f229;
	setp.ltu.f32 	%p57, %f229, 0f00000000;
	or.pred  	%p58, %p56, %p57;
	setp.ltu.f32 	%p59, %f24, %f231;
	setp.ltu.f32 	%p60, %f231, 0f00000000;
	or.pred  	%p61, %p59, %p60;
	or.pred  	%p63, %p58, %p61;
	@%p63 bra 	$L__BB0_20;
	shl.b32 	%r115, %r182, 1;
	mul.wide.u32 	%rd49, %r115, 4;
	add.s64 	%rd50, %rd3, %rd49;
	st.local.v2.f32 	[%rd50], {%f7, %f8};
	add.s32 	%r182, %r182, 1;
$L__BB0_20:
	sub.f32 	%f45, %f15, %f1;
	sub.f32 	%f46, %f16, %f2;
	mul.f32 	%f232, %f26, %f46;
	fma.rn.f32 	%f233, %f25, %f45, %f232;
	mul.f32 	%f234, %f28, %f46;
	fma.rn.f32 	%f235, %f27, %f45, %f234;
	setp.ltu.f32 	%p64, %f29, %f233;
	setp.ltu.f32 	%p65, %f233, 0f00000000;
	or.pred  	%p66, %p64, %p65;
	setp.ltu.f32 	%p67, %f30, %f235;
	setp.ltu.f32 	%p68, %f235, 0f00000000;
	or.pred  	%p69, %p67, %p68;
	or.pred  	%p71, %p66, %p69;
	@%p71 bra 	$L__BB0_22;
	shl.b32 	%r116, %r182, 1;
	mul.wide.u32 	%rd51, %r116, 4;
	add.s64 	%rd52, %rd3, %rd51;
	st.local.v2.f32 	[%rd52], {%f15, %f16};
	add.s32 	%r182, %r182, 1;
$L__BB0_22:
	mul.f32 	%f236, %f31, %f36;
	mul.f32 	%f237, %f35, %f32;
	sub.f32 	%f238, %f236, %f237;
	mul.f32 	%f47, %f238, 0f3F000000;
	sub.f32 	%f48, %f1, %f11;
	sub.f32 	%f49, %f4, %f12;
	mul.f32 	%f239, %f48, %f49;
	sub.f32 	%f50, %f2, %f12;
	sub.f32 	%f51, %f3, %f11;
	mul.f32 	%f240, %f51, %f50;
	sub.f32 	%f241, %f239, %f240;
	mul.f32 	%f52, %f241, 0f3F000000;
	mul.f32 	%f242, %f47, %f52;
	cvt.f64.f32 	%fd1, %f242;
	setp.ge.f64 	%p72, %fd1, 0dBEE4F8B588E368F1;
	@%p72 bra 	$L__BB0_25;
	mul.f32 	%f243, %f33, %f38;
	mul.f32 	%f244, %f34, %f37;
	sub.f32 	%f245, %f243, %f244;
	mul.f32 	%f53, %f245, 0f3F000000;
	add.f32 	%f246, %f47, %f53;
	sub.f32 	%f247, %f246, %f52;
	mul.f32 	%f248, %f53, %f247;
	cvt.f64.f32 	%fd2, %f248;
	setp.ge.f64 	%p73, %fd2, 0dBEE4F8B588E368F1;
	@%p73 bra 	$L__BB0_25;
	sub.f32 	%f249, %f52, %f47;
	div.rn.f32 	%f250, %f53, %f249;
	fma.rn.f32 	%f251, %f25, %f250, %f1;
	fma.rn.f32 	%f252, %f26, %f250, %f2;
	shl.b32 	%r117, %r182, 1;
	mul.wide.u32 	%rd53, %r117, 4;
	add.s64 	%rd54, %rd3, %rd53;
	st.local.v2.f32 	[%rd54], {%f251, %f252};
	add.s32 	%r182, %r182, 1;
$L__BB0_25:
	sub.f32 	%f54, %f1, %f13;
	sub.f32 	%f55, %f4, %f14;
	mul.f32 	%f253, %f54, %f55;
	sub.f32 	%f56, %f2, %f14;
	sub.f32 	%f57, %f3, %f13;
	mul.f32 	%f254, %f57, %f56;
	sub.f32 	%f255, %f253, %f254;
	mul.f32 	%f58, %f255, 0f3F000000;
	mul.f32 	%f256, %f52, %f58;
	cvt.f64.f32 	%fd3, %f256;
	setp.ge.f64 	%p74, %fd3, 0dBEE4F8B588E368F1;
	@%p74 bra 	$L__BB0_28;
	mul.f32 	%f257, %f37, %f42;
	mul.f32 	%f258, %f38, %f41;
	sub.f32 	%f259, %f257, %f258;
	mul.f32 	%f59, %f259, 0f3F000000;
	add.f32 	%f260, %f52, %f59;
	sub.f32 	%f261, %f260, %f58;
	mul.f32 	%f262, %f59, %f261;
	cvt.f64.f32 	%fd4, %f262;
	setp.ge.f64 	%p75, %fd4, 0dBEE4F8B588E368F1;
	@%p75 bra 	$L__BB0_28;
	sub.f32 	%f263, %f58, %f52;
	div.rn.f32 	%f264, %f59, %f263;
	fma.rn.f32 	%f265, %f25, %f264, %f1;
	fma.rn.f32 	%f266, %f26, %f264, %f2;
	shl.b32 	%r118, %r182, 1;
	mul.wide.u32 	%rd55, %r118, 4;
	add.s64 	%rd56, %rd3, %rd55;
	st.local.v2.f32 	[%rd56], {%f265, %f266};
	add.s32 	%r182, %r182, 1;
$L__BB0_28:
	sub.f32 	%f60, %f1, %f15;
	sub.f32 	%f61, %f4, %f16;
	mul.f32 	%f267, %f60, %f61;
	sub.f32 	%f62, %f2, %f16;
	sub.f32 	%f63, %f3, %f15;
	mul.f32 	%f268, %f63, %f62;
	sub.f32 	%f269, %f267, %f268;
	mul.f32 	%f64, %f269, 0f3F000000;
	mul.f32 	%f270, %f58, %f64;
	cvt.f64.f32 	%fd5, %f270;
	setp.ge.f64 	%p76, %fd5, 0dBEE4F8B588E368F1;
	@%p76 bra 	$L__BB0_31;
	mul.f32 	%f271, %f41, %f46;
	mul.f32 	%f272, %f42, %f45;
	sub.f32 	%f273, %f271, %f272;
	mul.f32 	%f65, %f273, 0f3F000000;
	add.f32 	%f274, %f58, %f65;
	sub.f32 	%f275, %f274, %f64;
	mul.f32 	%f276, %f65, %f275;
	cvt.f64.f32 	%fd6, %f276;
	setp.ge.f64 	%p77, %fd6, 0dBEE4F8B588E368F1;
	@%p77 bra 	$L__BB0_31;
	sub.f32 	%f277, %f64, %f58;
	div.rn.f32 	%f278, %f65, %f277;
	fma.rn.f32 	%f279, %f25, %f278, %f1;
	fma.rn.f32 	%f280, %f26, %f278, %f2;
	shl.b32 	%r119, %r182, 1;
	mul.wide.u32 	%rd57, %r119, 4;
	add.s64 	%rd58, %rd3, %rd57;
	st.local.v2.f32 	[%rd58], {%f279, %f280};
	add.s32 	%r182, %r182, 1;
$L__BB0_31:
	mul.f32 	%f281, %f64, %f47;
	cvt.f64.f32 	%fd7, %f281;
	setp.ge.f64 	%p78, %fd7, 0dBEE4F8B588E368F1;
	@%p78 bra 	$L__BB0_34;
	mul.f32 	%f282, %f45, %f34;
	mul.f32 	%f283, %f46, %f33;
	sub.f32 	%f284, %f282, %f283;
	mul.f32 	%f66, %f284, 0f3F000000;
	add.f32 	%f285, %f64, %f66;
	sub.f32 	%f286, %f285, %f47;
	mul.f32 	%f287, %f66, %f286;
	cvt.f64.f32 	%fd8, %f287;
	setp.ge.f64 	%p79, %fd8, 0dBEE4F8B588E368F1;
	@%p79 bra 	$L__BB0_34;
	sub.f32 	%f288, %f47, %f64;
	div.rn.f32 	%f289, %f66, %f288;
	fma.rn.f32 	%f290, %f25, %f289, %f1;
	fma.rn.f32 	%f291, %f26, %f289, %f2;
	shl.b32 	%r120, %r182, 1;
	mul.wide.u32 	%rd59, %r120, 4;
	add.s64 	%rd60, %rd3, %rd59;
	st.local.v2.f32 	[%rd60], {%f290, %f291};
	add.s32 	%r182, %r182, 1;
$L__BB0_34:
	sub.f32 	%f67, %f5, %f3;
	sub.f32 	%f68, %f6, %f4;
	mul.f32 	%f292, %f35, %f40;
	mul.f32 	%f293, %f39, %f36;
	sub.f32 	%f294, %f292, %f293;
	mul.f32 	%f69, %f294, 0f3F000000;
	sub.f32 	%f70, %f6, %f12;
	mul.f32 	%f295, %f51, %f70;
	sub.f32 	%f71, %f5, %f11;
	mul.f32 	%f296, %f71, %f49;
	sub.f32 	%f297, %f295, %f296;
	mul.f32 	%f72, %f297, 0f3F000000;
	mul.f32 	%f298, %f69, %f72;
	cvt.f64.f32 	%fd9, %f298;
	setp.ge.f64 	%p80, %fd9, 0dBEE4F8B588E368F1;
	@%p80 bra 	$L__BB0_37;
	sub.f32 	%f299, %f9, %f3;
	sub.f32 	%f300, %f12, %f4;
	mul.f32 	%f301, %f299, %f300;
	sub.f32 	%f302, %f10, %f4;
	sub.f32 	%f303, %f11, %f3;
	mul.f32 	%f304, %f302, %f303;
	sub.f32 	%f305, %f301, %f304;
	mul.f32 	%f73, %f305, 0f3F000000;
	add.f32 	%f306, %f69, %f73;
	sub.f32 	%f307, %f306, %f72;
	mul.f32 	%f308, %f73, %f307;
	cvt.f64.f32 	%fd10, %f308;
	setp.ge.f64 	%p81, %fd10, 0dBEE4F8B588E368F1;
	@%p81 bra 	$L__BB0_37;
	sub.f32 	%f309, %f72, %f69;
	div.rn.f32 	%f310, %f73, %f309;
	fma.rn.f32 	%f311, %f67, %f310, %f3;
	fma.rn.f32 	%f312, %f68, %f310, %f4;
	shl.b32 	%r121, %r182, 1;
	mul.wide.u32 	%rd61, %r121, 4;
	add.s64 	%rd62, %rd3, %rd61;
	st.local.v2.f32 	[%rd62], {%f311, %f312};
	add.s32 	%r182, %r182, 1;
$L__BB0_37:
	sub.f32 	%f74, %f6, %f14;
	mul.f32 	%f313, %f57, %f74;
	sub.f32 	%f75, %f5, %f13;
	mul.f32 	%f314, %f75, %f55;
	sub.f32 	%f315, %f313, %f314;
	mul.f32 	%f76, %f315, 0f3F000000;
	mul.f32 	%f316, %f72, %f76;
	cvt.f64.f32 	%fd11, %f316;
	setp.ge.f64 	%p82, %fd11, 0dBEE4F8B588E368F1;
	@%p82 bra 	$L__BB0_40;
	sub.f32 	%f317, %f11, %f3;
	sub.f32 	%f318, %f14, %f4;
	mul.f32 	%f319, %f317, %f318;
	sub.f32 	%f320, %f12, %f4;
	sub.f32 	%f321, %f13, %f3;
	mul.f32 	%f322, %f320, %f321;
	sub.f32 	%f323, %f319, %f322;
	mul.f32 	%f77, %f323, 0f3F000000;
	add.f32 	%f324, %f72, %f77;
	sub.f32 	%f325, %f324, %f76;
	mul.f32 	%f326, %f77, %f325;
	cvt.f64.f32 	%fd12, %f326;
	setp.ge.f64 	%p83, %fd12, 0dBEE4F8B588E368F1;
	@%p83 bra 	$L__BB0_40;
	sub.f32 	%f327, %f76, %f72;
	div.rn.f32 	%f328, %f77, %f327;
	fma.rn.f32 	%f329, %f67, %f328, %f3;
	fma.rn.f32 	%f330, %f68, %f328, %f4;
	shl.b32 	%r122, %r182, 1;
	mul.wide.u32 	%rd63, %r122, 4;
	add.s64 	%rd64, %rd3, %rd63;
	st.local.v2.f32 	[%rd64], {%f329, %f330};
	add.s32 	%r182, %r182, 1;
$L__BB0_40:
	sub.f32 	%f78, %f6, %f16;
	mul.f32 	%f331, %f63, %f78;
	sub.f32 	%f79, %f5, %f15;
	mul.f32 	%f332, %f79, %f61;
	sub.f32 	%f333, %f331, %f332;
	mul.f32 	%f80, %f333, 0f3F000000;
	mul.f32 	%f334, %f76, %f80;
	cvt.f64.f32 	%fd13, %f334;
	setp.ge.f64 	%p84, %fd13, 0dBEE4F8B588E368F1;
	@%p84 bra 	$L__BB0_43;
	sub.f32 	%f335, %f13, %f3;
	sub.f32 	%f336, %f16, %f4;
	mul.f32 	%f337, %f335, %f336;
	sub.f32 	%f338, %f14, %f4;
	sub.f32 	%f339, %f15, %f3;
	mul.f32 	%f340, %f338, %f339;
	sub.f32 	%f341, %f337, %f340;
	mul.f32 	%f81, %f341, 0f3F000000;
	add.f32 	%f342, %f76, %f81;
	sub.f32 	%f343, %f342, %f80;
	mul.f32 	%f344, %f81, %f343;
	cvt.f64.f32 	%fd14, %f344;
	setp.ge.f64 	%p85, %fd14, 0dBEE4F8B588E368F1;
	@%p85 bra 	$L__BB0_43;
	sub.f32 	%f345, %f80, %f76;
	div.rn.f32 	%f346, %f81, %f345;
	fma.rn.f32 	%f347, %f67, %f346, %f3;
	fma.rn.f32 	%f348, %f68, %f346, %f4;
	shl.b32 	%r123, %r182, 1;
	mul.wide.u32 	%rd65, %r123, 4;
	add.s64 	%rd66, %rd3, %rd65;
	st.local.v2.f32 	[%rd66], {%f347, %f348};
	add.s32 	%r182, %r182, 1;
$L__BB0_43:
	mul.f32 	%f349, %f80, %f69;
	cvt.f64.f32 	%fd15, %f349;
	setp.ge.f64 	%p86, %fd15, 0dBEE4F8B588E368F1;
	@%p86 bra 	$L__BB0_46;
	sub.f32 	%f350, %f15, %f3;
	sub.f32 	%f351, %f10, %f4;
	mul.f32 	%f352, %f350, %f351;
	sub.f32 	%f353, %f16, %f4;
	sub.f32 	%f354, %f9, %f3;
	mul.f32 	%f355, %f353, %f354;
	sub.f32 	%f356, %f352, %f355;
	mul.f32 	%f82, %f356, 0f3F000000;
	add.f32 	%f357, %f80, %f82;
	sub.f32 	%f358, %f357, %f69;
	mul.f32 	%f359, %f82, %f358;
	cvt.f64.f32 	%fd16, %f359;
	setp.ge.f64 	%p87, %fd16, 0dBEE4F8B588E368F1;
	@%p87 bra 	$L__BB0_46;
	sub.f32 	%f360, %f69, %f80;
	div.rn.f32 	%f361, %f82, %f360;
	fma.rn.f32 	%f362, %f67, %f361, %f3;
	fma.rn.f32 	%f363, %f68, %f361, %f4;
	shl.b32 	%r124, %r182, 1;
	mul.wide.u32 	%rd67, %r124, 4;
	add.s64 	%rd68, %rd3, %rd67;
	st.local.v2.f32 	[%rd68], {%f362, %f363};
	add.s32 	%r182, %r182, 1;
$L__BB0_46:
	sub.f32 	%f83, %f7, %f5;
	sub.f32 	%f84, %f8, %f6;
	mul.f32 	%f364, %f39, %f44;
	mul.f32 	%f365, %f43, %f40;
	sub.f32 	%f366, %f364, %f365;
	mul.f32 	%f85, %f366, 0f3F000000;
	sub.f32 	%f86, %f8, %f12;
	mul.f32 	%f367, %f71, %f86;
	sub.f32 	%f87, %f7, %f11;
	mul.f32 	%f368, %f87, %f70;
	sub.f32 	%f369, %f367, %f368;
	mul.f32 	%f88, %f369, 0f3F000000;
	mul.f32 	%f370, %f85, %f88;
	cvt.f64.f32 	%fd17, %f370;
	setp.ge.f64 	%p88, %fd17, 0dBEE4F8B588E368F1;
	@%p88 bra 	$L__BB0_49;
	sub.f32 	%f371, %f9, %f5;
	sub.f32 	%f372, %f12, %f6;
	mul.f32 	%f373, %f371, %f372;
	sub.f32 	%f374, %f10, %f6;
	sub.f32 	%f375, %f11, %f5;
	mul.f32 	%f376, %f374, %f375;
	sub.f32 	%f377, %f373, %f376;
	mul.f32 	%f89, %f377, 0f3F000000;
	add.f32 	%f378, %f85, %f89;
	sub.f32 	%f379, %f378, %f88;
	mul.f32 	%f380, %f89, %f379;
	cvt.f64.f32 	%fd18, %f380;
	setp.ge.f64 	%p89, %fd18, 0dBEE4F8B588E368F1;
	@%p89 bra 	$L__BB0_49;
	sub.f32 	%f381, %f88, %f85;
	div.rn.f32 	%f382, %f89, %f381;
	fma.rn.f32 	%f383, %f83, %f382, %f5;
	fma.rn.f32 	%f384, %f84, %f382, %f6;
	shl.b32 	%r125, %r182, 1;
	mul.wide.u32 	%rd69, %r125, 4;
	add.s64 	%rd70, %rd3, %rd69;
	st.local.v2.f32 	[%rd70], {%f383, %f384};
	add.s32 	%r182, %r182, 1;
$L__BB0_49:
	sub.f32 	%f90, %f8, %f14;
	mul.f32 	%f385, %f75, %f90;
	sub.f32 	%f91, %f7, %f13;
	mul.f32 	%f386, %f91, %f74;
	sub.f32 	%f387, %f385, %f386;
	mul.f32 	%f92, %f387, 0f3F000000;
	mul.f32 	%f388, %f88, %f92;
	cvt.f64.f32 	%fd19, %f388;
	setp.ge.f64 	%p90, %fd19, 0dBEE4F8B588E368F1;
	@%p90 bra 	$L__BB0_52;
	sub.f32 	%f389, %f11, %f5;
	sub.f32 	%f390, %f14, %f6;
	mul.f32 	%f391, %f389, %f390;
	sub.f32 	%f392, %f12, %f6;
	sub.f32 	%f393, %f13, %f5;
	mul.f32 	%f394, %f392, %f393;
	sub.f32 	%f395, %f391, %f394;
	mul.f32 	%f93, %f395, 0f3F000000;
	add.f32 	%f396, %f88, %f93;
	sub.f32 	%f397, %f396, %f92;
	mul.f32 	%f398, %f93, %f397;
	cvt.f64.f32 	%fd20, %f398;
	setp.ge.f64 	%p91, %fd20, 0dBEE4F8B588E368F1;
	@%p91 bra 	$L__BB0_52;
	sub.f32 	%f399, %f92, %f88;
	div.rn.f32 	%f400, %f93, %f399;
	fma.rn.f32 	%f401, %f83, %f400, %f5;
	fma.rn.f32 	%f402, %f84, %f400, %f6;
	shl.b32 	%r126, %r182, 1;
	mul.wide.u32 	%rd71, %r126, 4;
	add.s64 	%rd72, %rd3, %rd71;
	st.local.v2.f32 	[%rd72], {%f401, %f402};
	add.s32 	%r182, %r182, 1;
$L__BB0_52:
	sub.f32 	%f94, %f8, %f16;
	mul.f32 	%f403, %f79, %f94;
	sub.f32 	%f95, %f7, %f15;
	mul.f32 	%f404, %f95, %f78;
	sub.f32 	%f405, %f403, %f404;
	mul.f32 	%f96, %f405, 0f3F000000;
	mul.f32 	%f406, %f92, %f96;
	cvt.f64.f32 	%fd21, %f406;
	setp.ge.f64 	%p92, %fd21, 0dBEE4F8B588E368F1;
	@%p92 bra 	$L__BB0_55;
	sub.f32 	%f407, %f13, %f5;
	sub.f32 	%f408, %f16, %f6;
	mul.f32 	%f409, %f407, %f408;
	sub.f32 	%f410, %f14, %f6;
	sub.f32 	%f411, %f15, %f5;
	mul.f32 	%f412, %f410, %f411;
	sub.f32 	%f413, %f409, %f412;
	mul.f32 	%f97, %f413, 0f3F000000;
	add.f32 	%f414, %f92, %f97;
	sub.f32 	%f415, %f414, %f96;
	mul.f32 	%f416, %f97, %f415;
	cvt.f64.f32 	%fd22, %f416;
	setp.ge.f64 	%p93, %fd22, 0dBEE4F8B588E368F1;
	@%p93 bra 	$L__BB0_55;
	sub.f32 	%f417, %f96, %f92;
	div.rn.f32 	%f418, %f97, %f417;
	fma.rn.f32 	%f419, %f83, %f418, %f5;
	fma.rn.f32 	%f420, %f84, %f418, %f6;
	shl.b32 	%r127, %r182, 1;
	mul.wide.u32 	%rd73, %r127, 4;
	add.s64 	%rd74, %rd3, %rd73;
	st.local.v2.f32 	[%rd74], {%f419, %f420};
	add.s32 	%r182, %r182, 1;
$L__BB0_55:
	mul.f32 	%f421, %f96, %f85;
	cvt.f64.f32 	%fd23, %f421;
	setp.ge.f64 	%p94, %fd23, 0dBEE4F8B588E368F1;
	@%p94 bra 	$L__BB0_58;
	sub.f32 	%f422, %f15, %f5;
	sub.f32 	%f423, %f10, %f6;
	mul.f32 	%f424, %f422, %f423;
	sub.f32 	%f425, %f16, %f6;
	sub.f32 	%f426, %f9, %f5;
	mul.f32 	%f427, %f425, %f426;
	sub.f32 	%f428, %f424, %f427;
	mul.f32 	%f98, %f428, 0f3F000000;
	add.f32 	%f429, %f96, %f98;
	sub.f32 	%f430, %f429, %f85;
	mul.f32 	%f431, %f98, %f430;
	cvt.f64.f32 	%fd24, %f431;
	setp.ge.f64 	%p95, %fd24, 0dBEE4F8B588E368F1;
	@%p95 bra 	$L__BB0_58;
	sub.f32 	%f432, %f85, %f96;
	div.rn.f32 	%f433, %f98, %f432;
	fma.rn.f32 	%f434, %f83, %f433, %f5;
	fma.rn.f32 	%f435, %f84, %f433, %f6;
	shl.b32 	%r128, %r182, 1;
	mul.wide.u32 	%rd75, %r128, 4;
	add.s64 	%rd76, %rd3, %rd75;
	st.local.v2.f32 	[%rd76], {%f434, %f435};
	add.s32 	%r182, %r182, 1;
$L__BB0_58:
	sub.f32 	%f99, %f1, %f7;
	sub.f32 	%f100, %f2, %f8;
	mul.f32 	%f436, %f43, %f32;
	mul.f32 	%f437, %f31, %f44;
	sub.f32 	%f438, %f436, %f437;
	mul.f32 	%f101, %f438, 0f3F000000;
	mul.f32 	%f439, %f87, %f50;
	mul.f32 	%f440, %f48, %f86;
	sub.f32 	%f441, %f439, %f440;
	mul.f32 	%f102, %f441, 0f3F000000;
	mul.f32 	%f442, %f101, %f102;
	cvt.f64.f32 	%fd25, %f442;
	setp.ge.f64 	%p96, %fd25, 0dBEE4F8B588E368F1;
	@%p96 bra 	$L__BB0_61;
	sub.f32 	%f443, %f9, %f7;
	sub.f32 	%f444, %f12, %f8;
	mul.f32 	%f445, %f443, %f444;
	sub.f32 	%f446, %f10, %f8;
	sub.f32 	%f447, %f11, %f7;
	mul.f32 	%f448, %f446, %f447;
	sub.f32 	%f449, %f445, %f448;
	mul.f32 	%f103, %f449, 0f3F000000;
	add.f32 	%f450, %f101, %f103;
	sub.f32 	%f451, %f450, %f102;
	mul.f32 	%f452, %f103, %f451;
	cvt.f64.f32 	%fd26, %f452;
	setp.ge.f64 	%p97, %fd26, 0dBEE4F8B588E368F1;
	@%p97 bra 	$L__BB0_61;
	sub.f32 	%f453, %f102, %f101;
	div.rn.f32 	%f454, %f103, %f453;
	fma.rn.f32 	%f455, %f99, %f454, %f7;
	fma.rn.f32 	%f456, %f100, %f454, %f8;
	shl.b32 	%r129, %r182, 1;
	mul.wide.u32 	%rd77, %r129, 4;
	add.s64 	%rd78, %rd3, %rd77;
	st.local.v2.f32 	[%rd78], {%f455, %f456};
	add.s32 	%r182, %r182, 1;
$L__BB0_61:
	mul.f32 	%f457, %f91, %f56;
	mul.f32 	%f458, %f54, %f90;
	sub.f32 	%f459, %f457, %f458;
	mul.f32 	%f104, %f459, 0f3F000000;
	mul.f32 	%f460, %f102, %f104;
	cvt.f64.f32 	%fd27, %f460;
	setp.ge.f64 	%p98, %fd27, 0dBEE4F8B588E368F1;
	@%p98 bra 	$L__BB0_64;
	sub.f32 	%f461, %f11, %f7;
	sub.f32 	%f462, %f14, %f8;
	mul.f32 	%f463, %f461, %f462;
	sub.f32 	%f464, %f12, %f8;
	sub.f32 	%f465, %f13, %f7;
	mul.f32 	%f466, %f464, %f465;
	sub.f32 	%f467, %f463, %f466;
	mul.f32 	%f105, %f467, 0f3F000000;
	add.f32 	%f468, %f102, %f105;
	sub.f32 	%f469, %f468, %f104;
	mul.f32 	%f470, %f105, %f469;
	cvt.f64.f32 	%fd28, %f470;
	setp.ge.f64 	%p99, %fd28, 0dBEE4F8B588E368F1;
	@%p99 bra 	$L__BB0_64;
	sub.f32 	%f471, %f104, %f102;
	div.rn.f32 	%f472, %f105, %f471;
	fma.rn.f32 	%f473, %f99, %f472, %f7;
	fma.rn.f32 	%f474, %f100, %f472, %f8;
	shl.b32 	%r130, %r182, 1;
	mul.wide.u32 	%rd79, %r130, 4;
	add.s64 	%rd80, %rd3, %rd79;
	st.local.v2.f32 	[%rd80], {%f473, %f474};
	add.s32 	%r182, %r182, 1;
$L__BB0_64:
	mul.f32 	%f475, %f95, %f62;
	mul.f32 	%f476, %f60, %f94;
	sub.f32 	%f477, %f475, %f476;
	mul.f32 	%f106, %f477, 0f3F000000;
	mul.f32 	%f478, %f104, %f106;
	cvt.f64.f32 	%fd29, %f478;
	setp.ge.f64 	%p100, %fd29, 0dBEE4F8B588E368F1;
	@%p100 bra 	$L__BB0_67;
	sub.f32 	%f479, %f13, %f7;
	sub.f32 	%f480, %f16, %f8;
	mul.f32 	%f481, %f479, %f480;
	sub.f32 	%f482, %f14, %f8;
	sub.f32 	%f483, %f15, %f7;
	mul.f32 	%f484, %f482, %f483;
	sub.f32 	%f485, %f481, %f484;
	mul.f32 	%f107, %f485, 0f3F000000;
	add.f32 	%f486, %f104, %f107;
	sub.f32 	%f487, %f486, %f106;
	mul.f32 	%f488, %f107, %f487;
	cvt.f64.f32 	%fd30, %f488;
	setp.ge.f64 	%p101, %fd30, 0dBEE4F8B588E368F1;
	@%p101 bra 	$L__BB0_67;
	sub.f32 	%f489, %f106, %f104;
	div.rn.f32 	%f490, %f107, %f489;
	fma.rn.f32 	%f491, %f99, %f490, %f7;
	fma.rn.f32 	%f492, %f100, %f490, %f8;
	shl.b32 	%r131, %r182, 1;
	mul.wide.u32 	%rd81, %r131, 4;
	add.s64 	%rd82, %rd3, %rd81;
	st.local.v2.f32 	[%rd82], {%f491, %f492};
	add.s32 	%r182, %r182, 1;
$L__BB0_67:
	mul.f32 	%f493, %f106, %f101;
	cvt.f64.f32 	%fd31, %f493;
	setp.ge.f64 	%p102, %fd31, 0dBEE4F8B588E368F1;
	@%p102 bra 	$L__BB0_70;
	sub.f32 	%f494, %f15, %f7;
	sub.f32 	%f495, %f10, %f8;
	mul.f32 	%f496, %f494, %f495;
	sub.f32 	%f497, %f16, %f8;
	sub.f32 	%f498, %f9, %f7;
	mul.f32 	%f499, %f497, %f498;
	sub.f32 	%f500, %f496, %f499;
	mul.f32 	%f108, %f500, 0f3F000000;
	add.f32 	%f501, %f106, %f108;
	sub.f32 	%f502, %f501, %f101;
	mul.f32 	%f503, %f108, %f502;
	cvt.f64.f32 	%fd32, %f503;
	setp.ge.f64 	%p103, %fd32, 0dBEE4F8B588E368F1;
	@%p103 bra 	$L__BB0_70;
	sub.f32 	%f504, %f101, %f106;
	div.rn.f32 	%f505, %f108, %f504;
	fma.rn.f32 	%f506, %f99, %f505, %f7;
	fma.rn.f32 	%f507, %f100, %f505, %f8;
	shl.b32 	%r132, %r182, 1;
	mul.wide.u32 	%rd83, %r132, 4;
	add.s64 	%rd84, %rd3, %rd83;
	st.local.v2.f32 	[%rd84], {%f506, %f507};
	add.s32 	%r182, %r182, 1;
$L__BB0_70:
	setp.eq.s32 	%p104, %r182, 0;
	@%p104 bra 	$L__BB0_103;
	and.b32  	%r57, %r182, 15;
	setp.lt.u32 	%p105, %r182, 16;
	mov.f32 	%f1152, 0f00000000;
	mov.b32 	%r198, 0;
	mov.f32 	%f1151, %f1152;
	@%p105 bra 	$L__BB0_73;
	ld.local.v4.f32 	{%f510, %f511, %f512, %f513}, [%rd3];
	add.f32 	%f514, %f510, 0f00000000;
	add.f32 	%f515, %f511, 0f00000000;
	add.f32 	%f516, %f514, %f512;
	add.f32 	%f517, %f515, %f513;
	ld.local.v4.f32 	{%f518, %f519, %f520, %f521}, [%rd3+16];
	add.f32 	%f522, %f516, %f518;
	add.f32 	%f523, %f517, %f519;
	add.f32 	%f524, %f522, %f520;
	add.f32 	%f525, %f523, %f521;
	ld.local.v4.f32 	{%f526, %f527, %f528, %f529}, [%rd3+32];
	add.f32 	%f530, %f524, %f526;
	add.f32 	%f531, %f525, %f527;
	add.f32 	%f532, %f530, %f528;
	add.f32 	%f533, %f531, %f529;
	ld.local.v4.f32 	{%f534, %f535, %f536, %f537}, [%rd3+48];
	add.f32 	%f538, %f532, %f534;
	add.f32 	%f539, %f533, %f535;
	add.f32 	%f540, %f538, %f536;
	add.f32 	%f541, %f539, %f537;
	ld.local.v4.f32 	{%f542, %f543, %f544, %f545}, [%rd3+64];
	add.f32 	%f546, %f540, %f542;
	add.f32 	%f547, %f541, %f543;
	add.f32 	%f548, %f546, %f544;
	add.f32 	%f549, %f547, %f545;
	ld.local.v4.f32 	{%f550, %f551, %f552, %f553}, [%rd3+80];
	add.f32 	%f554, %f548, %f550;
	add.f32 	%f555, %f549, %f551;
	add.f32 	%f556, %f554, %f552;
	add.f32 	%f557, %f555, %f553;
	ld.local.v4.f32 	{%f558, %f559, %f560, %f561}, [%rd3+96];
	add.f32 	%f562, %f556, %f558;
	add.f32 	%f563, %f557, %f559;
	add.f32 	%f564, %f562, %f560;
	add.f32 	%f565, %f563, %f561;
	ld.local.v4.f32 	{%f566, %f567, %f568, %f569}, [%rd3+112];
	add.f32 	%f570, %f564, %f566;
	add.f32 	%f571, %f565, %f567;
	add.f32 	%f1151, %f570, %f568;
	add.f32 	%f1152, %f571, %f569;
	mov.b32 	%r198, 16;
$L__BB0_73:
	setp.eq.s32 	%p106, %r57, 0;
	@%p106 bra 	$L__BB0_83;
	and.b32  	%r59, %r182, 7;
	setp.lt.u32 	%p107, %r57, 8;
	@%p107 bra 	$L__BB0_76;
	shl.b32 	%r135, %r198, 1;
	mul.wide.u32 	%rd85, %r135, 4;
	add.s64 	%rd86, %rd3, %rd85;
	ld.local.v2.f32 	{%f573, %f574}, [%rd86];
	add.f32 	%f575, %f1151, %f573;
	add.f32 	%f576, %f1152, %f574;
	ld.local.v2.f32 	{%f577, %f578}, [%rd86+8];
	add.f32 	%f579, %f575, %f577;
	add.f32 	%f580, %f576, %f578;
	ld.local.v2.f32 	{%f581, %f582}, [%rd86+16];
	add.f32 	%f583, %f579, %f581;
	add.f32 	%f584, %f580, %f582;
	ld.local.v2.f32 	{%f585, %f586}, [%rd86+24];
	add.f32 	%f587, %f583, %f585;
	add.f32 	%f588, %f584, %f586;
	ld.local.v2.f32 	{%f589, %f590}, [%rd86+32];
	add.f32 	%f591, %f587, %f589;
	add.f32 	%f592, %f588, %f590;
	ld.local.v2.f32 	{%f593, %f594}, [%rd86+40];
	add.f32 	%f595, %f591, %f593;
	add.f32 	%f596, %f592, %f594;
	ld.local.v2.f32 	{%f597, %f598}, [%rd86+48];
	add.f32 	%f599, %f595, %f597;
	add.f32 	%f600, %f596, %f598;
	ld.local.v2.f32 	{%f601, %f602}, [%rd86+56];
	add.f32 	%f1151, %f599, %f601;
	add.f32 	%f1152, %f600, %f602;
	add.s32 	%r198, %r198, 8;
$L__BB0_76:
	setp.eq.s32 	%p108, %r59, 0;
	@%p108 bra 	$L__BB0_83;
	and.b32  	%r62, %r182, 3;
	setp.lt.u32 	%p109, %r59, 4;
	@%p109 bra 	$L__BB0_79;
	shl.b32 	%r136, %r198, 1;
	mul.wide.u32 	%rd87, %r136, 4;
	add.s64 	%rd88, %rd3, %rd87;
	ld.local.v2.f32 	{%f604, %f605}, [%rd88];
	add.f32 	%f606, %f1151, %f604;
	add.f32 	%f607, %f1152, %f605;
	ld.local.v2.f32 	{%f608, %f609}, [%rd88+8];
	add.f32 	%f610, %f606, %f608;
	add.f32 	%f611, %f607, %f609;
	ld.local.v2.f32 	{%f612, %f613}, [%rd88+16];
	add.f32 	%f614, %f610, %f612;
	add.f32 	%f615, %f611, %f613;
	ld.local.v2.f32 	{%f616, %f617}, [%rd88+24];
	add.f32 	%f1151, %f614, %f616;
	add.f32 	%f1152, %f615, %f617;
	add.s32 	%r198, %r198, 4;
$L__BB0_79:
	setp.eq.s32 	%p110, %r62, 0;
	@%p110 bra 	$L__BB0_83;
	shl.b32 	%r137, %r198, 1;
	mul.wide.u32 	%rd89, %r137, 4;
	add.s64 	%rd5, %rd3, %rd89;
	ld.local.v2.f32 	{%f618, %f619}, [%rd5];
	add.f32 	%f1151, %f1151, %f618;
	add.f32 	%f1152, %f1152, %f619;
	setp.eq.s32 	%p111, %r62, 1;
	@%p111 bra 	$L__BB0_83;
	ld.local.v2.f32 	{%f620, %f621}, [%rd5+8];
	add.f32 	%f1151, %f1151, %f620;
	add.f32 	%f1152, %f1152, %f621;
	setp.eq.s32 	%p112, %r62, 2;
	@%p112 bra 	$L__BB0_83;
	ld.local.v2.f32 	{%f622, %f623}, [%rd5+16];
	add.f32 	%f1151, %f1151, %f622;
	add.f32 	%f1152, %f1152, %f623;
$L__BB0_83:
	cvt.rn.f32.u32 	%f624, %r182;
	div.rn.f32 	%f135, %f1151, %f624;
	div.rn.f32 	%f136, %f1152, %f624;
	and.b32  	%r65, %r182, 3;
	setp.lt.u32 	%p113, %r182, 4;
	mov.b32 	%r200, 0;
	@%p113 bra 	$L__BB0_85;
	and.b32  	%r66, %r182, 16777212;
	ld.local.v4.f32 	{%f625, %f626, %f627, %f628}, [%rd3];
	sub.f32 	%f629, %f625, %f135;
	sub.f32 	%f630, %f626, %f136;
	mul.f32 	%f631, %f630, %f630;
	fma.rn.f32 	%f632, %f629, %f629, %f631;
	sqrt.rn.f32 	%f633, %f632;
	div.rn.f32 	%f634, %f629, %f633;
	div.rn.f32 	%f635, %f630, %f633;
	setp.lt.f32 	%p114, %f635, 0f00000000;
	mov.f32 	%f636, 0fC0000000;
	sub.f32 	%f637, %f636, %f634;
	selp.f32 	%f638, %f637, %f634, %p114;
	sub.f32 	%f639, %f627, %f135;
	sub.f32 	%f640, %f628, %f136;
	mul.f32 	%f641, %f640, %f640;
	fma.rn.f32 	%f642, %f639, %f639, %f641;
	sqrt.rn.f32 	%f643, %f642;
	div.rn.f32 	%f644, %f639, %f643;
	div.rn.f32 	%f645, %f640, %f643;
	setp.lt.f32 	%p115, %f645, 0f00000000;
	sub.f32 	%f646, %f636, %f644;
	selp.f32 	%f647, %f646, %f644, %p115;
	ld.local.v4.f32 	{%f648, %f649, %f650, %f651}, [%rd3+16];
	sub.f32 	%f652, %f648, %f135;
	sub.f32 	%f653, %f649, %f136;
	mul.f32 	%f654, %f653, %f653;
	fma.rn.f32 	%f655, %f652, %f652, %f654;
	sqrt.rn.f32 	%f656, %f655;
	div.rn.f32 	%f657, %f652, %f656;
	div.rn.f32 	%f658, %f653, %f656;
	setp.lt.f32 	%p116, %f658, 0f00000000;
	sub.f32 	%f659, %f636, %f657;
	selp.f32 	%f660, %f659, %f657, %p116;
	sub.f32 	%f661, %f650, %f135;
	sub.f32 	%f662, %f651, %f136;
	mul.f32 	%f663, %f662, %f662;
	fma.rn.f32 	%f664, %f661, %f661, %f663;
	sqrt.rn.f32 	%f665, %f664;
	div.rn.f32 	%f666, %f661, %f665;
	div.rn.f32 	%f667, %f662, %f665;
	setp.lt.f32 	%p117, %f667, 0f00000000;
	sub.f32 	%f668, %f636, %f666;
	selp.f32 	%f669, %f668, %f666, %p117;
	st.local.v4.f32 	[%rd2], {%f638, %f647, %f660, %f669};
	setp.ne.s32 	%p118, %r66, 4;
	mov.b32 	%r200, 4;
	@%p118 bra 	$L__BB0_95;
$L__BB0_85:
	setp.eq.s32 	%p143, %r65, 0;
	@%p143 bra 	$L__BB0_89;
	shl.b32 	%r145, %r200, 1;
	mul.wide.u32 	%rd90, %r145, 4;
	add.s64 	%rd6, %rd3, %rd90;
	ld.local.v2.f32 	{%f895, %f896}, [%rd6];
	sub.f32 	%f897, %f895, %f135;
	sub.f32 	%f898, %f896, %f136;
	mul.f32 	%f899, %f898, %f898;
	fma.rn.f32 	%f900, %f897, %f897, %f899;
	sqrt.rn.f32 	%f901, %f900;
	div.rn.f32 	%f902, %f897, %f901;
	div.rn.f32 	%f903, %f898, %f901;
	setp.lt.f32 	%p144, %f903, 0f00000000;
	mov.f32 	%f904, 0fC0000000;
	sub.f32 	%f905, %f904, %f902;
	selp.f32 	%f906, %f905, %f902, %p144;
	mul.wide.u32 	%rd91, %r200, 4;
	add.s64 	%rd7, %rd2, %rd91;
	st.local.f32 	[%rd7], %f906;
	setp.eq.s32 	%p145, %r65, 1;
	@%p145 bra 	$L__BB0_89;
	ld.local.v2.f32 	{%f907, %f908}, [%rd6+8];
	sub.f32 	%f909, %f907, %f135;
	sub.f32 	%f910, %f908, %f136;
	mul.f32 	%f911, %f910, %f910;
	fma.rn.f32 	%f912, %f909, %f909, %f911;
	sqrt.rn.f32 	%f913, %f912;
	div.rn.f32 	%f914, %f909, %f913;
	div.rn.f32 	%f915, %f910, %f913;
	setp.lt.f32 	%p146, %f915, 0f00000000;
	mov.f32 	%f916, 0fC0000000;
	sub.f32 	%f917, %f916, %f914;
	selp.f32 	%f918, %f917, %f914, %p146;
	st.local.f32 	[%rd7+4], %f918;
	setp.eq.s32 	%p147, %r65, 2;
	@%p147 bra 	$L__BB0_89;
	ld.local.v2.f32 	{%f919, %f920}, [%rd6+16];
	sub.f32 	%f921, %f919, %f135;
	sub.f32 	%f922, %f920, %f136;
	mul.f32 	%f923, %f922, %f922;
	fma.rn.f32 	%f924, %f921, %f921, %f923;
	sqrt.rn.f32 	%f925, %f924;
	div.rn.f32 	%f926, %f921, %f925;
	div.rn.f32 	%f927, %f922, %f925;
	setp.lt.f32 	%p148, %f927, 0f00000000;
	mov.f32 	%f928, 0fC0000000;
	sub.f32 	%f929, %f928, %f926;
	selp.f32 	%f930, %f929, %f926, %p148;
	st.local.f32 	[%rd7+8], %f930;
$L__BB0_89:
	setp.eq.s32 	%p149, %r182, 1;
	@%p149 bra 	$L__BB0_103;
	mov.b32 	%r201, 1;
$L__BB0_91:
	mul.wide.u32 	%rd92, %r201, 4;
	add.s64 	%rd93, %rd2, %rd92;
	ld.local.f32 	%f931, [%rd93+-4];
	ld.local.f32 	%f137, [%rd93];
	setp.leu.f32 	%p150, %f931, %f137;
	@%p150 bra 	$L__BB0_102;
	shl.b32 	%r147, %r201, 1;
	mul.wide.u32 	%rd94, %r147, 4;
	add.s64 	%rd95, %rd3, %rd94;
	ld.local.v2.f32 	{%f138, %f139}, [%rd95];
	add.s32 	%r202, %r147, -2;
	add.s32 	%r148, %r201, -1;
	mul.wide.u32 	%rd96, %r148, 4;
	add.s64 	%rd97, %rd2, %rd96;
	add.s64 	%rd130, %rd97, 4;
	mov.u32 	%r203, %r201;
$L__BB0_93:
	add.s64 	%rd10, %rd130, -4;
	ld.local.f32 	%f140, [%rd130+-4];
	setp.leu.f32 	%p151, %f140, %f137;
	@%p151 bra 	$L__BB0_100;
	st.local.f32 	[%rd130], %f140;
	add.s32 	%r150, %r202, 2;
	mul.wide.u32 	%rd98, %r202, 4;
	add.s64 	%rd99, %rd3, %rd98;
	ld.local.v2.f32 	{%f932, %f933}, [%rd99];
	mul.wide.u32 	%rd100, %r150, 4;
	add.s64 	%rd101, %rd3, %rd100;
	st.local.v2.f32 	[%rd101], {%f932, %f933};
	add.s32 	%r202, %r202, -2;
	setp.gt.s32 	%p152, %r203, 1;
	add.s32 	%r203, %r203, -1;
	mov.b32 	%r204, 0;
	mov.u64 	%rd130, %rd10;
	@%p152 bra 	$L__BB0_93;
	bra.uni 	$L__BB0_101;
$L__BB0_95:
	ld.local.v4.f32 	{%f670, %f671, %f672, %f673}, [%rd3+32];
	sub.f32 	%f674, %f670, %f135;
	sub.f32 	%f675, %f671, %f136;
	mul.f32 	%f676, %f675, %f675;
	fma.rn.f32 	%f677, %f674, %f674, %f676;
	sqrt.rn.f32 	%f678, %f677;
	div.rn.f32 	%f679, %f674, %f678;
	div.rn.f32 	%f680, %f675, %f678;
	setp.lt.f32 	%p119, %f680, 0f00000000;
	mov.f32 	%f681, 0fC0000000;
	sub.f32 	%f682, %f681, %f679;
	selp.f32 	%f683, %f682, %f679, %p119;
	sub.f32 	%f684, %f672, %f135;
	sub.f32 	%f685, %f673, %f136;
	mul.f32 	%f686, %f685, %f685;
	fma.rn.f32 	%f687, %f684, %f684, %f686;
	sqrt.rn.f32 	%f688, %f687;
	div.rn.f32 	%f689, %f684, %f688;
	div.rn.f32 	%f690, %f685, %f688;
	setp.lt.f32 	%p120, %f690, 0f00000000;
	sub.f32 	%f691, %f681, %f689;
	selp.f32 	%f692, %f691, %f689, %p120;
	ld.local.v4.f32 	{%f693, %f694, %f695, %f696}, [%rd3+48];
	sub.f32 	%f697, %f693, %f135;
	sub.f32 	%f698, %f694, %f136;
	mul.f32 	%f699, %f698, %f698;
	fma.rn.f32 	%f700, %f697, %f697, %f699;
	sqrt.rn.f32 	%f701, %f700;
	div.rn.f32 	%f702, %f697, %f701;
	div.rn.f32 	%f703, %f698, %f701;
	setp.lt.f32 	%p121, %f703, 0f00000000;
	sub.f32 	%f704, %f681, %f702;
	selp.f32 	%f705, %f704, %f702, %p121;
	sub.f32 	%f706, %f695, %f135;
	sub.f32 	%f707, %f696, %f136;
	mul.f32 	%f708, %f707, %f707;
	fma.rn.f32 	%f709, %f706, %f706, %f708;
	sqrt.rn.f32 	%f710, %f709;
	div.rn.f32 	%f711, %f706, %f710;
	div.rn.f32 	%f712, %f707, %f710;
	setp.lt.f32 	%p122, %f712, 0f00000000;
	sub.f32 	%f713, %f681, %f711;
	selp.f32 	%f714, %f713, %f711, %p122;
	st.local.v4.f32 	[%rd2+16], {%f683, %f692, %f705, %f714};
	setp.eq.s32 	%p123, %r66, 8;
	mov.b32 	%r200, 8;
	@%p123 bra 	$L__BB0_85;
	ld.local.v4.f32 	{%f715, %f716, %f717, %f718}, [%rd3+64];
	sub.f32 	%f719, %f715, %f135;
	sub.f32 	%f720, %f716, %f136;
	mul.f32 	%f721, %f720, %f720;
	fma.rn.f32 	%f722, %f719, %f719, %f721;
	sqrt.rn.f32 	%f723, %f722;
	div.rn.f32 	%f724, %f719, %f723;
	div.rn.f32 	%f725, %f720, %f723;
	setp.lt.f32 	%p124, %f725, 0f00000000;
	mov.f32 	%f726, 0fC0000000;
	sub.f32 	%f727, %f726, %f724;
	selp.f32 	%f728, %f727, %f724, %p124;
	sub.f32 	%f729, %f717, %f135;
	sub.f32 	%f730, %f718, %f136;
	mul.f32 	%f731, %f730, %f730;
	fma.rn.f32 	%f732, %f729, %f729, %f731;
	sqrt.rn.f32 	%f733, %f732;
	div.rn.f32 	%f734, %f729, %f733;
	div.rn.f32 	%f735, %f730, %f733;
	setp.lt.f32 	%p125, %f735, 0f00000000;
	sub.f32 	%f736, %f726, %f734;
	selp.f32 	%f737, %f736, %f734, %p125;
	ld.local.v4.f32 	{%f738, %f739, %f740, %f741}, [%rd3+80];
	sub.f32 	%f742, %f738, %f135;
	sub.f32 	%f743, %f739, %f136;
	mul.f32 	%f744, %f743, %f743;
	fma.rn.f32 	%f745, %f742, %f742, %f744;
	sqrt.rn.f32 	%f746, %f745;
	div.rn.f32 	%f747, %f742, %f746;
	div.rn.f32 	%f748, %f743, %f746;
	setp.lt.f32 	%p126, %f748, 0f00000000;
	sub.f32 	%f749, %f726, %f747;
	selp.f32 	%f750, %f749, %f747, %p126;
	sub.f32 	%f751, %f740, %f135;
	sub.f32 	%f752, %f741, %f136;
	mul.f32 	%f753, %f752, %f752;
	fma.rn.f32 	%f754, %f751, %f751, %f753;
	sqrt.rn.f32 	%f755, %f754;
	div.rn.f32 	%f756, %f751, %f755;
	div.rn.f32 	%f757, %f752, %f755;
	setp.lt.f32 	%p127, %f757, 0f00000000;
	sub.f32 	%f758, %f726, %f756;
	selp.f32 	%f759, %f758, %f756, %p127;
	st.local.v4.f32 	[%rd2+32], {%f728, %f737, %f750, %f759};
	setp.eq.s32 	%p128, %r66, 12;
	mov.b32 	%r200, 12;
	@%p128 bra 	$L__BB0_85;
	ld.local.v4.f32 	{%f760, %f761, %f762, %f763}, [%rd3+96];
	sub.f32 	%f764, %f760, %f135;
	sub.f32 	%f765, %f761, %f136;
	mul.f32 	%f766, %f765, %f765;
	fma.rn.f32 	%f767, %f764, %f764, %f766;
	sqrt.rn.f32 	%f768, %f767;
	div.rn.f32 	%f769, %f764, %f768;
	div.rn.f32 	%f770, %f765, %f768;
	setp.lt.f32 	%p129, %f770, 0f00000000;
	mov.f32 	%f771, 0fC0000000;
	sub.f32 	%f772, %f771, %f769;
	selp.f32 	%f773, %f772, %f769, %p129;
	sub.f32 	%f774, %f762, %f135;
	sub.f32 	%f775, %f763, %f136;
	mul.f32 	%f776, %f775, %f775;
	fma.rn.f32 	%f777, %f774, %f774, %f776;
	sqrt.rn.f32 	%f778, %f777;
	div.rn.f32 	%f779, %f774, %f778;
	div.rn.f32 	%f780, %f775, %f778;
	setp.lt.f32 	%p130, %f780, 0f00000000;
	sub.f32 	%f781, %f771, %f779;
	selp.f32 	%f782, %f781, %f779, %p130;
	ld.local.v4.f32 	{%f783, %f784, %f785, %f786}, [%rd3+112];
	sub.f32 	%f787, %f783, %f135;
	sub.f32 	%f788, %f784, %f136;
	mul.f32 	%f789, %f788, %f788;
	fma.rn.f32 	%f790, %f787, %f787, %f789;
	sqrt.rn.f32 	%f791, %f790;
	div.rn.f32 	%f792, %f787, %f791;
	div.rn.f32 	%f793, %f788, %f791;
	setp.lt.f32 	%p131, %f793, 0f00000000;
	sub.f32 	%f794, %f771, %f792;
	selp.f32 	%f795, %f794, %f792, %p131;
	sub.f32 	%f796, %f785, %f135;
	sub.f32 	%f797, %f786, %f136;
	mul.f32 	%f798, %f797, %f797;
	fma.rn.f32 	%f799, %f796, %f796, %f798;
	sqrt.rn.f32 	%f800, %f799;
	div.rn.f32 	%f801, %f796, %f800;
	div.rn.f32 	%f802, %f797, %f800;
	setp.lt.f32 	%p132, %f802, 0f00000000;
	sub.f32 	%f803, %f771, %f801;
	selp.f32 	%f804, %f803, %f801, %p132;
	st.local.v4.f32 	[%rd2+48], {%f773, %f782, %f795, %f804};
	setp.eq.s32 	%p133, %r66, 16;
	mov.b32 	%r200, 16;
	@%p133 bra 	$L__BB0_85;
	ld.local.v4.f32 	{%f805, %f806, %f807, %f808}, [%rd3+128];
	sub.f32 	%f809, %f805, %f135;
	sub.f32 	%f810, %f806, %f136;
	mul.f32 	%f811, %f810, %f810;
	fma.rn.f32 	%f812, %f809, %f809, %f811;
	sqrt.rn.f32 	%f813, %f812;
	div.rn.f32 	%f814, %f809, %f813;
	div.rn.f32 	%f815, %f810, %f813;
	setp.lt.f32 	%p134, %f815, 0f00000000;
	mov.f32 	%f816, 0fC0000000;
	sub.f32 	%f817, %f816, %f814;
	selp.f32 	%f818, %f817, %f814, %p134;
	sub.f32 	%f819, %f807, %f135;
	sub.f32 	%f820, %f808, %f136;
	mul.f32 	%f821, %f820, %f820;
	fma.rn.f32 	%f822, %f819, %f819, %f821;
	sqrt.rn.f32 	%f823, %f822;
	div.rn.f32 	%f824, %f819, %f823;
	div.rn.f32 	%f825, %f820, %f823;
	setp.lt.f32 	%p135, %f825, 0f00000000;
	sub.f32 	%f826, %f816, %f824;
	selp.f32 	%f827, %f826, %f824, %p135;
	ld.local.v4.f32 	{%f828, %f829, %f830, %f831}, [%rd3+144];
	sub.f32 	%f832, %f828, %f135;
	sub.f32 	%f833, %f829, %f136;
	mul.f32 	%f834, %f833, %f833;
	fma.rn.f32 	%f835, %f832, %f832, %f834;
	sqrt.rn.f32 	%f836, %f835;
	div.rn.f32 	%f837, %f832, %f836;
	div.rn.f32 	%f838, %f833, %f836;
	setp.lt.f32 	%p136, %f838, 0f00000000;
	sub.f32 	%f839, %f816, %f837;
	selp.f32 	%f840, %f839, %f837, %p136;
	sub.f32 	%f841, %f830, %f135;
	sub.f32 	%f842, %f831, %f136;
	mul.f32 	%f843, %f842, %f842;
	fma.rn.f32 	%f844, %f841, %f841, %f843;
	sqrt.rn.f32 	%f845, %f844;
	div.rn.f32 	%f846, %f841, %f845;
	div.rn.f32 	%f847, %f842, %f845;
	setp.lt.f32 	%p137, %f847, 0f00000000;
	sub.f32 	%f848, %f816, %f846;
	selp.f32 	%f849, %f848, %f846, %p137;
	st.local.v4.f32 	[%rd2+64], {%f818, %f827, %f840, %f849};
	setp.eq.s32 	%p138, %r66, 20;
	mov.b32 	%r200, 20;
	@%p138 bra 	$L__BB0_85;
	ld.local.v4.f32 	{%f850, %f851, %f852, %f853}, [%rd3+160];
	sub.f32 	%f854, %f850, %f135;
	sub.f32 	%f855, %f851, %f136;
	mul.f32 	%f856, %f855, %f855;
	fma.rn.f32 	%f857, %f854, %f854, %f856;
	sqrt.rn.f32 	%f858, %f857;
	div.rn.f32 	%f859, %f854, %f858;
	div.rn.f32 	%f860, %f855, %f858;
	setp.lt.f32 	%p139, %f860, 0f00000000;
	mov.f32 	%f861, 0fC0000000;
	sub.f32 	%f862, %f861, %f859;
	selp.f32 	%f863, %f862, %f859, %p139;
	sub.f32 	%f864, %f852, %f135;
	sub.f32 	%f865, %f853, %f136;
	mul.f32 	%f866, %f865, %f865;
	fma.rn.f32 	%f867, %f864, %f864, %f866;
	sqrt.rn.f32 	%f868, %f867;
	div.rn.f32 	%f869, %f864, %f868;
	div.rn.f32 	%f870, %f865, %f868;
	setp.lt.f32 	%p140, %f870, 0f00000000;
	sub.f32 	%f871, %f861, %f869;
	selp.f32 	%f872, %f871, %f869, %p140;
	ld.local.v4.f32 	{%f873, %f874, %f875, %f876}, [%rd3+176];
	sub.f32 	%f877, %f873, %f135;
	sub.f32 	%f878, %f874, %f136;
	mul.f32 	%f879, %f878, %f878;
	fma.rn.f32 	%f880, %f877, %f877, %f879;
	sqrt.rn.f32 	%f881, %f880;
	div.rn.f32 	%f882, %f877, %f881;
	div.rn.f32 	%f883, %f878, %f881;
	setp.lt.f32 	%p141, %f883, 0f00000000;
	sub.f32 	%f884, %f861, %f882;
	selp.f32 	%f885, %f884, %f882, %p141;
	sub.f32 	%f886, %f875, %f135;
	sub.f32 	%f887, %f876, %f136;
	mul.f32 	%f888, %f887, %f887;
	fma.rn.f32 	%f889, %f886, %f886, %f888;
	sqrt.rn.f32 	%f890, %f889;
	div.rn.f32 	%f891, %f886, %f890;
	div.rn.f32 	%f892, %f887, %f890;
	setp.lt.f32 	%p142, %f892, 0f00000000;
	sub.f32 	%f893, %f861, %f891;
	selp.f32 	%f894, %f893, %f891, %p142;
	st.local.v4.f32 	[%rd2+80], {%f863, %f872, %f885, %f894};
	mov.b32 	%r200, 24;
	bra.uni 	$L__BB0_85;
$L__BB0_100:
	mov.u32 	%r204, %r203;
$L__BB0_101:
	mul.wide.s32 	%rd102, %r204, 4;
	add.s64 	%rd103, %rd2, %rd102;
	st.local.f32 	[%rd103], %f137;
	shl.b32 	%r151, %r204, 1;
	mul.wide.s32 	%rd104, %r151, 4;
	add.s64 	%rd105, %rd3, %rd104;
	st.local.v2.f32 	[%rd105], {%f138, %f139};
$L__BB0_102:
	add.s32 	%r201, %r201, 1;
	setp.ne.s32 	%p153, %r201, %r182;
	@%p153 bra 	$L__BB0_91;
$L__BB0_103:
	add.s32 	%r76, %r182, -2;
	setp.lt.s32 	%p154, %r182, 3;
	mov.f32 	%f1160, 0f00000000;
	@%p154 bra 	$L__BB0_115;
	ld.local.v2.f32 	{%f141, %f142}, [%rd3];
	add.s32 	%r153, %r182, -3;
	and.b32  	%r77, %r76, 7;
	setp.lt.u32 	%p155, %r153, 7;
	mov.f32 	%f1160, 0f00000000;
	mov.b32 	%r207, 0;
	@%p155 bra 	$L__BB0_107;
	and.b32  	%r207, %r76, -8;
	mov.f32 	%f1160, 0f00000000;
	mov.b32 	%r205, 0;
$L__BB0_106:
	.pragma "nounroll";
	shl.b32 	%r155, %r205, 1;
	mul.wide.u32 	%rd106, %r155, 4;
	add.s64 	%rd107, %rd3, %rd106;
	ld.local.v4.f32 	{%f938, %f939, %f940, %f941}, [%rd107+16];
	sub.f32 	%f942, %f141, %f938;
	ld.local.v2.f32 	{%f943, %f944}, [%rd107+8];
	sub.f32 	%f945, %f944, %f939;
	mul.f32 	%f946, %f942, %f945;
	sub.f32 	%f947, %f142, %f939;
	sub.f32 	%f948, %f943, %f938;
	mul.f32 	%f949, %f947, %f948;
	sub.f32 	%f950, %f946, %f949;
	mul.f32 	%f951, %f950, 0f3F000000;
	abs.f32 	%f952, %f951;
	add.f32 	%f953, %f1160, %f952;
	sub.f32 	%f954, %f141, %f940;
	sub.f32 	%f955, %f939, %f941;
	mul.f32 	%f956, %f954, %f955;
	sub.f32 	%f957, %f142, %f941;
	sub.f32 	%f958, %f938, %f940;
	mul.f32 	%f959, %f957, %f958;
	sub.f32 	%f960, %f956, %f959;
	mul.f32 	%f961, %f960, 0f3F000000;
	abs.f32 	%f962, %f961;
	add.f32 	%f963, %f953, %f962;
	ld.local.v4.f32 	{%f964, %f965, %f966, %f967}, [%rd107+32];
	sub.f32 	%f968, %f141, %f964;
	sub.f32 	%f969, %f941, %f965;
	mul.f32 	%f970, %f968, %f969;
	sub.f32 	%f971, %f142, %f965;
	sub.f32 	%f972, %f940, %f964;
	mul.f32 	%f973, %f971, %f972;
	sub.f32 	%f974, %f970, %f973;
	mul.f32 	%f975, %f974, 0f3F000000;
	abs.f32 	%f976, %f975;
	add.f32 	%f977, %f963, %f976;
	sub.f32 	%f978, %f141, %f966;
	sub.f32 	%f979, %f965, %f967;
	mul.f32 	%f980, %f978, %f979;
	sub.f32 	%f981, %f142, %f967;
	sub.f32 	%f982, %f964, %f966;
	mul.f32 	%f983, %f981, %f982;
	sub.f32 	%f984, %f980, %f983;
	mul.f32 	%f985, %f984, 0f3F000000;
	abs.f32 	%f986, %f985;
	add.f32 	%f987, %f977, %f986;
	ld.local.v4.f32 	{%f988, %f989, %f990, %f991}, [%rd107+48];
	sub.f32 	%f992, %f141, %f988;
	sub.f32 	%f993, %f967, %f989;
	mul.f32 	%f994, %f992, %f993;
	sub.f32 	%f995, %f142, %f989;
	sub.f32 	%f996, %f966, %f988;
	mul.f32 	%f997, %f995, %f996;
	sub.f32 	%f998, %f994, %f997;
	mul.f32 	%f999, %f998, 0f3F000000;
	abs.f32 	%f1000, %f999;
	add.f32 	%f1001, %f987, %f1000;
	sub.f32 	%f1002, %f141, %f990;
	sub.f32 	%f1003, %f989, %f991;
	mul.f32 	%f1004, %f1002, %f1003;
	sub.f32 	%f1005, %f142, %f991;
	sub.f32 	%f1006, %f988, %f990;
	mul.f32 	%f1007, %f1005, %f1006;
	sub.f32 	%f1008, %f1004, %f1007;
	mul.f32 	%f1009, %f1008, 0f3F000000;
	abs.f32 	%f1010, %f1009;
	add.f32 	%f1011, %f1001, %f1010;
	ld.local.v4.f32 	{%f1012, %f1013, %f1014, %f1015}, [%rd107+64];
	sub.f32 	%f1016, %f141, %f1012;
	sub.f32 	%f1017, %f991, %f1013;
	mul.f32 	%f1018, %f1016, %f1017;
	sub.f32 	%f1019, %f142, %f1013;
	sub.f32 	%f1020, %f990, %f1012;
	mul.f32 	%f1021, %f1019, %f1020;
	sub.f32 	%f1022, %f1018, %f1021;
	mul.f32 	%f1023, %f1022, 0f3F000000;
	abs.f32 	%f1024, %f1023;
	add.f32 	%f1025, %f1011, %f1024;
	sub.f32 	%f1026, %f141, %f1014;
	sub.f32 	%f1027, %f1013, %f1015;
	mul.f32 	%f1028, %f1026, %f1027;
	sub.f32 	%f1029, %f142, %f1015;
	sub.f32 	%f1030, %f1012, %f1014;
	mul.f32 	%f1031, %f1029, %f1030;
	sub.f32 	%f1032, %f1028, %f1031;
	mul.f32 	%f1033, %f1032, 0f3F000000;
	abs.f32 	%f1034, %f1033;
	add.f32 	%f1160, %f1025, %f1034;
	add.s32 	%r205, %r205, 8;
	setp.ne.s32 	%p156, %r205, %r207;
	@%p156 bra 	$L__BB0_106;
$L__BB0_107:
	setp.eq.s32 	%p157, %r77, 0;
	@%p157 bra 	$L__BB0_115;
	and.b32  	%r82, %r76, 3;
	setp.lt.u32 	%p158, %r77, 4;
	@%p158 bra 	$L__BB0_110;
	shl.b32 	%r156, %r207, 1;
	mul.wide.u32 	%rd108, %r156, 4;
	add.s64 	%rd109, %rd3, %rd108;
	ld.local.v2.f32 	{%f1036, %f1037}, [%rd109+16];
	sub.f32 	%f1038, %f141, %f1036;
	ld.local.v2.f32 	{%f1039, %f1040}, [%rd109+8];
	sub.f32 	%f1041, %f1040, %f1037;
	mul.f32 	%f1042, %f1038, %f1041;
	sub.f32 	%f1043, %f142, %f1037;
	sub.f32 	%f1044, %f1039, %f1036;
	mul.f32 	%f1045, %f1043, %f1044;
	sub.f32 	%f1046, %f1042, %f1045;
	mul.f32 	%f1047, %f1046, 0f3F000000;
	abs.f32 	%f1048, %f1047;
	add.f32 	%f1049, %f1160, %f1048;
	add.s32 	%r157, %r156, 2;
	mul.wide.u32 	%rd110, %r157, 4;
	add.s64 	%rd111, %rd3, %rd110;
	ld.local.v2.f32 	{%f1050, %f1051}, [%rd111+16];
	sub.f32 	%f1052, %f141, %f1050;
	ld.local.v2.f32 	{%f1053, %f1054}, [%rd111+8];
	sub.f32 	%f1055, %f1054, %f1051;
	mul.f32 	%f1056, %f1052, %f1055;
	sub.f32 	%f1057, %f142, %f1051;
	sub.f32 	%f1058, %f1053, %f1050;
	mul.f32 	%f1059, %f1057, %f1058;
	sub.f32 	%f1060, %f1056, %f1059;
	mul.f32 	%f1061, %f1060, 0f3F000000;
	abs.f32 	%f1062, %f1061;
	add.f32 	%f1063, %f1049, %f1062;
	add.s32 	%r158, %r156, 4;
	mul.wide.u32 	%rd112, %r158, 4;
	add.s64 	%rd113, %rd3, %rd112;
	ld.local.v2.f32 	{%f1064, %f1065}, [%rd113+16];
	sub.f32 	%f1066, %f141, %f1064;
	ld.local.v2.f32 	{%f1067, %f1068}, [%rd113+8];
	sub.f32 	%f1069, %f1068, %f1065;
	mul.f32 	%f1070, %f1066, %f1069;
	sub.f32 	%f1071, %f142, %f1065;
	sub.f32 	%f1072, %f1067, %f1064;
	mul.f32 	%f1073, %f1071, %f1072;
	sub.f32 	%f1074, %f1070, %f1073;
	mul.f32 	%f1075, %f1074, 0f3F000000;
	abs.f32 	%f1076, %f1075;
	add.f32 	%f1077, %f1063, %f1076;
	add.s32 	%r159, %r156, 6;
	mul.wide.u32 	%rd114, %r159, 4;
	add.s64 	%rd115, %rd3, %rd114;
	ld.local.v2.f32 	{%f1078, %f1079}, [%rd115+16];
	sub.f32 	%f1080, %f141, %f1078;
	ld.local.v2.f32 	{%f1081, %f1082}, [%rd115+8];
	sub.f32 	%f1083, %f1082, %f1079;
	mul.f32 	%f1084, %f1080, %f1083;
	sub.f32 	%f1085, %f142, %f1079;
	sub.f32 	%f1086, %f1081, %f1078;
	mul.f32 	%f1087, %f1085, %f1086;
	sub.f32 	%f1088, %f1084, %f1087;
	mul.f32 	%f1089, %f1088, 0f3F000000;
	abs.f32 	%f1090, %f1089;
	add.f32 	%f1160, %f1077, %f1090;
	sub.s32 	%r207, %r158, %r207;
$L__BB0_110:
	setp.eq.s32 	%p159, %r82, 0;
	@%p159 bra 	$L__BB0_115;
	setp.eq.s32 	%p160, %r82, 1;
	@%p160 bra 	$L__BB0_113;
	shl.b32 	%r160, %r207, 1;
	mul.wide.u32 	%rd116, %r160, 4;
	add.s64 	%rd117, %rd3, %rd116;
	ld.local.v2.f32 	{%f1092, %f1093}, [%rd117+16];
	sub.f32 	%f1094, %f141, %f1092;
	ld.local.v2.f32 	{%f1095, %f1096}, [%rd117+8];
	sub.f32 	%f1097, %f1096, %f1093;
	mul.f32 	%f1098, %f1094, %f1097;
	sub.f32 	%f1099, %f142, %f1093;
	sub.f32 	%f1100, %f1095, %f1092;
	mul.f32 	%f1101, %f1099, %f1100;
	sub.f32 	%f1102, %f1098, %f1101;
	mul.f32 	%f1103, %f1102, 0f3F000000;
	abs.f32 	%f1104, %f1103;
	add.f32 	%f1105, %f1160, %f1104;
	add.s32 	%r161, %r160, 2;
	mul.wide.u32 	%rd118, %r161, 4;
	add.s64 	%rd119, %rd3, %rd118;
	ld.local.v2.f32 	{%f1106, %f1107}, [%rd119+16];
	sub.f32 	%f1108, %f141, %f1106;
	ld.local.v2.f32 	{%f1109, %f1110}, [%rd119+8];
	sub.f32 	%f1111, %f1110, %f1107;
	mul.f32 	%f1112, %f1108, %f1111;
	sub.f32 	%f1113, %f142, %f1107;
	sub.f32 	%f1114, %f1109, %f1106;
	mul.f32 	%f1115, %f1113, %f1114;
	sub.f32 	%f1116, %f1112, %f1115;
	mul.f32 	%f1117, %f1116, 0f3F000000;
	abs.f32 	%f1118, %f1117;
	add.f32 	%f1160, %f1105, %f1118;
	sub.s32 	%r207, %r161, %r207;
$L__BB0_113:
	and.b32  	%r162, %r182, 1;
	setp.eq.b32 	%p161, %r162, 1;
	not.pred 	%p162, %p161;
	@%p162 bra 	$L__BB0_115;
	shl.b32 	%r163, %r207, 1;
	mul.wide.u32 	%rd120, %r163, 4;
	add.s64 	%rd121, %rd3, %rd120;
	ld.local.v2.f32 	{%f1119, %f1120}, [%rd121+16];
	sub.f32 	%f1121, %f141, %f1119;
	ld.local.v2.f32 	{%f1122, %f1123}, [%rd121+8];
	sub.f32 	%f1124, %f1123, %f1120;
	mul.f32 	%f1125, %f1121, %f1124;
	sub.f32 	%f1126, %f142, %f1120;
	sub.f32 	%f1127, %f1122, %f1119;
	mul.f32 	%f1128, %f1126, %f1127;
	sub.f32 	%f1129, %f1125, %f1128;
	mul.f32 	%f1130, %f1129, 0f3F000000;
	abs.f32 	%f1131, %f1130;
	add.f32 	%f1160, %f1160, %f1131;
$L__BB0_115:
	abs.f32 	%f1132, %f17;
	abs.f32 	%f1133, %f18;
	setp.gt.f32 	%p163, %f1160, %f1132;
	selp.f32 	%f1134, %f1132, %f1160, %p163;
	setp.gt.f32 	%p164, %f1134, %f1133;
	selp.f32 	%f1135, %f1133, %f1134, %p164;
	add.f32 	%f1136, %f1132, %f1133;
	sub.f32 	%f1137, %f1136, %f1135;
	div.rn.f32 	%f1161, %f1135, %f1137;
$L__BB0_116:
	ld.param.f32 	%f1138, [_Z15rbox_nms_kernelifPKfPy_param_1];
	setp.gt.f32 	%p165, %f1161, %f1138;
	mov.b64 	%rd122, 1;
	shl.b64 	%rd123, %rd122, %r172;
	selp.b64 	%rd124, %rd123, 0, %p165;
	or.b64  	%rd131, %rd124, %rd131;
	add.s32 	%r172, %r172, 1;
	setp.ne.s32 	%p166, %r172, %r5;
	@%p166 bra 	$L__BB0_5;
$L__BB0_117:
	ld.param.u64 	%rd128, [_Z15rbox_nms_kernelifPKfPy_param_3];
	shr.s32 	%r164, %r88, 31;
	shr.u32 	%r165, %r164, 26;
	add.s32 	%r166, %r88, %r165;
	shr.s32 	%r167, %r166, 6;
	and.b32  	%r168, %r88, -2147483585;
	setp.gt.s32 	%p167, %r168, 0;
	selp.u32 	%r169, 1, 0, %p167;
	add.s32 	%r170, %r167, %r169;
	mad.lo.s32 	%r171, %r170, %r7, %r2;
	cvta.to.global.u64 	%rd125, %rd128;
	mul.wide.s32 	%rd126, %r171, 8;
	add.s64 	%rd127, %rd125, %rd126;
	st.global.u64 	[%rd127], %rd131;
$L__BB0_118:
	ret;

}
	// .globl	_Z15overlaps_kerneliiPKfS0_Pf
.visible .entry _Z15overlaps_kerneliiPKfS0_Pf(
	.param .u32 _Z15overlaps_kerneliiPKfS0_Pf_param_0,
	.param .u32 _Z15overlaps_kerneliiPKfS0_Pf_param_1,
	.param .u64 .ptr .align 1 _Z15overlaps_kerneliiPKfS0_Pf_param_2,
	.param .u64 .ptr .align 1 _Z15overlaps_kerneliiPKfS0_Pf_param_3,
	.param .u64 .ptr .align 1 _Z15overlaps_kerneliiPKfS0_Pf_param_4
)
{
	.local .align 16 .b8 	__local_depot1[128];
	.reg .b64 	%SP;
	.reg .b64 	%SPL;
	.reg .pred 	%p<167>;
	.reg .b32 	%r<204>;
	.reg .b32 	%f<1180>;
	.reg .b64 	%rd<108>;
	.reg .b64 	%fd<33>;
	// demoted variable
	.shared .align 4 .b8 _ZZ15overlaps_kerneliiPKfS0_PfE11block_boxes[2048];
	// demoted variable
	.shared .align 4 .b8 _ZZ15overlaps_kerneliiPKfS0_PfE17block_query_boxes[2048];
	mov.u64 	%SPL, __local_depot1;
	ld.param.u32 	%r92, [_Z15overlaps_kerneliiPKfS0_Pf_param_0];
	ld.param.u32 	%r91, [_Z15overlaps_kerneliiPKfS0_Pf_param_1];
	ld.param.u64 	%rd9, [_Z15overlaps_kerneliiPKfS0_Pf_param_2];
	ld.param.u64 	%rd10, [_Z15overlaps_kerneliiPKfS0_Pf_param_3];
	add.u64 	%rd1, %SPL, 0;
	add.u64 	%rd2, %SPL, 64;
	mov.u32 	%r1, %ctaid.y;
	mov.u32 	%r2, %ctaid.x;
	shl.b32 	%r3, %r2, 6;
	sub.s32 	%r93, %r92, %r3;
	min.s32 	%r4, %r93, 64;
	shl.b32 	%r5, %r1, 6;
	sub.s32 	%r6, %r91, %r5;
	min.s32 	%r7, %r6, 64;
	mov.u32 	%r8, %tid.x;
	setp.ge.u32 	%p1, %r8, %r7;
	@%p1 bra 	$L__BB1_2;
	cvta.to.global.u64 	%rd14, %rd10;
	shl.b32 	%r94, %r1, 9;
	shl.b32 	%r95, %r8, 3;
	add.s32 	%r96, %r94, %r95;
	mul.wide.u32 	%rd15, %r96, 4;
	add.s64 	%rd16, %rd14, %rd15;
	ld.global.f32 	%f153, [%rd16];
	shl.b32 	%r97, %r8, 5;
	mov.u32 	%r98, _ZZ15overlaps_kerneliiPKfS0_PfE17block_query_boxes;
	add.s32 	%r99, %r98, %r97;
	st.shared.f32 	[%r99], %f153;
	ld.global.f32 	%f154, [%rd16+4];
	st.shared.f32 	[%r99+4], %f154;
	ld.global.f32 	%f155, [%rd16+8];
	st.shared.f32 	[%r99+8], %f155;
	ld.global.f32 	%f156, [%rd16+12];
	st.shared.f32 	[%r99+12], %f156;
	ld.global.f32 	%f157, [%rd16+16];
	st.shared.f32 	[%r99+16], %f157;
	ld.global.f32 	%f158, [%rd16+20];
	st.shared.f32 	[%r99+20], %f158;
	ld.global.f32 	%f159, [%rd16+24];
	st.shared.f32 	[%r99+24], %f159;
	ld.global.f32 	%f160, [%rd16+28];
	st.shared.f32 	[%r99+28], %f160;
$L__BB1_2:
	setp.ge.u32 	%p2, %r8, %r4;
	shl.b32 	%r100, %r8, 5;
	mov.u32 	%r101, _ZZ15overlaps_kerneliiPKfS0_PfE11block_boxes;
	add.s32 	%r9, %r101, %r100;
	@%p2 bra 	$L__BB1_4;
	shl.b32 	%r102, %r2, 9;
	shl.b32 	%r103, %r8, 3;
	add.s32 	%r104, %r102, %r103;
	cvta.to.global.u64 	%rd17, %rd9;
	mul.wide.u32 	%rd18, %r104, 4;
	add.s64 	%rd19, %rd17, %rd18;
	ld.global.f32 	%f161, [%rd19];
	st.shared.f32 	[%r9], %f161;
	ld.global.f32 	%f162, [%rd19+4];
	st.shared.f32 	[%r9+4], %f162;
	ld.global.f32 	%f163, [%rd19+8];
	st.shared.f32 	[%r9+8], %f163;
	ld.global.f32 	%f164, [%rd19+12];
	st.shared.f32 	[%r9+12], %f164;
	ld.global.f32 	%f165, [%rd19+16];
	st.shared.f32 	[%r9+16], %f165;
	ld.global.f32 	%f166, [%rd19+20];
	st.shared.f32 	[%r9+20], %f166;
	ld.global.f32 	%f167, [%rd19+24];
	st.shared.f32 	[%r9+24], %f167;
	ld.global.f32 	%f168, [%rd19+28];
	st.shared.f32 	[%r9+28], %f168;
$L__BB1_4:
	setp.ge.u32 	%p3, %r8, %r4;
	bar.sync 	0;
	setp.lt.s32 	%p4, %r6, 1;
	or.pred  	%p5, %p3, %p4;
	@%p5 bra 	$L__BB1_118;
	add.s32 	%r106, %r3, %r8;
	mad.lo.s32 	%r10, %r91, %r106, %r5;
	max.s32 	%r11, %r7, 1;
	ld.shared.f32 	%f1, [%r9];
	ld.shared.f32 	%f2, [%r9+4];
	ld.shared.f32 	%f3, [%r9+8];
	ld.shared.f32 	%f4, [%r9+12];
	ld.shared.f32 	%f5, [%r9+16];
	ld.shared.f32 	%f6, [%r9+20];
	ld.shared.f32 	%f7, [%r9+24];
	ld.shared.f32 	%f8, [%r9+28];
	mul.f32 	%f169, %f1, %f4;
	mul.f32 	%f170, %f2, %f3;
	sub.f32 	%f171, %f169, %f170;
	add.f32 	%f172, %f171, 0f00000000;
	mul.f32 	%f173, %f3, %f6;
	mul.f32 	%f174, %f4, %f5;
	sub.f32 	%f175, %f173, %f174;
	add.f32 	%f176, %f172, %f175;
	mul.f32 	%f177, %f5, %f8;
	mul.f32 	%f178, %f6, %f7;
	sub.f32 	%f179, %f177, %f178;
	add.f32 	%f180, %f176, %f179;
	mul.f32 	%f181, %f7, %f2;
	mul.f32 	%f182, %f8, %f1;
	sub.f32 	%f183, %f181, %f182;
	add.f32 	%f184, %f180, %f183;
	mul.f32 	%f9, %f184, 0f3F000000;
	abs.f32 	%f10, %f9;
	sub.f32 	%f11, %f3, %f1;
	sub.f32 	%f12, %f4, %f2;
	sub.f32 	%f13, %f7, %f1;
	sub.f32 	%f14, %f8, %f2;
	mul.f32 	%f185, %f12, %f12;
	fma.rn.f32 	%f15, %f11, %f11, %f185;
	mul.f32 	%f186, %f14, %f14;
	fma.rn.f32 	%f16, %f13, %f13, %f186;
	mov.b32 	%r167, 0;
$L__BB1_6:
	setp.eq.f32 	%p6, %f9, 0f00000000;
	shl.b32 	%r107, %r167, 5;
	mov.u32 	%r108, _ZZ15overlaps_kerneliiPKfS0_PfE17block_query_boxes;
	add.s32 	%r109, %r108, %r107;
	ld.shared.f32 	%f17, [%r109];
	ld.shared.f32 	%f18, [%r109+4];
	ld.shared.f32 	%f19, [%r109+8];
	ld.shared.f32 	%f20, [%r109+12];
	ld.shared.f32 	%f21, [%r109+16];
	ld.shared.f32 	%f22, [%r109+20];
	ld.shared.f32 	%f23, [%r109+24];
	ld.shared.f32 	%f24, [%r109+28];
	mul.f32 	%f188, %f17, %f20;
	mul.f32 	%f189, %f18, %f19;
	sub.f32 	%f190, %f188, %f189;
	add.f32 	%f191, %f190, 0f00000000;
	mul.f32 	%f192, %f19, %f22;
	mul.f32 	%f193, %f20, %f21;
	sub.f32 	%f194, %f192, %f193;
	add.f32 	%f195, %f191, %f194;
	mul.f32 	%f196, %f21, %f24;
	mul.f32 	%f197, %f22, %f23;
	sub.f32 	%f198, %f196, %f197;
	add.f32 	%f199, %f195, %f198;
	mul.f32 	%f200, %f23, %f18;
	mul.f32 	%f201, %f24, %f17;
	sub.f32 	%f202, %f200, %f201;
	add.f32 	%f203, %f199, %f202;
	mul.f32 	%f25, %f203, 0f3F000000;
	setp.eq.f32 	%p7, %f25, 0f00000000;
	or.pred  	%p8, %p6, %p7;
	mov.f32 	%f1179, 0f00000000;
	@%p8 bra 	$L__BB1_117;
	sub.f32 	%f26, %f19, %f17;
	sub.f32 	%f27, %f20, %f18;
	sub.f32 	%f28, %f23, %f17;
	sub.f32 	%f29, %f24, %f18;
	mul.f32 	%f204, %f27, %f27;
	fma.rn.f32 	%f30, %f26, %f26, %f204;
	mul.f32 	%f205, %f29, %f29;
	fma.rn.f32 	%f31, %f28, %f28, %f205;
	sub.f32 	%f32, %f1, %f17;
	sub.f32 	%f33, %f2, %f18;
	mul.f32 	%f206, %f27, %f33;
	fma.rn.f32 	%f207, %f26, %f32, %f206;
	mul.f32 	%f208, %f29, %f33;
	fma.rn.f32 	%f209, %f28, %f32, %f208;
	setp.ltu.f32 	%p9, %f30, %f207;
	setp.ltu.f32 	%p10, %f207, 0f00000000;
	or.pred  	%p11, %p9, %p10;
	setp.ltu.f32 	%p12, %f31, %f209;
	setp.ltu.f32 	%p13, %f209, 0f00000000;
	or.pred  	%p14, %p12, %p13;
	or.pred  	%p16, %p11, %p14;
	mov.b32 	%r177, 0;
	@%p16 bra 	$L__BB1_9;
	st.local.v2.f32 	[%rd2], {%f1, %f2};
	mov.b32 	%r177, 1;
$L__BB1_9:
	sub.f32 	%f34, %f17, %f1;
	sub.f32 	%f35, %f18, %f2;
	mul.f32 	%f210, %f12, %f35;
	fma.rn.f32 	%f211, %f11, %f34, %f210;
	mul.f32 	%f212, %f14, %f35;
	fma.rn.f32 	%f213, %f13, %f34, %f212;
	setp.ltu.f32 	%p17, %f15, %f211;
	setp.ltu.f32 	%p18, %f211, 0f00000000;
	or.pred  	%p19, %p17, %p18;
	setp.ltu.f32 	%p20, %f16, %f213;
	setp.ltu.f32 	%p21, %f213, 0f00000000;
	or.pred  	%p22, %p20, %p21;
	or.pred  	%p24, %p19, %p22;
	@%p24 bra 	$L__BB1_11;
	shl.b32 	%r112, %r177, 1;
	mul.wide.u32 	%rd20, %r112, 4;
	add.s64 	%rd21, %rd2, %rd20;
	st.local.v2.f32 	[%rd21], {%f17, %f18};
	add.s32 	%r177, %r177, 1;
$L__BB1_11:
	sub.f32 	%f36, %f3, %f17;
	sub.f32 	%f37, %f4, %f18;
	mul.f32 	%f214, %f27, %f37;
	fma.rn.f32 	%f215, %f26, %f36, %f214;
	mul.f32 	%f216, %f29, %f37;
	fma.rn.f32 	%f217, %f28, %f36, %f216;
	setp.ltu.f32 	%p25, %f30, %f215;
	setp.ltu.f32 	%p26, %f215, 0f00000000;
	or.pred  	%p27, %p25, %p26;
	setp.ltu.f32 	%p28, %f31, %f217;
	setp.ltu.f32 	%p29, %f217, 0f00000000;
	or.pred  	%p30, %p28, %p29;
	or.pred  	%p32, %p27, %p30;
	@%p32 bra 	$L__BB1_13;
	shl.b32 	%r113, %r177, 1;
	mul.wide.u32 	%rd22, %r113, 4;
	add.s64 	%rd23, %rd2, %rd22;
	st.local.v2.f32 	[%rd23], {%f3, %f4};
	add.s32 	%r177, %r177, 1;
$L__BB1_13:
	sub.f32 	%f38, %f19, %f1;
	sub.f32 	%f39, %f20, %f2;
	mul.f32 	%f218, %f12, %f39;
	fma.rn.f32 	%f219, %f11, %f38, %f218;
	mul.f32 	%f220, %f14, %f39;
	fma.rn.f32 	%f221, %f13, %f38, %f220;
	setp.ltu.f32 	%p33, %f15, %f219;
	setp.ltu.f32 	%p34, %f219, 0f00000000;
	or.pred  	%p35, %p33, %p34;
	setp.ltu.f32 	%p36, %f16, %f221;
	setp.ltu.f32 	%p37, %f221, 0f00000000;
	or.pred  	%p38, %p36, %p37;
	or.pred  	%p40, %p35, %p38;
	@%p40 bra 	$L__BB1_15;
	shl.b32 	%r114, %r177, 1;
	mul.wide.u32 	%rd24, %r114, 4;
	add.s64 	%rd25, %rd2, %rd24;
	st.local.v2.f32 	[%rd25], {%f19, %f20};
	add.s32 	%r177, %r177, 1;
$L__BB1_15:
	sub.f32 	%f40, %f5, %f17;
	sub.f32 	%f41, %f6, %f18;
	mul.f32 	%f222, %f27, %f41;
	fma.rn.f32 	%f223, %f26, %f40, %f222;
	mul.f32 	%f224, %f29, %f41;
	fma.rn.f32 	%f225, %f28, %f40, %f224;
	setp.ltu.f32 	%p41, %f30, %f223;
	setp.ltu.f32 	%p42, %f223, 0f00000000;
	or.pred  	%p43, %p41, %p42;
	setp.ltu.f32 	%p44, %f31, %f225;
	setp.ltu.f32 	%p45, %f225, 0f00000000;
	or.pred  	%p46, %p44, %p45;
	or.pred  	%p48, %p43, %p46;
	@%p48 bra 	$L__BB1_17;
	shl.b32 	%r115, %r177, 1;
	mul.wide.u32 	%rd26, %r115, 4;
	add.s64 	%rd27, %rd2, %rd26;
	st.local.v2.f32 	[%rd27], {%f5, %f6};
	add.s32 	%r177, %r177, 1;
$L__BB1_17:
	sub.f32 	%f42, %f21, %f1;
	sub.f32 	%f43, %f22, %f2;
	mul.f32 	%f226, %f12, %f43;
	fma.rn.f32 	%f227, %f11, %f42, %f226;
	mul.f32 	%f228, %f14, %f43;
	fma.rn.f32 	%f229, %f13, %f42, %f228;
	setp.ltu.f32 	%p49, %f15, %f227;
	setp.ltu.f32 	%p50, %f227, 0f00000000;
	or.pred  	%p51, %p49, %p50;
	setp.ltu.f32 	%p52, %f16, %f229;
	setp.ltu.f32 	%p53, %f229, 0f00000000;
	or.pred  	%p54, %p52, %p53;
	or.pred  	%p56, %p51, %p54;
	@%p56 bra 	$L__BB1_19;
	shl.b32 	%r116, %r177, 1;
	mul.wide.u32 	%rd28, %r116, 4;
	add.s64 	%rd29, %rd2, %rd28;
	st.local.v2.f32 	[%rd29], {%f21, %f22};
	add.s32 	%r177, %r177, 1;
$L__BB1_19:
	sub.f32 	%f44, %f7, %f17;
	sub.f32 	%f45, %f8, %f18;
	mul.f32 	%f230, %f27, %f45;
	fma.rn.f32 	%f231, %f26, %f44, %f230;
	mul.f32 	%f232, %f29, %f45;
	fma.rn.f32 	%f233, %f28, %f44, %f232;
	setp.ltu.f32 	%p57, %f30, %f231;
	setp.ltu.f32 	%p58, %f231, 0f00000000;
	or.pred  	%p59, %p57, %p58;
	setp.ltu.f32 	%p60, %f31, %f233;
	setp.ltu.f32 	%p61, %f233, 0f00000000;
	or.pred  	%p62, %p60, %p61;
	or.pred  	%p64, %p59, %p62;
	@%p64 bra 	$L__BB1_21;
	shl.b32 	%r117, %r177, 1;
	mul.wide.u32 	%rd30, %r117, 4;
	add.s64 	%rd31, %rd2, %rd30;
	st.local.v2.f32 	[%rd31], {%f7, %f8};
	add.s32 	%r177, %r177, 1;
$L__BB1_21:
	sub.f32 	%f46, %f23, %f1;
	sub.f32 	%f47, %f24, %f2;
	mul.f32 	%f234, %f12, %f47;
	fma.rn.f32 	%f235, %f11, %f46, %f234;
	mul.f32 	%f236, %f14, %f47;
	fma.rn.f32 	%f237, %f13, %f46, %f236;
	setp.ltu.f32 	%p65, %f15, %f235;
	setp.ltu.f32 	%p66, %f235, 0f00000000;
	or.pred  	%p67, %p65, %p66;
	setp.ltu.f32 	%p68, %f16, %f237;
	setp.ltu.f32 	%p69, %f237, 0f00000000;
	or.pred  	%p70, %p68, %p69;
	or.pred  	%p72, %p67, %p70;
	@%p72 bra 	$L__BB1_23;
	shl.b32 	%r118, %r177, 1;
	mul.wide.u32 	%rd32, %r118, 4;
	add.s64 	%rd33, %rd2, %rd32;
	st.local.v2.f32 	[%rd33], {%f23, %f24};
	add.s32 	%r177, %r177, 1;
$L__BB1_23:
	mul.f32 	%f238, %f32, %f37;
	mul.f32 	%f239, %f36, %f33;
	sub.f32 	%f240, %f238, %f239;
	mul.f32 	%f48, %f240, 0f3F000000;
	sub.f32 	%f49, %f1, %f19;
	sub.f32 	%f50, %f4, %f20;
	mul.f32 	%f241, %f49, %f50;
	sub.f32 	%f242, %f2, %f20;
	sub.f32 	%f51, %f3, %f19;
	mul.f32 	%f243, %f51, %f242;
	sub.f32 	%f244, %f241, %f243;
	mul.f32 	%f52, %f244, 0f3F000000;
	mul.f32 	%f245, %f48, %f52;
	cvt.f64.f32 	%fd1, %f245;
	setp.ge.f64 	%p73, %fd1, 0dBEE4F8B588E368F1;
	@%p73 bra 	$L__BB1_26;
	mul.f32 	%f246, %f34, %f39;
	mul.f32 	%f247, %f35, %f38;
	sub.f32 	%f248, %f246, %f247;
	mul.f32 	%f53, %f248, 0f3F000000;
	add.f32 	%f249, %f48, %f53;
	sub.f32 	%f250, %f249, %f52;
	mul.f32 	%f251, %f53, %f250;
	cvt.f64.f32 	%fd2, %f251;
	setp.ge.f64 	%p74, %fd2, 0dBEE4F8B588E368F1;
	@%p74 bra 	$L__BB1_26;
	sub.f32 	%f252, %f52, %f48;
	div.rn.f32 	%f253, %f53, %f252;
	fma.rn.f32 	%f254, %f11, %f253, %f1;
	fma.rn.f32 	%f255, %f12, %f253, %f2;
	shl.b32 	%r119, %r177, 1;
	mul.wide.u32 	%rd34, %r119, 4;
	add.s64 	%rd35, %rd2, %rd34;
	st.local.v2.f32 	[%rd35], {%f254, %f255};
	add.s32 	%r177, %r177, 1;
$L__BB1_26:
	sub.f32 	%f54, %f1, %f21;
	sub.f32 	%f55, %f4, %f22;
	mul.f32 	%f256, %f54, %f55;
	sub.f32 	%f56, %f2, %f22;
	sub.f32 	%f57, %f3, %f21;
	mul.f32 	%f257, %f57, %f56;
	sub.f32 	%f258, %f256, %f257;
	mul.f32 	%f58, %f258, 0f3F000000;
	mul.f32 	%f259, %f52, %f58;
	cvt.f64.f32 	%fd3, %f259;
	setp.ge.f64 	%p75, %fd3, 0dBEE4F8B588E368F1;
	@%p75 bra 	$L__BB1_29;
	mul.f32 	%f260, %f38, %f43;
	mul.f32 	%f261, %f39, %f42;
	sub.f32 	%f262, %f260, %f261;
	mul.f32 	%f59, %f262, 0f3F000000;
	add.f32 	%f263, %f52, %f59;
	sub.f32 	%f264, %f263, %f58;
	mul.f32 	%f265, %f59, %f264;
	cvt.f64.f32 	%fd4, %f265;
	setp.ge.f64 	%p76, %fd4, 0dBEE4F8B588E368F1;
	@%p76 bra 	$L__BB1_29;
	sub.f32 	%f266, %f58, %f52;
	div.rn.f32 	%f267, %f59, %f266;
	fma.rn.f32 	%f268, %f11, %f267, %f1;
	fma.rn.f32 	%f269, %f12, %f267, %f2;
	shl.b32 	%r120, %r177, 1;
	mul.wide.u32 	%rd36, %r120, 4;
	add.s64 	%rd37, %rd2, %rd36;
	st.local.v2.f32 	[%rd37], {%f268, %f269};
	add.s32 	%r177, %r177, 1;
$L__BB1_29:
	sub.f32 	%f60, %f1, %f23;
	sub.f32 	%f61, %f4, %f24;
	mul.f32 	%f270, %f60, %f61;
	sub.f32 	%f62, %f2, %f24;
	sub.f32 	%f63, %f3, %f23;
	mul.f32 	%f271, %f63, %f62;
	sub.f32 	%f272, %f270, %f271;
	mul.f32 	%f64, %f272, 0f3F000000;
	mul.f32 	%f273, %f58, %f64;
	cvt.f64.f32 	%fd5, %f273;
	setp.ge.f64 	%p77, %fd5, 0dBEE4F8B588E368F1;
	@%p77 bra 	$L__BB1_32;
	mul.f32 	%f274, %f42, %f47;
	mul.f32 	%f275, %f43, %f46;
	sub.f32 	%f276, %f274, %f275;
	mul.f32 	%f65, %f276, 0f3F000000;
	add.f32 	%f277, %f58, %f65;
	sub.f32 	%f278, %f277, %f64;
	mul.f32 	%f279, %f65, %f278;
	cvt.f64.f32 	%fd6, %f279;
	setp.ge.f64 	%p78, %fd6, 0dBEE4F8B588E368F1;
	@%p78 bra 	$L__BB1_32;
	sub.f32 	%f280, %f64, %f58;
	div.rn.f32 	%f281, %f65, %f280;
	fma.rn.f32 	%f282, %f11, %f281, %f1;
	fma.rn.f32 	%f283, %f12, %f281, %f2;
	shl.b32 	%r121, %r177, 1;
	mul.wide.u32 	%rd38, %r121, 4;
	add.s64 	%rd39, %rd2, %rd38;
	st.local.v2.f32 	[%rd39], {%f282, %f283};
	add.s32 	%r177, %r177, 1;
$L__BB1_32:
	mul.f32 	%f284, %f64, %f48;
	cvt.f64.f32 	%fd7, %f284;
	setp.ge.f64 	%p79, %fd7, 0dBEE4F8B588E368F1;
	@%p79 bra 	$L__BB1_35;
	mul.f32 	%f285, %f46, %f35;
	mul.f32 	%f286, %f47, %f34;
	sub.f32 	%f287, %f285, %f286;
	mul.f32 	%f66, %f287, 0f3F000000;
	add.f32 	%f288, %f64, %f66;
	sub.f32 	%f289, %f288, %f48;
	mul.f32 	%f290, %f66, %f289;
	cvt.f64.f32 	%fd8, %f290;
	setp.ge.f64 	%p80, %fd8, 0dBEE4F8B588E368F1;
	@%p80 bra 	$L__BB1_35;
	sub.f32 	%f291, %f48, %f64;
	div.rn.f32 	%f292, %f66, %f291;
	fma.rn.f32 	%f293, %f11, %f292, %f1;
	fma.rn.f32 	%f294, %f12, %f292, %f2;
	shl.b32 	%r122, %r177, 1;
	mul.wide.u32 	%rd40, %r122, 4;
	add.s64 	%rd41, %rd2, %rd40;
	st.local.v2.f32 	[%rd41], {%f293, %f294};
	add.s32 	%r177, %r177, 1;
$L__BB1_35:
	mul.f32 	%f295, %f36, %f41;
	mul.f32 	%f296, %f40, %f37;
	sub.f32 	%f297, %f295, %f296;
	mul.f32 	%f67, %f297, 0f3F000000;
	sub.f32 	%f68, %f6, %f20;
	mul.f32 	%f298, %f51, %f68;
	sub.f32 	%f69, %f5, %f19;
	mul.f32 	%f299, %f69, %f50;
	sub.f32 	%f300, %f298, %f299;
	mul.f32 	%f70, %f300, 0f3F000000;
	mul.f32 	%f301, %f67, %f70;
	cvt.f64.f32 	%fd9, %f301;
	setp.ge.f64 	%p81, %fd9, 0dBEE4F8B588E368F1;
	@%p81 bra 	$L__BB1_38;
	sub.f32 	%f302, %f17, %f3;
	sub.f32 	%f303, %f20, %f4;
	mul.f32 	%f304, %f302, %f303;
	sub.f32 	%f305, %f18, %f4;
	sub.f32 	%f306, %f19, %f3;
	mul.f32 	%f307, %f305, %f306;
	sub.f32 	%f308, %f304, %f307;
	mul.f32 	%f71, %f308, 0f3F000000;
	add.f32 	%f309, %f67, %f71;
	sub.f32 	%f310, %f309, %f70;
	mul.f32 	%f311, %f71, %f310;
	cvt.f64.f32 	%fd10, %f311;
	setp.ge.f64 	%p82, %fd10, 0dBEE4F8B588E368F1;
	@%p82 bra 	$L__BB1_38;
	sub.f32 	%f312, %f70, %f67;
	div.rn.f32 	%f313, %f71, %f312;
	sub.f32 	%f314, %f5, %f3;
	sub.f32 	%f315, %f6, %f4;
	fma.rn.f32 	%f316, %f314, %f313, %f3;
	fma.rn.f32 	%f317, %f315, %f313, %f4;
	shl.b32 	%r123, %r177, 1;
	mul.wide.u32 	%rd42, %r123, 4;
	add.s64 	%rd43, %rd2, %rd42;
	st.local.v2.f32 	[%rd43], {%f316, %f317};
	add.s32 	%r177, %r177, 1;
$L__BB1_38:
	sub.f32 	%f72, %f6, %f22;
	mul.f32 	%f318, %f57, %f72;
	sub.f32 	%f73, %f5, %f21;
	mul.f32 	%f319, %f73, %f55;
	sub.f32 	%f320, %f318, %f319;
	mul.f32 	%f74, %f320, 0f3F000000;
	mul.f32 	%f321, %f70, %f74;
	cvt.f64.f32 	%fd11, %f321;
	setp.ge.f64 	%p83, %fd11, 0dBEE4F8B588E368F1;
	@%p83 bra 	$L__BB1_41;
	sub.f32 	%f322, %f19, %f3;
	sub.f32 	%f323, %f22, %f4;
	mul.f32 	%f324, %f322, %f323;
	sub.f32 	%f325, %f20, %f4;
	sub.f32 	%f326, %f21, %f3;
	mul.f32 	%f327, %f325, %f326;
	sub.f32 	%f328, %f324, %f327;
	mul.f32 	%f75, %f328, 0f3F000000;
	add.f32 	%f329, %f70, %f75;
	sub.f32 	%f330, %f329, %f74;
	mul.f32 	%f331, %f75, %f330;
	cvt.f64.f32 	%fd12, %f331;
	setp.ge.f64 	%p84, %fd12, 0dBEE4F8B588E368F1;
	@%p84 bra 	$L__BB1_41;
	sub.f32 	%f332, %f74, %f70;
	div.rn.f32 	%f333, %f75, %f332;
	sub.f32 	%f334, %f5, %f3;
	sub.f32 	%f335, %f6, %f4;
	fma.rn.f32 	%f336, %f334, %f333, %f3;
	fma.rn.f32 	%f337, %f335, %f333, %f4;
	shl.b32 	%r124, %r177, 1;
	mul.wide.u32 	%rd44, %r124, 4;
	add.s64 	%rd45, %rd2, %rd44;
	st.local.v2.f32 	[%rd45], {%f336, %f337};
	add.s32 	%r177, %r177, 1;
$L__BB1_41:
	sub.f32 	%f76, %f6, %f24;
	mul.f32 	%f338, %f63, %f76;
	sub.f32 	%f77, %f5, %f23;
	mul.f32 	%f339, %f77, %f61;
	sub.f32 	%f340, %f338, %f339;
	mul.f32 	%f78, %f340, 0f3F000000;
	mul.f32 	%f341, %f74, %f78;
	cvt.f64.f32 	%fd13, %f341;
	setp.ge.f64 	%p85, %fd13, 0dBEE4F8B588E368F1;
	@%p85 bra 	$L__BB1_44;
	sub.f32 	%f342, %f21, %f3;
	sub.f32 	%f343, %f24, %f4;
	mul.f32 	%f344, %f342, %f343;
	sub.f32 	%f345, %f22, %f4;
	sub.f32 	%f346, %f23, %f3;
	mul.f32 	%f347, %f345, %f346;
	sub.f32 	%f348, %f344, %f347;
	mul.f32 	%f79, %f348, 0f3F000000;
	add.f32 	%f349, %f74, %f79;
	sub.f32 	%f350, %f349, %f78;
	mul.f32 	%f351, %f79, %f350;
	cvt.f64.f32 	%fd14, %f351;
	setp.ge.f64 	%p86, %fd14, 0dBEE4F8B588E368F1;
	@%p86 bra 	$L__BB1_44;
	sub.f32 	%f352, %f78, %f74;
	div.rn.f32 	%f353, %f79, %f352;
	sub.f32 	%f354, %f5, %f3;
	sub.f32 	%f355, %f6, %f4;
	fma.rn.f32 	%f356, %f354, %f353, %f3;
	fma.rn.f32 	%f357, %f355, %f353, %f4;
	shl.b32 	%r125, %r177, 1;
	mul.wide.u32 	%rd46, %r125, 4;
	add.s64 	%rd47, %rd2, %rd46;
	st.local.v2.f32 	[%rd47], {%f356, %f357};
	add.s32 	%r177, %r177, 1;
$L__BB1_44:
	mul.f32 	%f358, %f78, %f67;
	cvt.f64.f32 	%fd15, %f358;
	setp.ge.f64 	%p87, %fd15, 0dBEE4F8B588E368F1;
	@%p87 bra 	$L__BB1_47;
	sub.f32 	%f359, %f23, %f3;
	sub.f32 	%f360, %f18, %f4;
	mul.f32 	%f361, %f359, %f360;
	sub.f32 	%f362, %f24, %f4;
	sub.f32 	%f363, %f17, %f3;
	mul.f32 	%f364, %f362, %f363;
	sub.f32 	%f365, %f361, %f364;
	mul.f32 	%f80, %f365, 0f3F000000;
	add.f32 	%f366, %f78, %f80;
	sub.f32 	%f367, %f366, %f67;
	mul.f32 	%f368, %f80, %f367;
	cvt.f64.f32 	%fd16, %f368;
	setp.ge.f64 	%p88, %fd16, 0dBEE4F8B588E368F1;
	@%p88 bra 	$L__BB1_47;
	sub.f32 	%f369, %f67, %f78;
	div.rn.f32 	%f370, %f80, %f369;
	sub.f32 	%f371, %f5, %f3;
	sub.f32 	%f372, %f6, %f4;
	fma.rn.f32 	%f373, %f371, %f370, %f3;
	fma.rn.f32 	%f374, %f372, %f370, %f4;
	shl.b32 	%r126, %r177, 1;
	mul.wide.u32 	%rd48, %r126, 4;
	add.s64 	%rd49, %rd2, %rd48;
	st.local.v2.f32 	[%rd49], {%f373, %f374};
	add.s32 	%r177, %r177, 1;
$L__BB1_47:
	mul.f32 	%f375, %f40, %f45;
	mul.f32 	%f376, %f44, %f41;
	sub.f32 	%f377, %f375, %f376;
	mul.f32 	%f81, %f377, 0f3F000000;
	sub.f32 	%f82, %f8, %f20;
	mul.f32 	%f378, %f69, %f82;
	sub.f32 	%f83, %f7, %f19;
	mul.f32 	%f379, %f83, %f68;
	sub.f32 	%f380, %f378, %f379;
	mul.f32 	%f84, %f380, 0f3F000000;
	mul.f32 	%f381, %f81, %f84;
	cvt.f64.f32 	%fd17, %f381;
	setp.ge.f64 	%p89, %fd17, 0dBEE4F8B588E368F1;
	@%p89 bra 	$L__BB1_50;
	sub.f32 	%f382, %f17, %f5;
	sub.f32 	%f383, %f20, %f6;
	mul.f32 	%f384, %f382, %f383;
	sub.f32 	%f385, %f18, %f6;
	sub.f32 	%f386, %f19, %f5;
	mul.f32 	%f387, %f385, %f386;
	sub.f32 	%f388, %f384, %f387;
	mul.f32 	%f85, %f388, 0f3F000000;
	add.f32 	%f389, %f81, %f85;
	sub.f32 	%f390, %f389, %f84;
	mul.f32 	%f391, %f85, %f390;
	cvt.f64.f32 	%fd18, %f391;
	setp.ge.f64 	%p90, %fd18, 0dBEE4F8B588E368F1;
	@%p90 bra 	$L__BB1_50;
	sub.f32 	%f392, %f84, %f81;
	div.rn.f32 	%f393, %f85, %f392;
	sub.f32 	%f394, %f7, %f5;
	sub.f32 	%f395, %f8, %f6;
	fma.rn.f32 	%f396, %f394, %f393, %f5;
	fma.rn.f32 	%f397, %f395, %f393, %f6;
	shl.b32 	%r127, %r177, 1;
	mul.wide.u32 	%rd50, %r127, 4;
	add.s64 	%rd51, %rd2, %rd50;
	st.local.v2.f32 	[%rd51], {%f396, %f397};
	add.s32 	%r177, %r177, 1;
$L__BB1_50:
	sub.f32 	%f86, %f8, %f22;
	mul.f32 	%f398, %f73, %f86;
	sub.f32 	%f87, %f7, %f21;
	mul.f32 	%f399, %f87, %f72;
	sub.f32 	%f400, %f398, %f399;
	mul.f32 	%f88, %f400, 0f3F000000;
	mul.f32 	%f401, %f84, %f88;
	cvt.f64.f32 	%fd19, %f401;
	setp.ge.f64 	%p91, %fd19, 0dBEE4F8B588E368F1;
	@%p91 bra 	$L__BB1_53;
	sub.f32 	%f402, %f19, %f5;
	sub.f32 	%f403, %f22, %f6;
	mul.f32 	%f404, %f402, %f403;
	sub.f32 	%f405, %f20, %f6;
	sub.f32 	%f406, %f21, %f5;
	mul.f32 	%f407, %f405, %f406;
	sub.f32 	%f408, %f404, %f407;
	mul.f32 	%f89, %f408, 0f3F000000;
	add.f32 	%f409, %f84, %f89;
	sub.f32 	%f410, %f409, %f88;
	mul.f32 	%f411, %f89, %f410;
	cvt.f64.f32 	%fd20, %f411;
	setp.ge.f64 	%p92, %fd20, 0dBEE4F8B588E368F1;
	@%p92 bra 	$L__BB1_53;
	sub.f32 	%f412, %f88, %f84;
	div.rn.f32 	%f413, %f89, %f412;
	sub.f32 	%f414, %f7, %f5;
	sub.f32 	%f415, %f8, %f6;
	fma.rn.f32 	%f416, %f414, %f413, %f5;
	fma.rn.f32 	%f417, %f415, %f413, %f6;
	shl.b32 	%r128, %r177, 1;
	mul.wide.u32 	%rd52, %r128, 4;
	add.s64 	%rd53, %rd2, %rd52;
	st.local.v2.f32 	[%rd53], {%f416, %f417};
	add.s32 	%r177, %r177, 1;
$L__BB1_53:
	sub.f32 	%f90, %f8, %f24;
	mul.f32 	%f418, %f77, %f90;
	sub.f32 	%f91, %f7, %f23;
	mul.f32 	%f419, %f91, %f76;
	sub.f32 	%f420, %f418, %f419;
	mul.f32 	%f92, %f420, 0f3F000000;
	mul.f32 	%f421, %f88, %f92;
	cvt.f64.f32 	%fd21, %f421;
	setp.ge.f64 	%p93, %fd21, 0dBEE4F8B588E368F1;
	@%p93 bra 	$L__BB1_56;
	sub.f32 	%f422, %f21, %f5;
	sub.f32 	%f423, %f24, %f6;
	mul.f32 	%f424, %f422, %f423;
	sub.f32 	%f425, %f22, %f6;
	sub.f32 	%f426, %f23, %f5;
	mul.f32 	%f427, %f425, %f426;
	sub.f32 	%f428, %f424, %f427;
	mul.f32 	%f93, %f428, 0f3F000000;
	add.f32 	%f429, %f88, %f93;
	sub.f32 	%f430, %f429, %f92;
	mul.f32 	%f431, %f93, %f430;
	cvt.f64.f32 	%fd22, %f431;
	setp.ge.f64 	%p94, %fd22, 0dBEE4F8B588E368F1;
	@%p94 bra 	$L__BB1_56;
	sub.f32 	%f432, %f92, %f88;
	div.rn.f32 	%f433, %f93, %f432;
	sub.f32 	%f434, %f7, %f5;
	sub.f32 	%f435, %f8, %f6;
	fma.rn.f32 	%f436, %f434, %f433, %f5;
	fma.rn.f32 	%f437, %f435, %f433, %f6;
	shl.b32 	%r129, %r177, 1;
	mul.wide.u32 	%rd54, %r129, 4;
	add.s64 	%rd55, %rd2, %rd54;
	st.local.v2.f32 	[%rd55], {%f436, %f437};
	add.s32 	%r177, %r177, 1;
$L__BB1_56:
	mul.f32 	%f438, %f92, %f81;
	cvt.f64.f32 	%fd23, %f438;
	setp.ge.f64 	%p95, %fd23, 0dBEE4F8B588E368F1;
	@%p95 bra 	$L__BB1_59;
	sub.f32 	%f439, %f23, %f5;
	sub.f32 	%f440, %f18, %f6;
	mul.f32 	%f441, %f439, %f440;
	sub.f32 	%f442, %f24, %f6;
	sub.f32 	%f443, %f17, %f5;
	mul.f32 	%f444, %f442, %f443;
	sub.f32 	%f445, %f441, %f444;
	mul.f32 	%f94, %f445, 0f3F000000;
	add.f32 	%f446, %f92, %f94;
	sub.f32 	%f447, %f446, %f81;
	mul.f32 	%f448, %f94, %f447;
	cvt.f64.f32 	%fd24, %f448;
	setp.ge.f64 	%p96, %fd24, 0dBEE4F8B588E368F1;
	@%p96 bra 	$L__BB1_59;
	sub.f32 	%f449, %f81, %f92;
	div.rn.f32 	%f450, %f94, %f449;
	sub.f32 	%f451, %f7, %f5;
	sub.f32 	%f452, %f8, %f6;
	fma.rn.f32 	%f453, %f451, %f450, %f5;
	fma.rn.f32 	%f454, %f452, %f450, %f6;
	shl.b32 	%r130, %r177, 1;
	mul.wide.u32 	%rd56, %r130, 4;
	add.s64 	%rd57, %rd2, %rd56;
	st.local.v2.f32 	[%rd57], {%f453, %f454};
	add.s32 	%r177, %r177, 1;
$L__BB1_59:
	sub.f32 	%f95, %f2, %f8;
	sub.f32 	%f96, %f1, %f7;
	mul.f32 	%f455, %f44, %f33;
	mul.f32 	%f456, %f32, %f45;
	sub.f32 	%f457, %f455, %f456;
	mul.f32 	%f97, %f457, 0f3F000000;
	sub.f32 	%f458, %f2, %f20;
	mul.f32 	%f459, %f83, %f458;
	mul.f32 	%f460, %f49, %f82;
	sub.f32 	%f461, %f459, %f460;
	mul.f32 	%f98, %f461, 0f3F000000;
	mul.f32 	%f462, %f97, %f98;
	cvt.f64.f32 	%fd25, %f462;
	setp.ge.f64 	%p97, %fd25, 0dBEE4F8B588E368F1;
	@%p97 bra 	$L__BB1_62;
	sub.f32 	%f463, %f17, %f7;
	sub.f32 	%f464, %f20, %f8;
	mul.f32 	%f465, %f463, %f464;
	sub.f32 	%f466, %f18, %f8;
	sub.f32 	%f467, %f19, %f7;
	mul.f32 	%f468, %f466, %f467;
	sub.f32 	%f469, %f465, %f468;
	mul.f32 	%f99, %f469, 0f3F000000;
	add.f32 	%f470, %f97, %f99;
	sub.f32 	%f471, %f470, %f98;
	mul.f32 	%f472, %f99, %f471;
	cvt.f64.f32 	%fd26, %f472;
	setp.ge.f64 	%p98, %fd26, 0dBEE4F8B588E368F1;
	@%p98 bra 	$L__BB1_62;
	sub.f32 	%f473, %f98, %f97;
	div.rn.f32 	%f474, %f99, %f473;
	fma.rn.f32 	%f475, %f96, %f474, %f7;
	fma.rn.f32 	%f476, %f95, %f474, %f8;
	shl.b32 	%r131, %r177, 1;
	mul.wide.u32 	%rd58, %r131, 4;
	add.s64 	%rd59, %rd2, %rd58;
	st.local.v2.f32 	[%rd59], {%f475, %f476};
	add.s32 	%r177, %r177, 1;
$L__BB1_62:
	mul.f32 	%f477, %f87, %f56;
	mul.f32 	%f478, %f54, %f86;
	sub.f32 	%f479, %f477, %f478;
	mul.f32 	%f100, %f479, 0f3F000000;
	mul.f32 	%f480, %f98, %f100;
	cvt.f64.f32 	%fd27, %f480;
	setp.ge.f64 	%p99, %fd27, 0dBEE4F8B588E368F1;
	@%p99 bra 	$L__BB1_65;
	sub.f32 	%f481, %f19, %f7;
	sub.f32 	%f482, %f22, %f8;
	mul.f32 	%f483, %f481, %f482;
	sub.f32 	%f484, %f20, %f8;
	sub.f32 	%f485, %f21, %f7;
	mul.f32 	%f486, %f484, %f485;
	sub.f32 	%f487, %f483, %f486;
	mul.f32 	%f101, %f487, 0f3F000000;
	add.f32 	%f488, %f98, %f101;
	sub.f32 	%f489, %f488, %f100;
	mul.f32 	%f490, %f101, %f489;
	cvt.f64.f32 	%fd28, %f490;
	setp.ge.f64 	%p100, %fd28, 0dBEE4F8B588E368F1;
	@%p100 bra 	$L__BB1_65;
	sub.f32 	%f491, %f100, %f98;
	div.rn.f32 	%f492, %f101, %f491;
	fma.rn.f32 	%f493, %f96, %f492, %f7;
	fma.rn.f32 	%f494, %f95, %f492, %f8;
	shl.b32 	%r132, %r177, 1;
	mul.wide.u32 	%rd60, %r132, 4;
	add.s64 	%rd61, %rd2, %rd60;
	st.local.v2.f32 	[%rd61], {%f493, %f494};
	add.s32 	%r177, %r177, 1;
$L__BB1_65:
	mul.f32 	%f495, %f91, %f62;
	mul.f32 	%f496, %f60, %f90;
	sub.f32 	%f497, %f495, %f496;
	mul.f32 	%f102, %f497, 0f3F000000;
	mul.f32 	%f498, %f100, %f102;
	cvt.f64.f32 	%fd29, %f498;
	setp.ge.f64 	%p101, %fd29, 0dBEE4F8B588E368F1;
	@%p101 bra 	$L__BB1_68;
	sub.f32 	%f499, %f21, %f7;
	sub.f32 	%f500, %f24, %f8;
	mul.f32 	%f501, %f499, %f500;
	sub.f32 	%f502, %f22, %f8;
	sub.f32 	%f503, %f23, %f7;
	mul.f32 	%f504, %f502, %f503;
	sub.f32 	%f505, %f501, %f504;
	mul.f32 	%f103, %f505, 0f3F000000;
	add.f32 	%f506, %f100, %f103;
	sub.f32 	%f507, %f506, %f102;
	mul.f32 	%f508, %f103, %f507;
	cvt.f64.f32 	%fd30, %f508;
	setp.ge.f64 	%p102, %fd30, 0dBEE4F8B588E368F1;
	@%p102 bra 	$L__BB1_68;
	sub.f32 	%f509, %f102, %f100;
	div.rn.f32 	%f510, %f103, %f509;
	fma.rn.f32 	%f511, %f96, %f510, %f7;
	fma.rn.f32 	%f512, %f95, %f510, %f8;
	shl.b32 	%r133, %r177, 1;
	mul.wide.u32 	%rd62, %r133, 4;
	add.s64 	%rd63, %rd2, %rd62;
	st.local.v2.f32 	[%rd63], {%f511, %f512};
	add.s32 	%r177, %r177, 1;
$L__BB1_68:
	mul.f32 	%f513, %f102, %f97;
	cvt.f64.f32 	%fd31, %f513;
	setp.ge.f64 	%p103, %fd31, 0dBEE4F8B588E368F1;
	@%p103 bra 	$L__BB1_71;
	sub.f32 	%f514, %f23, %f7;
	sub.f32 	%f515, %f18, %f8;
	mul.f32 	%f516, %f514, %f515;
	sub.f32 	%f517, %f24, %f8;
	sub.f32 	%f518, %f17, %f7;
	mul.f32 	%f519, %f517, %f518;
	sub.f32 	%f520, %f516, %f519;
	mul.f32 	%f104, %f520, 0f3F000000;
	add.f32 	%f521, %f102, %f104;
	sub.f32 	%f522, %f521, %f97;
	mul.f32 	%f523, %f104, %f522;
	cvt.f64.f32 	%fd32, %f523;
	setp.ge.f64 	%p104, %fd32, 0dBEE4F8B588E368F1;
	@%p104 bra 	$L__BB1_71;
	sub.f32 	%f524, %f97, %f102;
	div.rn.f32 	%f525, %f104, %f524;
	fma.rn.f32 	%f526, %f96, %f525, %f7;
	fma.rn.f32 	%f527, %f95, %f525, %f8;
	shl.b32 	%r134, %r177, 1;
	mul.wide.u32 	%rd64, %r134, 4;
	add.s64 	%rd65, %rd2, %rd64;
	st.local.v2.f32 	[%rd65], {%f526, %f527};
	add.s32 	%r177, %r177, 1;
$L__BB1_71:
	setp.eq.s32 	%p105, %r177, 0;
	@%p105 bra 	$L__BB1_104;
	and.b32  	%r60, %r177, 15;
	setp.lt.u32 	%p106, %r177, 16;
	mov.f32 	%f1170, 0f00000000;
	mov.b32 	%r193, 0;
	mov.f32 	%f1169, %f1170;
	@%p106 bra 	$L__BB1_74;
	ld.local.v4.f32 	{%f530, %f531, %f532, %f533}, [%rd2];
	add.f32 	%f534, %f530, 0f00000000;
	add.f32 	%f535, %f531, 0f00000000;
	add.f32 	%f536, %f534, %f532;
	add.f32 	%f537, %f535, %f533;
	ld.local.v4.f32 	{%f538, %f539, %f540, %f541}, [%rd2+16];
	add.f32 	%f542, %f536, %f538;
	add.f32 	%f543, %f537, %f539;
	add.f32 	%f544, %f542, %f540;
	add.f32 	%f545, %f543, %f541;
	ld.local.v4.f32 	{%f546, %f547, %f548, %f549}, [%rd2+32];
	add.f32 	%f550, %f544, %f546;
	add.f32 	%f551, %f545, %f547;
	add.f32 	%f552, %f550, %f548;
	add.f32 	%f553, %f551, %f549;
	ld.local.v4.f32 	{%f554, %f555, %f556, %f557}, [%rd2+48];
	add.f32 	%f558, %f552, %f554;
	add.f32 	%f559, %f553, %f555;
	add.f32 	%f560, %f558, %f556;
	add.f32 	%f561, %f559, %f557;
	ld.local.v4.f32 	{%f562, %f563, %f564, %f565}, [%rd2+64];
	add.f32 	%f566, %f560, %f562;
	add.f32 	%f567, %f561, %f563;
	add.f32 	%f568, %f566, %f564;
	add.f32 	%f569, %f567, %f565;
	ld.local.v4.f32 	{%f570, %f571, %f572, %f573}, [%rd2+80];
	add.f32 	%f574, %f568, %f570;
	add.f32 	%f575, %f569, %f571;
	add.f32 	%f576, %f574, %f572;
	add.f32 	%f577, %f575, %f573;
	ld.local.v4.f32 	{%f578, %f579, %f580, %f581}, [%rd2+96];
	add.f32 	%f582, %f576, %f578;
	add.f32 	%f583, %f577, %f579;
	add.f32 	%f584, %f582, %f580;
	add.f32 	%f585, %f583, %f581;
	ld.local.v4.f32 	{%f586, %f587, %f588, %f589}, [%rd2+112];
	add.f32 	%f590, %f584, %f586;
	add.f32 	%f591, %f585, %f587;
	add.f32 	%f1169, %f590, %f588;
	add.f32 	%f1170, %f591, %f589;
	mov.b32 	%r193, 16;
$L__BB1_74:
	setp.eq.s32 	%p107, %r60, 0;
	@%p107 bra 	$L__BB1_84;
	and.b32  	%r62, %r177, 7;
	setp.lt.u32 	%p108, %r60, 8;
	@%p108 bra 	$L__BB1_77;
	shl.b32 	%r137, %r193, 1;
	mul.wide.u32 	%rd66, %r137, 4;
	add.s64 	%rd67, %rd2, %rd66;
	ld.local.v2.f32 	{%f593, %f594}, [%rd67];
	add.f32 	%f595, %f1169, %f593;
	add.f32 	%f596, %f1170, %f594;
	ld.local.v2.f32 	{%f597, %f598}, [%rd67+8];
	add.f32 	%f599, %f595, %f597;
	add.f32 	%f600, %f596, %f598;
	ld.local.v2.f32 	{%f601, %f602}, [%rd67+16];
	add.f32 	%f603, %f599, %f601;
	add.f32 	%f604, %f600, %f602;
	ld.local.v2.f32 	{%f605, %f606}, [%rd67+24];
	add.f32 	%f607, %f603, %f605;
	add.f32 	%f608, %f604, %f606;
	ld.local.v2.f32 	{%f609, %f610}, [%rd67+32];
	add.f32 	%f611, %f607, %f609;
	add.f32 	%f612, %f608, %f610;
	ld.local.v2.f32 	{%f613, %f614}, [%rd67+40];
	add.f32 	%f615, %f611, %f613;
	add.f32 	%f616, %f612, %f614;
	ld.local.v2.f32 	{%f617, %f618}, [%rd67+48];
	add.f32 	%f619, %f615, %f617;
	add.f32 	%f620, %f616, %f618;
	ld.local.v2.f32 	{%f621, %f622}, [%rd67+56];
	add.f32 	%f1169, %f619, %f621;
	add.f32 	%f1170, %f620, %f622;
	add.s32 	%r193, %r193, 8;
$L__BB1_77:
	setp.eq.s32 	%p109, %r62, 0;
	@%p109 bra 	$L__BB1_84;
	and.b32  	%r65, %r177, 3;
	setp.lt.u32 	%p110, %r62, 4;
	@%p110 bra 	$L__BB1_80;
	shl.b32 	%r138, %r193, 1;
	mul.wide.u32 	%rd68, %r138, 4;
	add.s64 	%rd69, %rd2, %rd68;
	ld.local.v2.f32 	{%f624, %f625}, [%rd69];
	add.f32 	%f626, %f1169, %f624;
	add.f32 	%f627, %f1170, %f625;
	ld.local.v2.f32 	{%f628, %f629}, [%rd69+8];
	add.f32 	%f630, %f626, %f628;
	add.f32 	%f631, %f627, %f629;
	ld.local.v2.f32 	{%f632, %f633}, [%rd69+16];
	add.f32 	%f634, %f630, %f632;
	add.f32 	%f635, %f631, %f633;
	ld.local.v2.f32 	{%f636, %f637}, [%rd69+24];
	add.f32 	%f1169, %f634, %f636;
	add.f32 	%f1170, %f635, %f637;
	add.s32 	%r193, %r193, 4;
$L__BB1_80:
	setp.eq.s32 	%p111, %r65, 0;
	@%p111 bra 	$L__BB1_84;
	shl.b32 	%r139, %r193, 1;
	mul.wide.u32 	%rd70, %r139, 4;
	add.s64 	%rd3, %rd2, %rd70;
	ld.local.v2.f32 	{%f638, %f639}, [%rd3];
	add.f32 	%f1169, %f1169, %f638;
	add.f32 	%f1170, %f1170, %f639;
	setp.eq.s32 	%p112, %r65, 1;
	@%p112 bra 	$L__BB1_84;
	ld.local.v2.f32 	{%f640, %f641}, [%rd3+8];
	add.f32 	%f1169, %f1169, %f640;
	add.f32 	%f1170, %f1170, %f641;
	setp.eq.s32 	%p113, %r65, 2;
	@%p113 bra 	$L__BB1_84;
	ld.local.v2.f32 	{%f642, %f643}, [%rd3+16];
	add.f32 	%f1169, %f1169, %f642;
	add.f32 	%f1170, %f1170, %f643;
$L__BB1_84:
	cvt.rn.f32.u32 	%f644, %r177;
	div.rn.f32 	%f131, %f1169, %f644;
	div.rn.f32 	%f132, %f1170, %f644;
	and.b32  	%r68, %r177, 3;
	setp.lt.u32 	%p114, %r177, 4;
	mov.b32 	%r195, 0;
	@%p114 bra 	$L__BB1_86;
	and.b32  	%r69, %r177, 16777212;
	ld.local.v4.f32 	{%f645, %f646, %f647, %f648}, [%rd2];
	sub.f32 	%f649, %f645, %f131;
	sub.f32 	%f650, %f646, %f132;
	mul.f32 	%f651, %f650, %f650;
	fma.rn.f32 	%f652, %f649, %f649, %f651;
	sqrt.rn.f32 	%f653, %f652;
	div.rn.f32 	%f654, %f649, %f653;
	div.rn.f32 	%f655, %f650, %f653;
	setp.lt.f32 	%p115, %f655, 0f00000000;
	mov.f32 	%f656, 0fC0000000;
	sub.f32 	%f657, %f656, %f654;
	selp.f32 	%f658, %f657, %f654, %p115;
	sub.f32 	%f659, %f647, %f131;
	sub.f32 	%f660, %f648, %f132;
	mul.f32 	%f661, %f660, %f660;
	fma.rn.f32 	%f662, %f659, %f659, %f661;
	sqrt.rn.f32 	%f663, %f662;
	div.rn.f32 	%f664, %f659, %f663;
	div.rn.f32 	%f665, %f660, %f663;
	setp.lt.f32 	%p116, %f665, 0f00000000;
	sub.f32 	%f666, %f656, %f664;
	selp.f32 	%f667, %f666, %f664, %p116;
	ld.local.v4.f32 	{%f668, %f669, %f670, %f671}, [%rd2+16];
	sub.f32 	%f672, %f668, %f131;
	sub.f32 	%f673, %f669, %f132;
	mul.f32 	%f674, %f673, %f673;
	fma.rn.f32 	%f675, %f672, %f672, %f674;
	sqrt.rn.f32 	%f676, %f675;
	div.rn.f32 	%f677, %f672, %f676;
	div.rn.f32 	%f678, %f673, %f676;
	setp.lt.f32 	%p117, %f678, 0f00000000;
	sub.f32 	%f679, %f656, %f677;
	selp.f32 	%f680, %f679, %f677, %p117;
	sub.f32 	%f681, %f670, %f131;
	sub.f32 	%f682, %f671, %f132;
	mul.f32 	%f683, %f682, %f682;
	fma.rn.f32 	%f684, %f681, %f681, %f683;
	sqrt.rn.f32 	%f685, %f684;
	div.rn.f32 	%f686, %f681, %f685;
	div.rn.f32 	%f687, %f682, %f685;
	setp.lt.f32 	%p118, %f687, 0f00000000;
	sub.f32 	%f688, %f656, %f686;
	selp.f32 	%f689, %f688, %f686, %p118;
	st.local.v4.f32 	[%rd1], {%f658, %f667, %f680, %f689};
	setp.ne.s32 	%p119, %r69, 4;
	mov.b32 	%r195, 4;
	@%p119 bra 	$L__BB1_96;
$L__BB1_86:
	setp.eq.s32 	%p144, %r68, 0;
	@%p144 bra 	$L__BB1_90;
	shl.b32 	%r147, %r195, 1;
	mul.wide.u32 	%rd71, %r147, 4;
	add.s64 	%rd4, %rd2, %rd71;
	ld.local.v2.f32 	{%f915, %f916}, [%rd4];
	sub.f32 	%f917, %f915, %f131;
	sub.f32 	%f918, %f916, %f132;
	mul.f32 	%f919, %f918, %f918;
	fma.rn.f32 	%f920, %f917, %f917, %f919;
	sqrt.rn.f32 	%f921, %f920;
	div.rn.f32 	%f922, %f917, %f921;
	div.rn.f32 	%f923, %f918, %f921;
	setp.lt.f32 	%p145, %f923, 0f00000000;
	mov.f32 	%f924, 0fC0000000;
	sub.f32 	%f925, %f924, %f922;
	selp.f32 	%f926, %f925, %f922, %p145;
	mul.wide.u32 	%rd72, %r195, 4;
	add.s64 	%rd5, %rd1, %rd72;
	st.local.f32 	[%rd5], %f926;
	setp.eq.s32 	%p146, %r68, 1;
	@%p146 bra 	$L__BB1_90;
	ld.local.v2.f32 	{%f927, %f928}, [%rd4+8];
	sub.f32 	%f929, %f927, %f131;
	sub.f32 	%f930, %f928, %f132;
	mul.f32 	%f931, %f930, %f930;
	fma.rn.f32 	%f932, %f929, %f929, %f931;
	sqrt.rn.f32 	%f933, %f932;
	div.rn.f32 	%f934, %f929, %f933;
	div.rn.f32 	%f935, %f930, %f933;
	setp.lt.f32 	%p147, %f935, 0f00000000;
	mov.f32 	%f936, 0fC0000000;
	sub.f32 	%f937, %f936, %f934;
	selp.f32 	%f938, %f937, %f934, %p147;
	st.local.f32 	[%rd5+4], %f938;
	setp.eq.s32 	%p148, %r68, 2;
	@%p148 bra 	$L__BB1_90;
	ld.local.v2.f32 	{%f939, %f940}, [%rd4+16];
	sub.f32 	%f941, %f939, %f131;
	sub.f32 	%f942, %f940, %f132;
	mul.f32 	%f943, %f942, %f942;
	fma.rn.f32 	%f944, %f941, %f941, %f943;
	sqrt.rn.f32 	%f945, %f944;
	div.rn.f32 	%f946, %f941, %f945;
	div.rn.f32 	%f947, %f942, %f945;
	setp.lt.f32 	%p149, %f947, 0f00000000;
	mov.f32 	%f948, 0fC0000000;
	sub.f32 	%f949, %f948, %f946;
	selp.f32 	%f950, %f949, %f946, %p149;
	st.local.f32 	[%rd5+8], %f950;
$L__BB1_90:
	setp.eq.s32 	%p150, %r177, 1;
	@%p150 bra 	$L__BB1_104;
	mov.b32 	%r196, 1;
$L__BB1_92:
	mul.wide.u32 	%rd73, %r196, 4;
	add.s64 	%rd74, %rd1, %rd73;
	ld.local.f32 	%f951, [%rd74+-4];
	ld.local.f32 	%f133, [%rd74];
	setp.leu.f32 	%p151, %f951, %f133;
	@%p151 bra 	$L__BB1_103;
	shl.b32 	%r149, %r196, 1;
	mul.wide.u32 	%rd75, %r149, 4;
	add.s64 	%rd76, %rd2, %rd75;
	ld.local.v2.f32 	{%f134, %f135}, [%rd76];
	add.s32 	%r197, %r149, -2;
	add.s32 	%r150, %r196, -1;
	mul.wide.u32 	%rd77, %r150, 4;
	add.s64 	%rd78, %rd1, %rd77;
	add.s64 	%rd107, %rd78, 4;
	mov.u32 	%r198, %r196;
$L__BB1_94:
	add.s64 	%rd8, %rd107, -4;
	ld.local.f32 	%f136, [%rd107+-4];
	setp.leu.f32 	%p152, %f136, %f133;
	@%p152 bra 	$L__BB1_101;
	st.local.f32 	[%rd107], %f136;
	add.s32 	%r152, %r197, 2;
	mul.wide.u32 	%rd79, %r197, 4;
	add.s64 	%rd80, %rd2, %rd79;
	ld.local.v2.f32 	{%f952, %f953}, [%rd80];
	mul.wide.u32 	%rd81, %r152, 4;
	add.s64 	%rd82, %rd2, %rd81;
	st.local.v2.f32 	[%rd82], {%f952, %f953};
	add.s32 	%r197, %r197, -2;
	setp.gt.s32 	%p153, %r198, 1;
	add.s32 	%r198, %r198, -1;
	mov.b32 	%r199, 0;
	mov.u64 	%rd107, %rd8;
	@%p153 bra 	$L__BB1_94;
	bra.uni 	$L__BB1_102;
$L__BB1_96:
	ld.local.v4.f32 	{%f690, %f691, %f692, %f693}, [%rd2+32];
	sub.f32 	%f694, %f690, %f131;
	sub.f32 	%f695, %f691, %f132;
	mul.f32 	%f696, %f695, %f695;
	fma.rn.f32 	%f697, %f694, %f694, %f696;
	sqrt.rn.f32 	%f698, %f697;
	div.rn.f32 	%f699, %f694, %f698;
	div.rn.f32 	%f700, %f695, %f698;
	setp.lt.f32 	%p120, %f700, 0f00000000;
	mov.f32 	%f701, 0fC0000000;
	sub.f32 	%f702, %f701, %f699;
	selp.f32 	%f703, %f702, %f699, %p120;
	sub.f32 	%f704, %f692, %f131;
	sub.f32 	%f705, %f693, %f132;
	mul.f32 	%f706, %f705, %f705;
	fma.rn.f32 	%f707, %f704, %f704, %f706;
	sqrt.rn.f32 	%f708, %f707;
	div.rn.f32 	%f709, %f704, %f708;
	div.rn.f32 	%f710, %f705, %f708;
	setp.lt.f32 	%p121, %f710, 0f00000000;
	sub.f32 	%f711, %f701, %f709;
	selp.f32 	%f712, %f711, %f709, %p121;
	ld.local.v4.f32 	{%f713, %f714, %f715, %f716}, [%rd2+48];
	sub.f32 	%f717, %f713, %f131;
	sub.f32 	%f718, %f714, %f132;
	mul.f32 	%f719, %f718, %f718;
	fma.rn.f32 	%f720, %f717, %f717, %f719;
	sqrt.rn.f32 	%f721, %f720;
	div.rn.f32 	%f722, %f717, %f721;
	div.rn.f32 	%f723, %f718, %f721;
	setp.lt.f32 	%p122, %f723, 0f00000000;
	sub.f32 	%f724, %f701, %f722;
	selp.f32 	%f725, %f724, %f722, %p122;
	sub.f32 	%f726, %f715, %f131;
	sub.f32 	%f727, %f716, %f132;
	mul.f32 	%f728, %f727, %f727;
	fma.rn.f32 	%f729, %f726, %f726, %f728;
	sqrt.rn.f32 	%f730, %f729;
	div.rn.f32 	%f731, %f726, %f730;
	div.rn.f32 	%f732, %f727, %f730;
	setp.lt.f32 	%p123, %f732, 0f00000000;
	sub.f32 	%f733, %f701, %f731;
	selp.f32 	%f734, %f733, %f731, %p123;
	st.local.v4.f32 	[%rd1+16], {%f703, %f712, %f725, %f734};
	setp.eq.s32 	%p124, %r69, 8;
	mov.b32 	%r195, 8;
	@%p124 bra 	$L__BB1_86;
	ld.local.v4.f32 	{%f735, %f736, %f737, %f738}, [%rd2+64];
	sub.f32 	%f739, %f735, %f131;
	sub.f32 	%f740, %f736, %f132;
	mul.f32 	%f741, %f740, %f740;
	fma.rn.f32 	%f742, %f739, %f739, %f741;
	sqrt.rn.f32 	%f743, %f742;
	div.rn.f32 	%f744, %f739, %f743;
	div.rn.f32 	%f745, %f740, %f743;
	setp.lt.f32 	%p125, %f745, 0f00000000;
	mov.f32 	%f746, 0fC0000000;
	sub.f32 	%f747, %f746, %f744;
	selp.f32 	%f748, %f747, %f744, %p125;
	sub.f32 	%f749, %f737, %f131;
	sub.f32 	%f750, %f738, %f132;
	mul.f32 	%f751, %f750, %f750;
	fma.rn.f32 	%f752, %f749, %f749, %f751;
	sqrt.rn.f32 	%f753, %f752;
	div.rn.f32 	%f754, %f749, %f753;
	div.rn.f32 	%f755, %f750, %f753;
	setp.lt.f32 	%p126, %f755, 0f00000000;
	sub.f32 	%f756, %f746, %f754;
	selp.f32 	%f757, %f756, %f754, %p126;
	ld.local.v4.f32 	{%f758, %f759, %f760, %f761}, [%rd2+80];
	sub.f32 	%f762, %f758, %f131;
	sub.f32 	%f763, %f759, %f132;
	mul.f32 	%f764, %f763, %f763;
	fma.rn.f32 	%f765, %f762, %f762, %f764;
	sqrt.rn.f32 	%f766, %f765;
	div.rn.f32 	%f767, %f762, %f766;
	div.rn.f32 	%f768, %f763, %f766;
	setp.lt.f32 	%p127, %f768, 0f00000000;
	sub.f32 	%f769, %f746, %f767;
	selp.f32 	%f770, %f769, %f767, %p127;
	sub.f32 	%f771, %f760, %f131;
	sub.f32 	%f772, %f761, %f132;
	mul.f32 	%f773, %f772, %f772;
	fma.rn.f32 	%f774, %f771, %f771, %f773;
	sqrt.rn.f32 	%f775, %f774;
	div.rn.f32 	%f776, %f771, %f775;
	div.rn.f32 	%f777, %f772, %f775;
	setp.lt.f32 	%p128, %f777, 0f00000000;
	sub.f32 	%f778, %f746, %f776;
	selp.f32 	%f779, %f778, %f776, %p128;
	st.local.v4.f32 	[%rd1+32], {%f748, %f757, %f770, %f779};
	setp.eq.s32 	%p129, %r69, 12;
	mov.b32 	%r195, 12;
	@%p129 bra 	$L__BB1_86;
	ld.local.v4.f32 	{%f780, %f781, %f782, %f783}, [%rd2+96];
	sub.f32 	%f784, %f780, %f131;
	sub.f32 	%f785, %f781, %f132;
	mul.f32 	%f786, %f785, %f785;
	fma.rn.f32 	%f787, %f784, %f784, %f786;
	sqrt.rn.f32 	%f788, %f787;
	div.rn.f32 	%f789, %f784, %f788;
	div.rn.f32 	%f790, %f785, %f788;
	setp.lt.f32 	%p130, %f790, 0f00000000;
	mov.f32 	%f791, 0fC0000000;
	sub.f32 	%f792, %f791, %f789;
	selp.f32 	%f793, %f792, %f789, %p130;
	sub.f32 	%f794, %f782, %f131;
	sub.f32 	%f795, %f783, %f132;
	mul.f32 	%f796, %f795, %f795;
	fma.rn.f32 	%f797, %f794, %f794, %f796;
	sqrt.rn.f32 	%f798, %f797;
	div.rn.f32 	%f799, %f794, %f798;
	div.rn.f32 	%f800, %f795, %f798;
	setp.lt.f32 	%p131, %f800, 0f00000000;
	sub.f32 	%f801, %f791, %f799;
	selp.f32 	%f802, %f801, %f799, %p131;
	ld.local.v4.f32 	{%f803, %f804, %f805, %f806}, [%rd2+112];
	sub.f32 	%f807, %f803, %f131;
	sub.f32 	%f808, %f804, %f132;
	mul.f32 	%f809, %f808, %f808;
	fma.rn.f32 	%f810, %f807, %f807, %f809;
	sqrt.rn.f32 	%f811, %f810;
	div.rn.f32 	%f812, %f807, %f811;
	div.rn.f32 	%f813, %f808, %f811;
	setp.lt.f32 	%p132, %f813, 0f00000000;
	sub.f32 	%f814, %f791, %f812;
	selp.f32 	%f815, %f814, %f812, %p132;
	sub.f32 	%f816, %f805, %f131;
	sub.f32 	%f817, %f806, %f132;
	mul.f32 	%f818, %f817, %f817;
	fma.rn.f32 	%f819, %f816, %f816, %f818;
	sqrt.rn.f32 	%f820, %f819;
	div.rn.f32 	%f821, %f816, %f820;
	div.rn.f32 	%f822, %f817, %f820;
	setp.lt.f32 	%p133, %f822, 0f00000000;
	sub.f32 	%f823, %f791, %f821;
	selp.f32 	%f824, %f823, %f821, %p133;
	st.local.v4.f32 	[%rd1+48], {%f793, %f802, %f815, %f824};
	setp.eq.s32 	%p134, %r69, 16;
	mov.b32 	%r195, 16;
	@%p134 bra 	$L__BB1_86;
	ld.local.v4.f32 	{%f825, %f826, %f827, %f828}, [%rd2+128];
	sub.f32 	%f829, %f825, %f131;
	sub.f32 	%f830, %f826, %f132;
	mul.f32 	%f831, %f830, %f830;
	fma.rn.f32 	%f832, %f829, %f829, %f831;
	sqrt.rn.f32 	%f833, %f832;
	div.rn.f32 	%f834, %f829, %f833;
	div.rn.f32 	%f835, %f830, %f833;
	setp.lt.f32 	%p135, %f835, 0f00000000;
	mov.f32 	%f836, 0fC0000000;
	sub.f32 	%f837, %f836, %f834;
	selp.f32 	%f838, %f837, %f834, %p135;
	sub.f32 	%f839, %f827, %f131;
	sub.f32 	%f840, %f828, %f132;
	mul.f32 	%f841, %f840, %f840;
	fma.rn.f32 	%f842, %f839, %f839, %f841;
	sqrt.rn.f32 	%f843, %f842;
	div.rn.f32 	%f844, %f839, %f843;
	div.rn.f32 	%f845, %f840, %f843;
	setp.lt.f32 	%p136, %f845, 0f00000000;
	sub.f32 	%f846, %f836, %f844;
	selp.f32 	%f847, %f846, %f844, %p136;
	ld.local.v4.f32 	{%f848, %f849, %f850, %f851}, [%rd2+144];
	sub.f32 	%f852, %f848, %f131;
	sub.f32 	%f853, %f849, %f132;
	mul.f32 	%f854, %f853, %f853;
	fma.rn.f32 	%f855, %f852, %f852, %f854;
	sqrt.rn.f32 	%f856, %f855;
	div.rn.f32 	%f857, %f852, %f856;
	div.rn.f32 	%f858, %f853, %f856;
	setp.lt.f32 	%p137, %f858, 0f00000000;
	sub.f32 	%f859, %f836, %f857;
	selp.f32 	%f860, %f859, %f857, %p137;
	sub.f32 	%f861, %f850, %f131;
	sub.f32 	%f862, %f851, %f132;
	mul.f32 	%f863, %f862, %f862;
	fma.rn.f32 	%f864, %f861, %f861, %f863;
	sqrt.rn.f32 	%f865, %f864;
	div.rn.f32 	%f866, %f861, %f865;
	div.rn.f32 	%f867, %f862, %f865;
	setp.lt.f32 	%p138, %f867, 0f00000000;
	sub.f32 	%f868, %f836, %f866;
	selp.f32 	%f869, %f868, %f866, %p138;
	st.local.v4.f32 	[%rd1+64], {%f838, %f847, %f860, %f869};
	setp.eq.s32 	%p139, %r69, 20;
	mov.b32 	%r195, 20;
	@%p139 bra 	$L__BB1_86;
	ld.local.v4.f32 	{%f870, %f871, %f872, %f873}, [%rd2+160];
	sub.f32 	%f874, %f870, %f131;
	sub.f32 	%f875, %f871, %f132;
	mul.f32 	%f876, %f875, %f875;
	fma.rn.f32 	%f877, %f874, %f874, %f876;
	sqrt.rn.f32 	%f878, %f877;
	div.rn.f32 	%f879, %f874, %f878;
	div.rn.f32 	%f880, %f875, %f878;
	setp.lt.f32 	%p140, %f880, 0f00000000;
	mov.f32 	%f881, 0fC0000000;
	sub.f32 	%f882, %f881, %f879;
	selp.f32 	%f883, %f882, %f879, %p140;
	sub.f32 	%f884, %f872, %f131;
	sub.f32 	%f885, %f873, %f132;
	mul.f32 	%f886, %f885, %f885;
	fma.rn.f32 	%f887, %f884, %f884, %f886;
	sqrt.rn.f32 	%f888, %f887;
	div.rn.f32 	%f889, %f884, %f888;
	div.rn.f32 	%f890, %f885, %f888;
	setp.lt.f32 	%p141, %f890, 0f00000000;
	sub.f32 	%f891, %f881, %f889;
	selp.f32 	%f892, %f891, %f889, %p141;
	ld.local.v4.f32 	{%f893, %f894, %f895, %f896}, [%rd2+176];
	sub.f32 	%f897, %f893, %f131;
	sub.f32 	%f898, %f894, %f132;
	mul.f32 	%f899, %f898, %f898;
	fma.rn.f32 	%f900, %f897, %f897, %f899;
	sqrt.rn.f32 	%f901, %f900;
	div.rn.f32 	%f902, %f897, %f901;
	div.rn.f32 	%f903, %f898, %f901;
	setp.lt.f32 	%p142, %f903, 0f00000000;
	sub.f32 	%f904, %f881, %f902;
	selp.f32 	%f905, %f904, %f902, %p142;
	sub.f32 	%f906, %f895, %f131;
	sub.f32 	%f907, %f896, %f132;
	mul.f32 	%f908, %f907, %f907;
	fma.rn.f32 	%f909, %f906, %f906, %f908;
	sqrt.rn.f32 	%f910, %f909;
	div.rn.f32 	%f911, %f906, %f910;
	div.rn.f32 	%f912, %f907, %f910;
	setp.lt.f32 	%p143, %f912, 0f00000000;
	sub.f32 	%f913, %f881, %f911;
	selp.f32 	%f914, %f913, %f911, %p143;
	st.local.v4.f32 	[%rd1+80], {%f883, %f892, %f905, %f914};
	mov.b32 	%r195, 24;
	bra.uni 	$L__BB1_86;
$L__BB1_101:
	mov.u32 	%r199, %r198;
$L__BB1_102:
	mul.wide.s32 	%rd83, %r199, 4;
	add.s64 	%rd84, %rd1, %rd83;
	st.local.f32 	[%rd84], %f133;
	shl.b32 	%r153, %r199, 1;
	mul.wide.s32 	%rd85, %r153, 4;
	add.s64 	%rd86, %rd2, %rd85;
	st.local.v2.f32 	[%rd86], {%f134, %f135};
$L__BB1_103:
	add.s32 	%r196, %r196, 1;
	setp.ne.s32 	%p154, %r196, %r177;
	@%p154 bra 	$L__BB1_92;
$L__BB1_104:
	add.s32 	%r79, %r177, -2;
	setp.lt.s32 	%p155, %r177, 3;
	mov.f32 	%f1178, 0f00000000;
	@%p155 bra 	$L__BB1_116;
	ld.local.v2.f32 	{%f137, %f138}, [%rd2];
	add.s32 	%r155, %r177, -3;
	and.b32  	%r80, %r79, 7;
	setp.lt.u32 	%p156, %r155, 7;
	mov.f32 	%f1178, 0f00000000;
	mov.b32 	%r202, 0;
	@%p156 bra 	$L__BB1_108;
	and.b32  	%r202, %r79, -8;
	mov.f32 	%f1178, 0f00000000;
	mov.b32 	%r200, 0;
$L__BB1_107:
	.pragma "nounroll";
	shl.b32 	%r157, %r200, 1;
	mul.wide.u32 	%rd87, %r157, 4;
	add.s64 	%rd88, %rd2, %rd87;
	ld.local.v4.f32 	{%f958, %f959, %f960, %f961}, [%rd88+16];
	sub.f32 	%f962, %f137, %f958;
	ld.local.v2.f32 	{%f963, %f964}, [%rd88+8];
	sub.f32 	%f965, %f964, %f959;
	mul.f32 	%f966, %f962, %f965;
	sub.f32 	%f967, %f138, %f959;
	sub.f32 	%f968, %f963, %f958;
	mul.f32 	%f969, %f967, %f968;
	sub.f32 	%f970, %f966, %f969;
	mul.f32 	%f971, %f970, 0f3F000000;
	abs.f32 	%f972, %f971;
	add.f32 	%f973, %f1178, %f972;
	sub.f32 	%f974, %f137, %f960;
	sub.f32 	%f975, %f959, %f961;
	mul.f32 	%f976, %f974, %f975;
	sub.f32 	%f977, %f138, %f961;
	sub.f32 	%f978, %f958, %f960;
	mul.f32 	%f979, %f977, %f978;
	sub.f32 	%f980, %f976, %f979;
	mul.f32 	%f981, %f980, 0f3F000000;
	abs.f32 	%f982, %f981;
	add.f32 	%f983, %f973, %f982;
	ld.local.v4.f32 	{%f984, %f985, %f986, %f987}, [%rd88+32];
	sub.f32 	%f988, %f137, %f984;
	sub.f32 	%f989, %f961, %f985;
	mul.f32 	%f990, %f988, %f989;
	sub.f32 	%f991, %f138, %f985;
	sub.f32 	%f992, %f960, %f984;
	mul.f32 	%f993, %f991, %f992;
	sub.f32 	%f994, %f990, %f993;
	mul.f32 	%f995, %f994, 0f3F000000;
	abs.f32 	%f996, %f995;
	add.f32 	%f997, %f983, %f996;
	sub.f32 	%f998, %f137, %f986;
	sub.f32 	%f999, %f985, %f987;
	mul.f32 	%f1000, %f998, %f999;
	sub.f32 	%f1001, %f138, %f987;
	sub.f32 	%f1002, %f984, %f986;
	mul.f32 	%f1003, %f1001, %f1002;
	sub.f32 	%f1004, %f1000, %f1003;
	mul.f32 	%f1005, %f1004, 0f3F000000;
	abs.f32 	%f1006, %f1005;
	add.f32 	%f1007, %f997, %f1006;
	ld.local.v4.f32 	{%f1008, %f1009, %f1010, %f1011}, [%rd88+48];
	sub.f32 	%f1012, %f137, %f1008;
	sub.f32 	%f1013, %f987, %f1009;
	mul.f32 	%f1014, %f1012, %f1013;
	sub.f32 	%f1015, %f138, %f1009;
	sub.f32 	%f1016, %f986, %f1008;
	mul.f32 	%f1017, %f1015, %f1016;
	sub.f32 	%f1018, %f1014, %f1017;
	mul.f32 	%f1019, %f1018, 0f3F000000;
	abs.f32 	%f1020, %f1019;
	add.f32 	%f1021, %f1007, %f1020;
	sub.f32 	%f1022, %f137, %f1010;
	sub.f32 	%f1023, %f1009, %f1011;
	mul.f32 	%f1024, %f1022, %f1023;
	sub.f32 	%f1025, %f138, %f1011;
	sub.f32 	%f1026, %f1008, %f1010;
	mul.f32 	%f1027, %f1025, %f1026;
	sub.f32 	%f1028, %f1024, %f1027;
	mul.f32 	%f1029, %f1028, 0f3F000000;
	abs.f32 	%f1030, %f1029;
	add.f32 	%f1031, %f1021, %f1030;
	ld.local.v4.f32 	{%f1032, %f1033, %f1034, %f1035}, [%rd88+64];
	sub.f32 	%f1036, %f137, %f1032;
	sub.f32 	%f1037, %f1011, %f1033;
	mul.f32 	%f1038, %f1036, %f1037;
	sub.f32 	%f1039, %f138, %f1033;
	sub.f32 	%f1040, %f1010, %f1032;
	mul.f32 	%f1041, %f1039, %f1040;
	sub.f32 	%f1042, %f1038, %f1041;
	mul.f32 	%f1043, %f1042, 0f3F000000;
	abs.f32 	%f1044, %f1043;
	add.f32 	%f1045, %f1031, %f1044;
	sub.f32 	%f1046, %f137, %f1034;
	sub.f32 	%f1047, %f1033, %f1035;
	mul.f32 	%f1048, %f1046, %f1047;
	sub.f32 	%f1049, %f138, %f1035;
	sub.f32 	%f1050, %f1032, %f1034;
	mul.f32 	%f1051, %f1049, %f1050;
	sub.f32 	%f1052, %f1048, %f1051;
	mul.f32 	%f1053, %f1052, 0f3F000000;
	abs.f32 	%f1054, %f1053;
	add.f32 	%f1178, %f1045, %f1054;
	add.s32 	%r200, %r200, 8;
	setp.ne.s32 	%p157, %r200, %r202;
	@%p157 bra 	$L__BB1_107;
$L__BB1_108:
	setp.eq.s32 	%p158, %r80, 0;
	@%p158 bra 	$L__BB1_116;
	and.b32  	%r85, %r79, 3;
	setp.lt.u32 	%p159, %r80, 4;
	@%p159 bra 	$L__BB1_111;
	shl.b32 	%r158, %r202, 1;
	mul.wide.u32 	%rd89, %r158, 4;
	add.s64 	%rd90, %rd2, %rd89;
	ld.local.v2.f32 	{%f1056, %f1057}, [%rd90+16];
	sub.f32 	%f1058, %f137, %f1056;
	ld.local.v2.f32 	{%f1059, %f1060}, [%rd90+8];
	sub.f32 	%f1061, %f1060, %f1057;
	mul.f32 	%f1062, %f1058, %f1061;
	sub.f32 	%f1063, %f138, %f1057;
	sub.f32 	%f1064, %f1059, %f1056;
	mul.f32 	%f1065, %f1063, %f1064;
	sub.f32 	%f1066, %f1062, %f1065;
	mul.f32 	%f1067, %f1066, 0f3F000000;
	abs.f32 	%f1068, %f1067;
	add.f32 	%f1069, %f1178, %f1068;
	add.s32 	%r159, %r158, 2;
	mul.wide.u32 	%rd91, %r159, 4;
	add.s64 	%rd92, %rd2, %rd91;
	ld.local.v2.f32 	{%f1070, %f1071}, [%rd92+16];
	sub.f32 	%f1072, %f137, %f1070;
	ld.local.v2.f32 	{%f1073, %f1074}, [%rd92+8];
	sub.f32 	%f1075, %f1074, %f1071;
	mul.f32 	%f1076, %f1072, %f1075;
	sub.f32 	%f1077, %f138, %f1071;
	sub.f32 	%f1078, %f1073, %f1070;
	mul.f32 	%f1079, %f1077, %f1078;
	sub.f32 	%f1080, %f1076, %f1079;
	mul.f32 	%f1081, %f1080, 0f3F000000;
	abs.f32 	%f1082, %f1081;
	add.f32 	%f1083, %f1069, %f1082;
	add.s32 	%r160, %r158, 4;
	mul.wide.u32 	%rd93, %r160, 4;
	add.s64 	%rd94, %rd2, %rd93;
	ld.local.v2.f32 	{%f1084, %f1085}, [%rd94+16];
	sub.f32 	%f1086, %f137, %f1084;
	ld.local.v2.f32 	{%f1087, %f1088}, [%rd94+8];
	sub.f32 	%f1089, %f1088, %f1085;
	mul.f32 	%f1090, %f1086, %f1089;
	sub.f32 	%f1091, %f138, %f1085;
	sub.f32 	%f1092, %f1087, %f1084;
	mul.f32 	%f1093, %f1091, %f1092;
	sub.f32 	%f1094, %f1090, %f1093;
	mul.f32 	%f1095, %f1094, 0f3F000000;
	abs.f32 	%f1096, %f1095;
	add.f32 	%f1097, %f1083, %f1096;
	add.s32 	%r161, %r158, 6;
	mul.wide.u32 	%rd95, %r161, 4;
	add.s64 	%rd96, %rd2, %rd95;
	ld.local.v2.f32 	{%f1098, %f1099}, [%rd96+16];
	sub.f32 	%f1100, %f137, %f1098;
	ld.local.v2.f32 	{%f1101, %f1102}, [%rd96+8];
	sub.f32 	%f1103, %f1102, %f1099;
	mul.f32 	%f1104, %f1100, %f1103;
	sub.f32 	%f1105, %f138, %f1099;
	sub.f32 	%f1106, %f1101, %f1098;
	mul.f32 	%f1107, %f1105, %f1106;
	sub.f32 	%f1108, %f1104, %f1107;
	mul.f32 	%f1109, %f1108, 0f3F000000;
	abs.f32 	%f1110, %f1109;
	add.f32 	%f1178, %f1097, %f1110;
	sub.s32 	%r202, %r160, %r202;
$L__BB1_111:
	setp.eq.s32 	%p160, %r85, 0;
	@%p160 bra 	$L__BB1_116;
	setp.eq.s32 	%p161, %r85, 1;
	@%p161 bra 	$L__BB1_114;
	shl.b32 	%r162, %r202, 1;
	mul.wide.u32 	%rd97, %r162, 4;
	add.s64 	%rd98, %rd2, %rd97;
	ld.local.v2.f32 	{%f1112, %f1113}, [%rd98+16];
	sub.f32 	%f1114, %f137, %f1112;
	ld.local.v2.f32 	{%f1115, %f1116}, [%rd98+8];
	sub.f32 	%f1117, %f1116, %f1113;
	mul.f32 	%f1118, %f1114, %f1117;
	sub.f32 	%f1119, %f138, %f1113;
	sub.f32 	%f1120, %f1115, %f1112;
	mul.f32 	%f1121, %f1119, %f1120;
	sub.f32 	%f1122, %f1118, %f1121;
	mul.f32 	%f1123, %f1122, 0f3F000000;
	abs.f32 	%f1124, %f1123;
	add.f32 	%f1125, %f1178, %f1124;
	add.s32 	%r163, %r162, 2;
	mul.wide.u32 	%rd99, %r163, 4;
	add.s64 	%rd100, %rd2, %rd99;
	ld.local.v2.f32 	{%f1126, %f1127}, [%rd100+16];
	sub.f32 	%f1128, %f137, %f1126;
	ld.local.v2.f32 	{%f1129, %f1130}, [%rd100+8];
	sub.f32 	%f1131, %f1130, %f1127;
	mul.f32 	%f1132, %f1128, %f1131;
	sub.f32 	%f1133, %f138, %f1127;
	sub.f32 	%f1134, %f1129, %f1126;
	mul.f32 	%f1135, %f1133, %f1134;
	sub.f32 	%f1136, %f1132, %f1135;
	mul.f32 	%f1137, %f1136, 0f3F000000;
	abs.f32 	%f1138, %f1137;
	add.f32 	%f1178, %f1125, %f1138;
	sub.s32 	%r202, %r163, %r202;
$L__BB1_114:
	and.b32  	%r164, %r177, 1;
	setp.eq.b32 	%p162, %r164, 1;
	not.pred 	%p163, %p162;
	@%p163 bra 	$L__BB1_116;
	shl.b32 	%r165, %r202, 1;
	mul.wide.u32 	%rd101, %r165, 4;
	add.s64 	%rd102, %rd2, %rd101;
	ld.local.v2.f32 	{%f1139, %f1140}, [%rd102+16];
	sub.f32 	%f1141, %f137, %f1139;
	ld.local.v2.f32 	{%f1142, %f1143}, [%rd102+8];
	sub.f32 	%f1144, %f1143, %f1140;
	mul.f32 	%f1145, %f1141, %f1144;
	sub.f32 	%f1146, %f138, %f1140;
	sub.f32 	%f1147, %f1142, %f1139;
	mul.f32 	%f1148, %f1146, %f1147;
	sub.f32 	%f1149, %f1145, %f1148;
	mul.f32 	%f1150, %f1149, 0f3F000000;
	abs.f32 	%f1151, %f1150;
	add.f32 	%f1178, %f1178, %f1151;
$L__BB1_116:
	abs.f32 	%f1152, %f25;
	setp.gt.f32 	%p164, %f1178, %f10;
	selp.f32 	%f1153, %f10, %f1178, %p164;
	setp.gt.f32 	%p165, %f1153, %f1152;
	selp.f32 	%f1154, %f1152, %f1153, %p165;
	add.f32 	%f1155, %f10, %f1152;
	sub.f32 	%f1156, %f1155, %f1154;
	div.rn.f32 	%f1179, %f1154, %f1156;
$L__BB1_117:
	ld.param.u64 	%rd106, [_Z15overlaps_kerneliiPKfS0_Pf_param_4];
	add.s32 	%r166, %r10, %r167;
	cvta.to.global.u64 	%rd103, %rd106;
	mul.wide.s32 	%rd104, %r166, 4;
	add.s64 	%rd105, %rd103, %rd104;
	st.global.f32 	[%rd105], %f1179;
	add.s32 	%r167, %r167, 1;
	setp.ne.s32 	%p166, %r167, %r11;
	@%p166 bra 	$L__BB1_6;
$L__BB1_118:
	ret;

}


// ===== COMPILED SASS (sm_100) =====

	.target	sm_100

	.elftype	@"ET_EXEC"


//--------------------- .note.nv.tkinfo           --------------------------
	.section	.note.nv.tkinfo,"",@"SHT_NOTE"
	.sectionflags	@"SHF_NOTE_NV_TKINFO"
	.tkinfo
        /*0018*/ 	.word	0x00000002
        /*0030*/ 	.string	""
        /*0030*/ 	.string	"ptxas"
        /*0030*/ 	.string	"Cuda compilation tools, release 13.0, V13.0.88"
        /*0030*/ 	.string	"Build cuda_13.0.r13.0/compiler.36424714_0"
        /*0030*/ 	.string	"-arch sm_100 -m 64 "



//--------------------- .note.nv.cuinfo           --------------------------
	.section	.note.nv.cuinfo,"",@"SHT_NOTE"
	.sectionflags	@"SHF_NOTE_NV_CUINFO"
        /*0018*/ 	.short	0x0002
        /*001a*/ 	.short	0x0064
        /*001c*/ 	.short	0x0082
	.zero		2


//--------------------- .nv.info                  --------------------------
	.section	.nv.info,"",@"SHT_CUDA_INFO"
	.align	4


	//----- nvinfo : EIATTR_REGCOUNT
	.align		4
        /*0000*/ 	.byte	0x04, 0x2f
        /*0002*/ 	.short	(.L_1 - .L_0)
	.align		4
.L_0:
        /*0004*/ 	.word	index@(_Z15rbox_nms_kernelifPKfPy)
        /*0008*/ 	.word	0x00000043


	//----- nvinfo : EIATTR_FRAME_SIZE
	.align		4
.L_1:
        /*000c*/ 	.byte	0x04, 0x11
        /*000e*/ 	.short	(.L_3 - .L_2)
	.align		4
.L_2:
        /*0010*/ 	.word	index@($__internal_3_$__cuda_sm3x_div_rn_noftz_f32_slowpath)
        /*0014*/ 	.word	0x00000080


	//----- nvinfo : EIATTR_FRAME_SIZE
	.align		4
.L_3:
        /*0018*/ 	.byte	0x04, 0x11
        /*001a*/ 	.short	(.L_5 - .L_4)
	.align		4
.L_4:
        /*001c*/ 	.word	index@($__internal_2_$__cuda_sm20_sqrt_rn_f32_slowpath)
        /*0020*/ 	.word	0x00000080


	//----- nvinfo : EIATTR_FRAME_SIZE
	.align		4
.L_5:
        /*0024*/ 	.byte	0x04, 0x11
        /*0026*/ 	.short	(.L_7 - .L_6)
	.align		4
.L_6:
        /*0028*/ 	.word	index@(_Z15rbox_nms_kernelifPKfPy)
        /*002c*/ 	.word	0x00000080


	//----- nvinfo : EIATTR_REGCOUNT
	.align		4
.L_7:
        /*0030*/ 	.byte	0x04, 0x2f
        /*0032*/ 	.short	(.L_9 - .L_8)
	.align		4
.L_8:
        /*0034*/ 	.word	index@(_Z15overlaps_kerneliiPKfS0_Pf)
        /*0038*/ 	.word	0x00000042


	//----- nvinfo : EIATTR_FRAME_SIZE
	.align		4
.L_9:
        /*003c*/ 	.byte	0x04, 0x11
        /*003e*/ 	.short	(.L_11 - .L_10)
	.align		4
.L_10:
        /*0040*/ 	.word	index@($__internal_1_$__cuda_sm3x_div_rn_noftz_f32_slowpath)
        /*0044*/ 	.word	0x00000080


	//----- nvinfo : EIATTR_FRAME_SIZE
	.align		4
.L_11:
        /*0048*/ 	.byte	0x04, 0x11
        /*004a*/ 	.short	(.L_13 - .L_12)
	.align		4
.L_12:
        /*004c*/ 	.word	index@($__internal_0_$__cuda_sm20_sqrt_rn_f32_slowpath)
        /*0050*/ 	.word	0x00000080


	//----- nvinfo : EIATTR_FRAME_SIZE
	.align		4
.L_13:
        /*0054*/ 	.byte	0x04, 0x11
        /*0056*/ 	.short	(.L_15 - .L_14)
	.align		4
.L_14:
        /*0058*/ 	.word	index@(_Z15overlaps_kerneliiPKfS0_Pf)
        /*005c*/ 	.word	0x00000080


	//----- nvinfo : EIATTR_MIN_STACK_SIZE
	.align		4
.L_15:
        /*0060*/ 	.byte	0x04, 0x12
        /*0062*/ 	.short	(.L_17 - .L_16)
	.align		4
.L_16:
        /*0064*/ 	.word	index@(_Z15overlaps_kerneliiPKfS0_Pf)
        /*0068*/ 	.word	0x00000080


	//----- nvinfo : EIATTR_MIN_STACK_SIZE
	.align		4
.L_17:
        /*006c*/ 	.byte	0x04, 0x12
        /*006e*/ 	.short	(.L_19 - .L_18)
	.align		4
.L_18:
        /*0070*/ 	.word	index@(_Z15rbox_nms_kernelifPKfPy)
        /*0074*/ 	.word	0x00000080
.L_19:


//--------------------- .nv.compat                --------------------------
	.section	.nv.compat,"",@"SHT_CUDA_COMPAT_INFO"
	.align	4
        /*0000*/ 	.byte	0x02, 0x09, 0x00, 0x00, 0x02, 0x02, 0x01, 0x00, 0x02, 0x05, 0x05, 0x00, 0x03, 0x07, 0x01, 0x01
        /*0010*/ 	.byte	0x02, 0x03, 0x00, 0x00, 0x02, 0x06, 0x01, 0x00, 0x04, 0x0b, 0x08, 0x00, 0x01, 0x00, 0x00, 0x00
        /*0020*/ 	.byte	0x00, 0x00, 0x00, 0x00


//--------------------- .nv.info._Z15overlaps_kerneliiPKfS0_Pf --------------------------
	.section	.nv.info._Z15overlaps_kerneliiPKfS0_Pf,"",@"SHT_CUDA_INFO"
	.sectionflags	@""
	.align	4


	//----- nvinfo : EIATTR_CUDA_API_VERSION
	.align		4
        /*0000*/ 	.byte	0x04, 0x37
        /*0002*/ 	.short	(.L_21 - .L_20)
.L_20:
        /*0004*/ 	.word	0x00000082


	//----- nvinfo : EIATTR_KPARAM_INFO
	.align		4
.L_21:
        /*0008*/ 	.byte	0x04, 0x17
        /*000a*/ 	.short	(.L_23 - .L_22)
.L_22:
        /*000c*/ 	.word	0x00000000
        /*0010*/ 	.short	0x0004
        /*0012*/ 	.short	0x0018
        /*0014*/ 	.byte	0x00, 0xf5, 0x21, 0x00


	//----- nvinfo : EIATTR_KPARAM_INFO
	.align		4
.L_23:
        /*0018*/ 	.byte	0x04, 0x17
        /*001a*/ 	.short	(.L_25 - .L_24)
.L_24:
        /*001c*/ 	.word	0x00000000
        /*0020*/ 	.short	0x0003
        /*0022*/ 	.short	0x0010
        /*0024*/ 	.byte	0x00, 0xf5, 0x21, 0x00


	//----- nvinfo : EIATTR_KPARAM_INFO
	.align		4
.L_25:
        /*0028*/ 	.byte	0x04, 0x17
        /*002a*/ 	.short	(.L_27 - .L_26)
.L_26:
        /*002c*/ 	.word	0x00000000
        /*0030*/ 	.short	0x0002
        /*0032*/ 	.short	0x0008
        /*0034*/ 	.byte	0x00, 0xf5, 0x21, 0x00


	//----- nvinfo : EIATTR_KPARAM_INFO
	.align		4
.L_27:
        /*0038*/ 	.byte	0x04, 0x17
        /*003a*/ 	.short	(.L_29 - .L_28)
.L_28:
        /*003c*/ 	.word	0x00000000
        /*0040*/ 	.short	0x0001
        /*0042*/ 	.short	0x0004
        /*0044*/ 	.byte	0x00, 0xf0, 0x11, 0x00


	//----- nvinfo : EIATTR_KPARAM_INFO
	.align		4
.L_29:
        /*0048*/ 	.byte	0x04, 0x17
        /*004a*/ 	.short	(.L_31 - .L_30)
.L_30:
        /*004c*/ 	.word	0x00000000
        /*0050*/ 	.short	0x0000
        /*0052*/ 	.short	0x0000
        /*0054*/ 	.byte	0x00, 0xf0, 0x11, 0x00


	//----- nvinfo : EIATTR_SPARSE_MMA_MASK
	.align		4
.L_31:
        /*0058*/ 	.byte	0x03, 0x50
        /*005a*/ 	.short	0x0000


	//----- nvinfo : EIATTR_MAXREG_COUNT
	.align		4
        /*005c*/ 	.byte	0x03, 0x1b
        /*005e*/ 	.short	0x00ff


	//----- nvinfo : EIATTR_NUM_BARRIERS
	.align		4
        /*0060*/ 	.byte	0x02, 0x4c
        /*0062*/ 	.byte	0x01
	.zero		1


	//----- nvinfo : EIATTR_MERCURY_ISA_VERSION
	.align		4
        /*0064*/ 	.byte	0x03, 0x5f
        /*0066*/ 	.short	0x0101


	//----- nvinfo : EIATTR_VRC_CTA_INIT_COUNT
	.align		4
        /*0068*/ 	.byte	0x02, 0x4a
	.zero		1
	.zero		1


	//----- nvinfo : EIATTR_EXIT_INSTR_OFFSETS
	.align		4
        /*006c*/ 	.byte	0x04, 0x1c
        /*006e*/ 	.short	(.L_33 - .L_32)


	//   ....[0]....
.L_32:
        /*0070*/ 	.word	0x000003b0


	//   ....[1]....
        /*0074*/ 	.word	0x0000ace0


	//----- nvinfo : EIATTR_CRS_STACK_SIZE
	.align		4
.L_33:
        /*0078*/ 	.byte	0x04, 0x1e
        /*007a*/ 	.short	(.L_35 - .L_34)
.L_34:
        /*007c*/ 	.word	0x00000000


	//----- nvinfo : EIATTR_CBANK_PARAM_SIZE
	.align		4
.L_35:
        /*0080*/ 	.byte	0x03, 0x19
        /*0082*/ 	.short	0x0020


	//----- nvinfo : EIATTR_PARAM_CBANK
	.align		4
        /*0084*/ 	.byte	0x04, 0x0a
        /*0086*/ 	.short	(.L_37 - .L_36)
	.align		4
.L_36:
        /*0088*/ 	.word	index@(.nv.constant0._Z15overlaps_kerneliiPKfS0_Pf)
        /*008c*/ 	.short	0x0380
        /*008e*/ 	.short	0x0020


	//----- nvinfo : EIATTR_SW_WAR
	.align		4
.L_37:
        /*0090*/ 	.byte	0x04, 0x36
        /*0092*/ 	.short	(.L_39 - .L_38)
.L_38:
        /*0094*/ 	.word	0x00000008
.L_39:


//--------------------- .nv.info._Z15rbox_nms_kernelifPKfPy --------------------------
	.section	.nv.info._Z15rbox_nms_kernelifPKfPy,"",@"SHT_CUDA_INFO"
	.sectionflags	@""
	.align	4


	//----- nvinfo : EIATTR_CUDA_API_VERSION
	.align		4
        /*0000*/ 	.byte	0x04, 0x37
        /*0002*/ 	.short	(.L_41 - .L_40)
.L_40:
        /*0004*/ 	.word	0x00000082


	//----- nvinfo : EIATTR_KPARAM_INFO
	.align		4
.L_41:
        /*0008*/ 	.byte	0x04, 0x17
        /*000a*/ 	.short	(.L_43 - .L_42)
.L_42:
        /*000c*/ 	.word	0x00000000
        /*0010*/ 	.short	0x0003
        /*0012*/ 	.short	0x0010
        /*0014*/ 	.byte	0x00, 0xf5, 0x21, 0x00


	//----- nvinfo : EIATTR_KPARAM_INFO
	.align		4
.L_43:
        /*0018*/ 	.byte	0x04, 0x17
        /*001a*/ 	.short	(.L_45 - .L_44)
.L_44:
        /*001c*/ 	.word	0x00000000
        /*0020*/ 	.short	0x0002
        /*0022*/ 	.short	0x0008
        /*0024*/ 	.byte	0x00, 0xf5, 0x21, 0x00


	//----- nvinfo : EIATTR_KPARAM_INFO
	.align		4
.L_45:
        /*0028*/ 	.byte	0x04, 0x17
        /*002a*/ 	.short	(.L_47 - .L_46)
.L_46:
        /*002c*/ 	.word	0x00000000
        /*0030*/ 	.short	0x0001
        /*0032*/ 	.short	0x0004
        /*0034*/ 	.byte	0x00, 0xf0, 0x11, 0x00


	//----- nvinfo : EIATTR_KPARAM_INFO
	.align		4
.L_47:
        /*0038*/ 	.byte	0x04, 0x17
        /*003a*/ 	.short	(.L_49 - .L_48)
.L_48:
        /*003c*/ 	.word	0x00000000
        /*0040*/ 	.short	0x0000
        /*0042*/ 	.short	0x0000
        /*0044*/ 	.byte	0x00, 0xf0, 0x11, 0x00


	//----- nvinfo : EIATTR_SPARSE_MMA_MASK
	.align		4
.L_49:
        /*0048*/ 	.byte	0x03, 0x50
        /*004a*/ 	.short	0x0000


	//----- nvinfo : EIATTR_MAXREG_COUNT
	.align		4
        /*004c*/ 	.byte	0x03, 0x1b
        /*004e*/ 	.short	0x00ff


	//----- nvinfo : EIATTR_NUM_BARRIERS
	.align		4
        /*0050*/ 	.byte	0x02, 0x4c
        /*0052*/ 	.byte	0x01
	.zero		1


	//----- nvinfo : EIATTR_MERCURY_ISA_VERSION
	.align		4
        /*0054*/ 	.byte	0x03, 0x5f
        /*0056*/ 	.short	0x0101


	//----- nvinfo : EIATTR_VRC_CTA_INIT_COUNT
	.align		4
        /*0058*/ 	.byte	0x02, 0x4a
	.zero		1
	.zero		1


	//----- nvinfo : EIATTR_EXIT_INSTR_OFFSETS
	.align		4
        /*005c*/ 	.byte	0x04, 0x1c
        /*005e*/ 	.short	(.L_51 - .L_50)


	//   ....[0]....
.L_50:
        /*0060*/ 	.word	0x000003f0


	//   ....[1]....
        /*0064*/ 	.word	0x0000b0a0


	//----- nvinfo : EIATTR_CRS_STACK_SIZE
	.align		4
.L_51:
        /*0068*/ 	.byte	0x04, 0x1e
        /*006a*/ 	.short	(.L_53 - .L_52)
.L_52:
        /*006c*/ 	.word	0x00000000


	//----- nvinfo : EIATTR_CBANK_PARAM_SIZE
	.align		4
.L_53:
        /*0070*/ 	.byte	0x03, 0x19
        /*0072*/ 	.short	0x0018


	//----- nvinfo : EIATTR_PARAM_CBANK
	.align		4
        /*0074*/ 	.byte	0x04, 0x0a
        /*0076*/ 	.short	(.L_55 - .L_54)
	.align		4
.L_54:
        /*0078*/ 	.word	index@(.nv.constant0._Z15rbox_nms_kernelifPKfPy)
        /*007c*/ 	.short	0x0380
        /*007e*/ 	.short	0x0018


	//----- nvinfo : EIATTR_SW_WAR
	.align		4
.L_55:
        /*0080*/ 	.byte	0x04, 0x36
        /*0082*/ 	.short	(.L_57 - .L_56)
.L_56:
        /*0084*/ 	.word	0x00000008
.L_57:


//--------------------- .nv.callgraph             --------------------------
	.section	.nv.callgraph,"",@"SHT_CUDA_CALLGRAPH"
	.align	4
	.sectionentsize	8
	.align		4
        /*0000*/ 	.word	0x00000000
	.align		4
        /*0004*/ 	.word	0xffffffff
	.align		4
        /*0008*/ 	.word	0x00000000
	.align		4
        /*000c*/ 	.word	0xfffffffe
	.align		4
        /*0010*/ 	.word	0x00000000
	.align		4
        /*0014*/ 	.word	0xfffffffd
	.align		4
        /*0018*/ 	.word	0x00000000
	.align		4
        /*001c*/ 	.word	0xfffffffc


//--------------------- .text._Z15overlaps_kerneliiPKfS0_Pf --------------------------
	.section	.text._Z15overlaps_kerneliiPKfS0_Pf,"ax",@progbits
	.align	128
        .global         _Z15overlaps_kerneliiPKfS0_Pf
        .type           _Z15overlaps_kerneliiPKfS0_Pf,@function
        .size           _Z15overlaps_kerneliiPKfS0_Pf,(.L_x_611 - _Z15overlaps_kerneliiPKfS0_Pf)
        .other          _Z15overlaps_kerneliiPKfS0_Pf,@"STO_CUDA_ENTRY STV_DEFAULT"
_Z15overlaps_kerneliiPKfS0_Pf:
.text._Z15overlaps_kerneliiPKfS0_Pf:
[----:B------:R-:W0:Y:S08]  /*0000*/  LDC R1, c[0x0][0x37c] ;  /* 0x0000df00ff017b82 */ /* 0x000e300000000800 */
[----:B------:R-:W1:Y:S01]  /*0010*/  S2UR UR5, SR_CTAID.Y ;  /* 0x00000000000579c3 */ /* 0x000e620000002600 */
[----:B------:R-:W2:Y:S01]  /*0020*/  S2R R25, SR_TID.X ;  /* 0x0000000000197919 */ /* 0x000ea20000002100 */
[----:B------:R-:W3:Y:S01]  /*0030*/  LDCU.64 UR8, c[0x0][0x380] ;  /* 0x00007000ff0877ac */ /* 0x000ee20008000a00 */
[----:B0-----:R-:W-:Y:S01]  /*0040*/  IADD3 R1, PT, PT, R1, -0x80, RZ ;  /* 0xffffff8001017810 */ /* 0x001fe20007ffe0ff */
[----:B------:R-:W0:Y:S01]  /*0050*/  S2R R0, SR_CTAID.Y ;  /* 0x0000000000007919 */ /* 0x000e220000002600 */
[----:B------:R-:W4:Y:S03]  /*0060*/  LDCU.64 UR10, c[0x0][0x358] ;  /* 0x00006b00ff0a77ac */ /* 0x000f260008000a00 */
[----:B------:R-:W5:Y:S01]  /*0070*/  S2UR UR4, SR_CTAID.X ;  /* 0x00000000000479c3 */ /* 0x000f620000002500 */
[----:B------:R-:W4:Y:S01]  /*0080*/  S2R R50, SR_CTAID.X ;  /* 0x0000000000327919 */ /* 0x000f220000002500 */
[----:B-1----:R-:W-:-:S04]  /*0090*/  USHF.L.U32 UR5, UR5, 0x6, URZ ;  /* 0x0000000605057899 */ /* 0x002fc800080006ff */
[----:B---3--:R-:W-:Y:S02]  /*00a0*/  UIADD3 UR7, UPT, UPT, -UR5, UR9, URZ ;  /* 0x0000000905077290 */ /* 0x008fe4000fffe1ff */
[----:B-----5:R-:W-:Y:S02]  /*00b0*/  UIMAD UR4, UR4, -0x40, UR8 ;  /* 0xffffffc0040478a4 */ /* 0x020fe4000f8e0208 */
[----:B------:R-:W-:Y:S02]  /*00c0*/  UISETP.LT.AND UP1, UPT, UR7, 0x40, UPT ;  /* 0x000000400700788c */ /* 0x000fe4000bf21270 */
[----:B------:R-:W-:Y:S02]  /*00d0*/  UISETP.LT.AND UP0, UPT, UR4, 0x40, UPT ;  /* 0x000000400400788c */ /* 0x000fe4000bf01270 */
[----:B------:R-:W-:Y:S02]  /*00e0*/  USEL UR6, UR7, 0x40, UP1 ;  /* 0x0000004007067887 */ /* 0x000fe40008800000 */
[----:B------:R-:W-:-:S04]  /*00f0*/  USEL UR4, UR4, 0x40, UP0 ;  /* 0x0000004004047887 */ /* 0x000fc80008000000 */
[C---:B--2---:R-:W-:Y:S02]  /*0100*/  ISETP.GE.U32.AND P1, PT, R25.reuse, UR6, PT ;  /* 0x0000000619007c0c */ /* 0x044fe4000bf26070 */
[----:B------:R-:W-:-:S11]  /*0110*/  ISETP.GE.U32.AND P2, PT, R25, UR4, PT ;  /* 0x0000000419007c0c */ /* 0x000fd6000bf46070 */
[----:B------:R-:W1:Y:S01]  /*0120*/  @!P1 LDC.64 R2, c[0x0][0x390] ;  /* 0x0000e400ff029b82 */ /* 0x000e620000000a00 */
[-C--:B0-----:R-:W-:Y:S02]  /*0130*/  @!P1 LEA R5, R0, R25.reuse, 0x6 ;  /* 0x0000001900059211 */ /* 0x081fe400078e30ff */
[----:B----4-:R-:W-:Y:S02]  /*0140*/  @!P2 LEA R7, R50, R25, 0x6 ;  /* 0x000000193207a211 */ /* 0x010fe400078e30ff */
[----:B------:R-:W-:Y:S02]  /*0150*/  @!P1 SHF.L.U32 R5, R5, 0x3, RZ ;  /* 0x0000000305059819 */ /* 0x000fe400000006ff */
[----:B------:R-:W-:Y:S01]  /*0160*/  @!P2 SHF.L.U32 R7, R7, 0x3, RZ ;  /* 0x000000030707a819 */ /* 0x000fe200000006ff */
[----:B------:R-:W0:Y:S02]  /*0170*/  @!P2 LDC.64 R12, c[0x0][0x388] ;  /* 0x0000e200ff0cab82 */ /* 0x000e240000000a00 */
[----:B-1----:R-:W-:-:S05]  /*0180*/  @!P1 IMAD.WIDE.U32 R2, R5, 0x4, R2 ;  /* 0x0000000405029825 */ /* 0x002fca00078e0002 */
[----:B------:R-:W2:Y:S01]  /*0190*/  @!P1 LDG.E R4, desc[UR10][R2.64] ;  /* 0x0000000a02049981 */ /* 0x000ea2000c1e1900 */
[----:B0-----:R-:W-:-:S03]  /*01a0*/  @!P2 IMAD.WIDE.U32 R12, R7, 0x4, R12 ;  /* 0x00000004070ca825 */ /* 0x001fc600078e000c */
[----:B------:R-:W2:Y:S04]  /*01b0*/  @!P1 LDG.E R5, desc[UR10][R2.64+0x4] ;  /* 0x0000040a02059981 */ /* 0x000ea8000c1e1900 */
[----:B------:R-:W2:Y:S04]  /*01c0*/  @!P1 LDG.E R6, desc[UR10][R2.64+0x8] ;  /* 0x0000080a02069981 */ /* 0x000ea8000c1e1900 */
[----:B------:R-:W2:Y:S04]  /*01d0*/  @!P1 LDG.E R7, desc[UR10][R2.64+0xc] ;  /* 0x00000c0a02079981 */ /* 0x000ea8000c1e1900 */
[----:B------:R-:W3:Y:S04]  /*01e0*/  @!P1 LDG.E R8, desc[UR10][R2.64+0x10] ;  /* 0x0000100a02089981 */ /* 0x000ee8000c1e1900 */
[----:B------:R-:W3:Y:S04]  /*01f0*/  @!P1 LDG.E R9, desc[UR10][R2.64+0x14] ;  /* 0x0000140a02099981 */ /* 0x000ee8000c1e1900 */
[----:B------:R-:W3:Y:S04]  /*0200*/  @!P1 LDG.E R10, desc[UR10][R2.64+0x18] ;  /* 0x0000180a020a9981 */ /* 0x000ee8000c1e1900 */
[----:B------:R0:W3:Y:S04]  /*0210*/  @!P1 LDG.E R11, desc[UR10][R2.64+0x1c] ;  /* 0x00001c0a020b9981 */ /* 0x0000e8000c1e1900 */
[----:B------:R-:W4:Y:S04]  /*0220*/  @!P2 LDG.E R16, desc[UR10][R12.64] ;  /* 0x0000000a0c10a981 */ /* 0x000f28000c1e1900 */
[----:B------:R-:W4:Y:S04]  /*0230*/  @!P2 LDG.E R17, desc[UR10][R12.64+0x4] ;  /* 0x0000040a0c11a981 */ /* 0x000f28000c1e1900 */
[----:B------:R-:W4:Y:S04]  /*0240*/  @!P2 LDG.E R18, desc[UR10][R12.64+0x8] ;  /* 0x0000080a0c12a981 */ /* 0x000f28000c1e1900 */
[----:B------:R-:W4:Y:S04]  /*0250*/  @!P2 LDG.E R19, desc[UR10][R12.64+0xc] ;  /* 0x00000c0a0c13a981 */ /* 0x000f28000c1e1900 */
[----:B------:R-:W5:Y:S04]  /*0260*/  @!P2 LDG.E R20, desc[UR10][R12.64+0x10] ;  /* 0x0000100a0c14a981 */ /* 0x000f68000c1e1900 */
[----:B------:R-:W5:Y:S04]  /*0270*/  @!P2 LDG.E R21, desc[UR10][R12.64+0x14] ;  /* 0x0000140a0c15a981 */ /* 0x000f68000c1e1900 */
[----:B------:R-:W5:Y:S04]  /*0280*/  @!P2 LDG.E R22, desc[UR10][R12.64+0x18] ;  /* 0x0000180a0c16a981 */ /* 0x000f68000c1e1900 */
[----:B------:R-:W5:Y:S01]  /*0290*/  @!P2 LDG.E R23, desc[UR10][R12.64+0x1c] ;  /* 0x00001c0a0c17a981 */ /* 0x000f62000c1e1900 */
[----:B------:R-:W1:Y:S01]  /*02a0*/  S2R R15, SR_CgaCtaId ;  /* 0x00000000000f7919 */ /* 0x000e620000008800 */
[----:B------:R-:W-:-:S04]  /*02b0*/  MOV R0, 0x400 ;  /* 0x0000040000007802 */ /* 0x000fc80000000f00 */
[----:B0-----:R-:W-:Y:S01]  /*02c0*/  @!P1 IADD3 R2, PT, PT, R0, 0x800, RZ ;  /* 0x0000080000029810 */ /* 0x001fe20007ffe0ff */
[----:B------:R-:W-:-:S06]  /*02d0*/  UISETP.GE.AND UP0, UPT, UR7, 0x1, UPT ;  /* 0x000000010700788c */ /* 0x000fcc000bf06270 */
[----:B------:R-:W-:Y:S02]  /*02e0*/  PLOP3.LUT P0, PT, PT, PT, UP0, 0x80, 0x8 ;  /* 0x000000000008781c */ /* 0x000fe40003f0f008 */
[C---:B-1----:R-:W-:Y:S02]  /*02f0*/  @!P1 LEA R2, R15.reuse, R2, 0x18 ;  /* 0x000000020f029211 */ /* 0x042fe400078ec0ff */
[----:B------:R-:W-:Y:S02]  /*0300*/  LEA R0, R15, R0, 0x18 ;  /* 0x000000000f007211 */ /* 0x000fe400078ec0ff */
[C---:B------:R-:W-:Y:S02]  /*0310*/  @!P1 LEA R2, R25.reuse, R2, 0x5 ;  /* 0x0000000219029211 */ /* 0x040fe400078e28ff */
[C---:B------:R-:W-:Y:S02]  /*0320*/  LEA R0, R25.reuse, R0, 0x5 ;  /* 0x0000000019007211 */ /* 0x040fe400078e28ff */
[----:B------:R-:W-:-:S02]  /*0330*/  ISETP.GE.U32.OR P0, PT, R25, UR4, !P0 ;  /* 0x0000000419007c0c */ /* 0x000fc4000c706470 */
[C---:B------:R-:W-:Y:S02]  /*0340*/  R2UR UR7, R1.reuse ;  /* 0x00000000010772ca */ /* 0x040fe400000e0000 */
[----:B------:R-:W-:Y:S01]  /*0350*/  R2UR UR12, R1 ;  /* 0x00000000010c72ca */ /* 0x000fe200000e0000 */
[----:B--2---:R0:W-:Y:S04]  /*0360*/  @!P1 STS.128 [R2], R4 ;  /* 0x0000000402009388 */ /* 0x0041e80000000c00 */
[----:B---3--:R0:W-:Y:S04]  /*0370*/  @!P1 STS.128 [R2+0x10], R8 ;  /* 0x0000100802009388 */ /* 0x0081e80000000c00 */
[----:B----4-:R0:W-:Y:S04]  /*0380*/  @!P2 STS.128 [R0], R16 ;  /* 0x000000100000a388 */ /* 0x0101e80000000c00 */
[----:B-----5:R0:W-:Y:S01]  /*0390*/  @!P2 STS.128 [R0+0x10], R20 ;  /* 0x000010140000a388 */ /* 0x0201e20000000c00 */
[----:B------:R-:W-:Y:S06]  /*03a0*/  BAR.SYNC.DEFER_BLOCKING 0x0 ;  /* 0x0000000000007b1d */ /* 0x000fec0000010000 */
[----:B------:R-:W-:Y:S05]  /*03b0*/  @P0 EXIT ;  /* 0x000000000000094d */ /* 0x000fea0003800000 */
[----:B0-----:R-:W0:Y:S01]  /*03c0*/  LDS.128 R4, [R0] ;  /* 0x0000000000047984 */ /* 0x001e220000000c00 */
[----:B------:R-:W-:Y:S01]  /*03d0*/  LEA R50, R50, R25, 0x6 ;  /* 0x0000001932327211 */ /* 0x000fe200078e30ff */
[----:B------:R-:W-:Y:S02]  /*03e0*/  UISETP.LT.AND UP0, UPT, UR6, 0x1, UPT ;  /* 0x000000010600788c */ /* 0x000fe4000bf01270 */
[----:B------:R-:W1:Y:S01]  /*03f0*/  LDS.128 R40, [R0+0x10] ;  /* 0x0000100000287984 */ /* 0x000e620000000c00 */
[----:B------:R-:W-:Y:S02]  /*0400*/  UIADD3 UR7, UPT, UPT, UR7, 0x40, URZ ;  /* 0x0000004007077890 */ /* 0x000fe4000fffe0ff */
[----:B------:R-:W-:Y:S01]  /*0410*/  USEL UR6, UR6, 0x1, !UP0 ;  /* 0x0000000106067887 */ /* 0x000fe2000c000000 */
[----:B------:R-:W-:Y:S01]  /*0420*/  UMOV UR4, URZ ;  /* 0x000000ff00047c82 */ /* 0x000fe20008000000 */
[----:B0-----:R-:W-:Y:S01]  /*0430*/  FMUL R3, R5, R6 ;  /* 0x0000000605037220 */ /* 0x001fe20000400000 */
[----:B-1----:R-:W-:-:S03]  /*0440*/  FMUL R9, R40, R7 ;  /* 0x0000000728097220 */ /* 0x002fc60000400000 */
[C---:B------:R-:W-:Y:S01]  /*0450*/  FFMA R3, R4.reuse, R7, -R3 ;  /* 0x0000000704037223 */ /* 0x040fe20000000803 */
[-C--:B------:R-:W-:Y:S01]  /*0460*/  FMUL R11, R41, R42.reuse ;  /* 0x0000002a290b7220 */ /* 0x080fe20000400000 */
[----:B------:R-:W-:Y:S01]  /*0470*/  FMUL R0, R4, R43 ;  /* 0x0000002b04007220 */ /* 0x000fe20000400000 */
[----:B------:R-:W-:Y:S01]  /*0480*/  FFMA R2, R6, R41, -R9 ;  /* 0x0000002906027223 */ /* 0x000fe20000000809 */
[----:B------:R-:W-:Y:S01]  /*0490*/  FADD R3, RZ, R3 ;  /* 0x00000003ff037221 */ /* 0x000fe20000000000 */
[----:B------:R-:W-:Y:S01]  /*04a0*/  FFMA R11, R40, R43, -R11 ;  /* 0x0000002b280b7223 */ /* 0x000fe2000000080b */
[C---:B------:R-:W-:Y:S01]  /*04b0*/  FADD R36, -R5.reuse, R43 ;  /* 0x0000002b05247221 */ /* 0x040fe20000000100 */
[----:B------:R-:W-:Y:S01]  /*04c0*/  FFMA R0, R5, R42, -R0 ;  /* 0x0000002a05007223 */ /* 0x000fe20000000800 */
[----:B------:R-:W-:Y:S01]  /*04d0*/  FADD R2, R3, R2 ;  /* 0x0000000203027221 */ /* 0x000fe20000000000 */
[----:B------:R-:W-:Y:S01]  /*04e0*/  MOV R9, UR5 ;  /* 0x0000000500097c02 */ /* 0x000fe20008000f00 */
[C---:B------:R-:W-:Y:S01]  /*04f0*/  FADD R3, -R4.reuse, R6 ;  /* 0x0000000604037221 */ /* 0x040fe20000000100 */
[----:B------:R-:W-:Y:S01]  /*0500*/  FADD R37, -R4, R42 ;  /* 0x0000002a04257221 */ /* 0x000fe20000000100 */
[----:B------:R-:W-:Y:S01]  /*0510*/  FADD R11, R2, R11 ;  /* 0x0000000b020b7221 */ /* 0x000fe20000000000 */
[----:B------:R-:W-:Y:S01]  /*0520*/  FADD R2, -R5, R7 ;  /* 0x0000000705027221 */ /* 0x000fe20000000100 */
[----:B------:R-:W-:Y:S01]  /*0530*/  FMUL R8, R36, R36 ;  /* 0x0000002424087220 */ /* 0x000fe20000400000 */
[----:B------:R-:W-:-:S02]  /*0540*/  IMAD R50, R50, UR9, R9 ;  /* 0x0000000932327c24 */ /* 0x000fc4000f8e0209 */
[----:B------:R-:W-:Y:S01]  /*0550*/  FADD R0, R11, R0 ;  /* 0x000000000b007221 */ /* 0x000fe20000000000 */
[----:B------:R-:W-:Y:S01]  /*0560*/  FMUL R38, R2, R2 ;  /* 0x0000000202267220 */ /* 0x000fe20000400000 */
[----:B------:R-:W-:Y:S02]  /*0570*/  FFMA R39, R37, R37, R8 ;  /* 0x0000002525277223 */ /* 0x000fe40000000008 */
[----:B------:R-:W-:Y:S01]  /*0580*/  FMUL R49, R0, 0.5 ;  /* 0x3f00000000317820 */ /* 0x000fe20000400000 */
[----:B------:R-:W-:-:S07]  /*0590*/  FFMA R38, R3, R3, R38 ;  /* 0x0000000303267223 */ /* 0x000fce0000000026 */
.L_x_289:
[----:B0-----:R-:W0:Y:S01]  /*05a0*/  S2UR UR8, SR_CgaCtaId ;  /* 0x00000000000879c3 */ /* 0x001e220000008800 */
[----:B------:R-:W-:Y:S01]  /*05b0*/  UMOV UR5, 0x400 ;  /* 0x0000040000057882 */ /* 0x000fe20000000000 */
[----:B------:R-:W-:Y:S01]  /*05c0*/  BSSY.RECONVERGENT B0, `(.L_x_0) ;  /* 0x0000a6a000007945 */ /* 0x000fe20003800200 */
[----:B------:R-:W-:-:S04]  /*05d0*/  UIADD3 UR5, UPT, UPT, UR5, 0x800, URZ ;  /* 0x0000080005057890 */ /* 0x000fc8000fffe0ff */
[----:B0-----:R-:W-:-:S04]  /*05e0*/  ULEA UR5, UR8, UR5, 0x18 ;  /* 0x0000000508057291 */ /* 0x001fc8000f8ec0ff */
[----:B------:R-:W-:-:S09]  /*05f0*/  ULEA UR5, UR4, UR5, 0x5 ;  /* 0x0000000504057291 */ /* 0x000fd2000f8e28ff */
[----:B------:R-:W0:Y:S04]  /*0600*/  LDS.128 R12, [UR5] ;  /* 0x00000005ff0c7984 */ /* 0x000e280008000c00 */
[----:B------:R-:W1:Y:S01]  /*0610*/  LDS.128 R8, [UR5+0x10] ;  /* 0x00001005ff087984 */ /* 0x000e620008000c00 */
[----:B0-----:R-:W-:Y:S01]  /*0620*/  FMUL R17, R13, R14 ;  /* 0x0000000e0d117220 */ /* 0x001fe20000400000 */
[----:B-1----:R-:W-:-:S03]  /*0630*/  FMUL R19, R15, R8 ;  /* 0x000000080f137220 */ /* 0x002fc60000400000 */
[C---:B------:R-:W-:Y:S01]  /*0640*/  FFMA R17, R12.reuse, R15, -R17 ;  /* 0x0000000f0c117223 */ /* 0x040fe20000000811 */
[----:B------:R-:W-:Y:S01]  /*0650*/  FMUL R21, R9, R10 ;  /* 0x0000000a09157220 */ /* 0x000fe20000400000 */
[----:B------:R-:W-:Y:S01]  /*0660*/  FMUL R16, R12, R11 ;  /* 0x0000000b0c107220 */ /* 0x000fe20000400000 */
[----:B------:R-:W-:Y:S01]  /*0670*/  FFMA R0, R14, R9, -R19 ;  /* 0x000000090e007223 */ /* 0x000fe20000000813 */
[----:B------:R-:W-:Y:S01]  /*0680*/  FADD R17, RZ, R17 ;  /* 0x00000011ff117221 */ /* 0x000fe20000000000 */
[----:B------:R-:W-:-:S03]  /*0690*/  FFMA R21, R8, R11, -R21 ;  /* 0x0000000b08157223 */ /* 0x000fc60000000815 */
[----:B------:R-:W-:Y:S01]  /*06a0*/  FADD R0, R17, R0 ;  /* 0x0000000011007221 */ /* 0x000fe20000000000 */
[----:B------:R-:W-:-:S03]  /*06b0*/  FFMA R17, R13, R10, -R16 ;  /* 0x0000000a0d117223 */ /* 0x000fc60000000810 */
[----:B------:R-:W-:-:S04]  /*06c0*/  FADD R0, R0, R21 ;  /* 0x0000001500007221 */ /* 0x000fc80000000000 */
[----:B------:R-:W-:Y:S01]  /*06d0*/  FADD R0, R0, R17 ;  /* 0x0000001100007221 */ /* 0x000fe20000000000 */
[----:B------:R-:W-:-:S03]  /*06e0*/  HFMA2 R17, -RZ, RZ, 0, 0 ;  /* 0x00000000ff117431 */ /* 0x000fc600000001ff */
[----:B------:R-:W-:-:S05]  /*06f0*/  FMUL R48, R0, 0.5 ;  /* 0x3f00000000307820 */ /* 0x000fca0000400000 */
[----:B------:R-:W-:-:S04]  /*0700*/  FSETP.NEU.AND P0, PT, R48, RZ, PT ;  /* 0x000000ff3000720b */ /* 0x000fc80003f0d000 */
[----:B------:R-:W-:-:S13]  /*0710*/  FSETP.EQ.OR P0, PT, R49, RZ, !P0 ;  /* 0x000000ff3100720b */ /* 0x000fda0004702400 */
[----:B-----5:R-:W-:Y:S05]  /*0720*/  @P0 BRA `(.L_x_1) ;  /* 0x000000a4004c0947 */ /* 0x020fea0003800000 */
[C---:B------:R-:W-:Y:S01]  /*0730*/  FADD R19, -R13.reuse, R15 ;  /* 0x0000000f0d137221 */ /* 0x040fe20000000100 */
[C---:B------:R-:W-:Y:S01]  /*0740*/  FADD R44, -R13.reuse, R5 ;  /* 0x000000050d2c7221 */ /* 0x040fe20000000100 */
[C---:B------:R-:W-:Y:S01]  /*0750*/  FADD R54, -R13.reuse, R7 ;  /* 0x000000070d367221 */ /* 0x040fe20000000100 */
[C---:B------:R-:W-:Y:S01]  /*0760*/  FADD R34, -R13.reuse, R41 ;  /* 0x000000290d227221 */ /* 0x040fe20000000100 */
[----:B------:R-:W-:Y:S01]  /*0770*/  FADD R32, -R13, R43 ;  /* 0x0000002b0d207221 */ /* 0x000fe20000000100 */
[----:B------:R-:W-:Y:S01]  /*0780*/  FADD R17, -R12, R14 ;  /* 0x0000000e0c117221 */ /* 0x000fe20000000100 */
[----:B------:R-:W-:Y:S01]  /*0790*/  FADD R45, R4, -R12 ;  /* 0x8000000c042d7221 */ /* 0x000fe20000000000 */
[----:B------:R-:W-:Y:S01]  /*07a0*/  FMUL R0, R19, R44 ;  /* 0x0000002c13007220 */ /* 0x000fe20000400000 */
[----:B------:R-:W-:Y:S01]  /*07b0*/  FADD R53, -R12, R6 ;  /* 0x000000060c357221 */ /* 0x000fe20000000100 */
[----:B------:R-:W-:Y:S01]  /*07c0*/  FADD R27, -R13, R11 ;  /* 0x0000000b0d1b7221 */ /* 0x000fe20000000100 */
[C---:B------:R-:W-:Y:S01]  /*07d0*/  FMUL R18, R19.reuse, R54 ;  /* 0x0000003613127220 */ /* 0x040fe20000400000 */
[----:B------:R-:W-:Y:S01]  /*07e0*/  FADD R35, R40, -R12 ;  /* 0x8000000c28237221 */ /* 0x000fe20000000000 */
[C---:B------:R-:W-:Y:S01]  /*07f0*/  FMUL R16, R19.reuse, R19 ;  /* 0x0000001313107220 */ /* 0x040fe20000400000 */
[C---:B------:R-:W-:Y:S01]  /*0800*/  FMUL R20, R19.reuse, R34 ;  /* 0x0000002213147220 */ /* 0x040fe20000400000 */
[C---:B------:R-:W-:Y:S01]  /*0810*/  FADD R33, -R12.reuse, R42 ;  /* 0x0000002a0c217221 */ /* 0x040fe20000000100 */
[----:B------:R-:W-:Y:S01]  /*0820*/  FMUL R22, R19, R32 ;  /* 0x0000002013167220 */ /* 0x000fe20000400000 */
[C---:B------:R-:W-:Y:S01]  /*0830*/  FFMA R19, R17.reuse, R45, R0 ;  /* 0x0000002d11137223 */ /* 0x040fe20000000000 */
[----:B------:R-:W-:Y:S01]  /*0840*/  FFMA R21, R17, R53, R18 ;  /* 0x0000003511157223 */ /* 0x000fe20000000012 */
[----:B------:R-:W-:Y:S01]  /*0850*/  FADD R25, -R12, R10 ;  /* 0x0000000a0c197221 */ /* 0x000fe20000000100 */
[----:B------:R-:W-:Y:S01]  /*0860*/  FMUL R0, R27, R27 ;  /* 0x0000001b1b007220 */ /* 0x000fe20000400000 */
[C---:B------:R-:W-:Y:S01]  /*0870*/  FFMA R16, R17.reuse, R17, R16 ;  /* 0x0000001111107223 */ /* 0x040fe20000000010 */
[----:B------:R-:W-:Y:S01]  /*0880*/  FFMA R23, R17, R35, R20 ;  /* 0x0000002311177223 */ /* 0x000fe20000000014 */
[----:B------:R-:W-:Y:S01]  /*0890*/  FMUL R18, R27, R44 ;  /* 0x0000002c1b127220 */ /* 0x000fe20000400000 */
[--C-:B------:R-:W-:Y:S01]  /*08a0*/  FADD R59, R13, -R5.reuse ;  /* 0x800000050d3b7221 */ /* 0x100fe20000000000 */
[----:B------:R-:W-:Y:S01]  /*08b0*/  FFMA R17, R17, R33, R22 ;  /* 0x0000002111117223 */ /* 0x000fe20000000016 */
[C---:B------:R-:W-:Y:S01]  /*08c0*/  FMUL R20, R27.reuse, R54 ;  /* 0x000000361b147220 */ /* 0x040fe20000400000 */
[C---:B------:R-:W-:Y:S01]  /*08d0*/  FMUL R22, R27.reuse, R34 ;  /* 0x000000221b167220 */ /* 0x040fe20000400000 */
[----:B------:R-:W-:Y:S01]  /*08e0*/  FMUL R24, R27, R32 ;  /* 0x000000201b187220 */ /* 0x000fe20000400000 */
[----:B------:R-:W-:Y:S01]  /*08f0*/  FFMA R27, R25, R25, R0 ;  /* 0x00000019191b7223 */ /* 0x000fe20000000000 */
[----:B------:R-:W-:Y:S01]  /*0900*/  FSETP.GE.AND P4, PT, R19, RZ, PT ;  /* 0x000000ff1300720b */ /* 0x000fe20003f86000 */
[C---:B------:R-:W-:Y:S01]  /*0910*/  FFMA R18, R25.reuse, R45, R18 ;  /* 0x0000002d19127223 */ /* 0x040fe20000000012 */
[----:B------:R-:W-:Y:S01]  /*0920*/  FADD R58, -R4, R12 ;  /* 0x0000000c043a7221 */ /* 0x000fe20000000100 */
[----:B------:R-:W-:Y:S01]  /*0930*/  FMUL R0, R2, R59 ;  /* 0x0000003b02007220 */ /* 0x000fe20000400000 */
[----:B------:R-:W-:Y:S01]  /*0940*/  FSETP.LTU.OR P4, PT, R16, R19, !P4 ;  /* 0x000000131000720b */ /* 0x000fe20006789400 */
[----:B------:R-:W-:Y:S01]  /*0950*/  FFMA R20, R25, R53, R20 ;  /* 0x0000003519147223 */ /* 0x000fe20000000014 */
[----:B------:R-:W-:Y:S01]  /*0960*/  FSETP.GE.AND P5, PT, R18, RZ, PT ;  /* 0x000000ff1200720b */ /* 0x000fe20003fa6000 */
[----:B------:R-:W-:Y:S01]  /*0970*/  FFMA R19, R3, R58, R0 ;  /* 0x0000003a03137223 */ /* 0x000fe20000000000 */
[----:B------:R-:W-:Y:S01]  /*0980*/  FMUL R0, R36, R59 ;  /* 0x0000003b24007220 */ /* 0x000fe20000400000 */
[----:B------:R-:W-:Y:S01]  /*0990*/  FFMA R22, R25, R35, R22 ;  /* 0x0000002319167223 */ /* 0x000fe20000000016 */
[----:B------:R-:W-:Y:S01]  /*09a0*/  FSETP.LTU.OR P5, PT, R27, R18, !P5 ;  /* 0x000000121b00720b */ /* 0x000fe20006fa9400 */
[----:B------:R-:W-:Y:S01]  /*09b0*/  FADD R62, -R4, R14 ;  /* 0x0000000e043e7221 */ /* 0x000fe20000000100 */
[----:B------:R-:W-:Y:S01]  /*09c0*/  FFMA R0, R37, R58, R0 ;  /* 0x0000003a25007223 */ /* 0x000fe20000000000 */
[----:B------:R-:W-:Y:S01]  /*09d0*/  FSETP.GE.AND P1, PT, R19, RZ, PT ;  /* 0x000000ff1300720b */ /* 0x000fe20003f26000 */
[----:B------:R-:W-:Y:S01]  /*09e0*/  FFMA R24, R25, R33, R24 ;  /* 0x0000002119187223 */ /* 0x000fe20000000018 */
[----:B------:R-:W-:Y:S01]  /*09f0*/  PLOP3.LUT P5, PT, P4, P5, PT, 0xf8, 0x8f ;  /* 0x00000000008f781c */ /* 0x000fe200027abf70 */
[--C-:B------:R-:W-:Y:S01]  /*0a00*/  FADD R61, R9, -R5.reuse ;  /* 0x80000005093d7221 */ /* 0x100fe20000000000 */
[----:B------:R-:W-:Y:S01]  /*0a10*/  FSETP.GE.AND P4, PT, R0, RZ, PT ;  /* 0x000000ff0000720b */ /* 0x000fe20003f86000 */
[----:B------:R-:W-:Y:S01]  /*0a20*/  FADD R60, -R4, R8 ;  /* 0x00000008043c7221 */ /* 0x000fe20000000100 */
[----:B------:R-:W-:Y:S01]  /*0a30*/  FSETP.GE.AND P6, PT, R20, RZ, PT ;  /* 0x000000ff1400720b */ /* 0x000fe20003fc6000 */
[--C-:B------:R-:W-:Y:S01]  /*0a40*/  FADD R57, R11, -R5.reuse ;  /* 0x800000050b397221 */ /* 0x100fe20000000000 */
[----:B------:R-:W-:Y:S01]  /*0a50*/  FSETP.LTU.OR P1, PT, R38, R19, !P1 ;  /* 0x000000132600720b */ /* 0x000fe20004f29400 */
[----:B------:R-:W-:Y:S01]  /*0a60*/  FADD R19, R15, -R5 ;  /* 0x800000050f137221 */ /* 0x000fe20000000000 */
[----:B------:R-:W-:Y:S01]  /*0a70*/  FSETP.LTU.OR P4, PT, R39, R0, !P4 ;  /* 0x000000002700720b */ /* 0x000fe20006789400 */
[----:B------:R-:W-:Y:S01]  /*0a80*/  FADD R56, -R4, R10 ;  /* 0x0000000a04387221 */ /* 0x000fe20000000100 */
[----:B------:R-:W-:Y:S01]  /*0a90*/  FSETP.LTU.OR P6, PT, R27, R20, !P6 ;  /* 0x000000141b00720b */ /* 0x000fe200077c9400 */
[-C--:B------:R-:W-:Y:S01]  /*0aa0*/  FMUL R20, R36, R19.reuse ;  /* 0x0000001324147220 */ /* 0x080fe20000400000 */
[----:B------:R-:W-:Y:S01]  /*0ab0*/  PLOP3.LUT P1, PT, P1, P4, PT, 0xf8, 0x8f ;  /* 0x00000000008f781c */ /* 0x000fe20000f29f70 */
[----:B------:R-:W-:Y:S01]  /*0ac0*/  FMUL R18, R2, R19 ;  /* 0x0000001302127220 */ /* 0x000fe20000400000 */
[----:B------:R-:W-:Y:S01]  /*0ad0*/  FSETP.GE.AND P0, PT, R21, RZ, PT ;  /* 0x000000ff1500720b */ /* 0x000fe20003f06000 */
[-C--:B------:R-:W-:Y:S01]  /*0ae0*/  FFMA R20, R37, R62.reuse, R20 ;  /* 0x0000003e25147223 */ /* 0x080fe20000000014 */
[----:B------:R-:W-:Y:S01]  /*0af0*/  FSETP.GE.AND P3, PT, R23, RZ, PT ;  /* 0x000000ff1700720b */ /* 0x000fe20003f66000 */
[----:B------:R-:W-:Y:S01]  /*0b00*/  @!P5 STL.64 [R1+0x40], R4 ;  /* 0x000040040100d387 */ /* 0x000fe20000100a00 */
[----:B------:R-:W-:Y:S01]  /*0b10*/  FSETP.GE.AND P2, PT, R22, RZ, PT ;  /* 0x000000ff1600720b */ /* 0x000fe20003f46000 */
[----:B------:R-:W-:Y:S01]  /*0b20*/  FADD R51, -R14, R6 ;  /* 0x000000060e337221 */ /* 0x000fe20000000100 */
[----:B------:R-:W-:Y:S01]  /*0b30*/  FSETP.LTU.OR P0, PT, R16, R21, !P0 ;  /* 0x000000151000720b */ /* 0x000fe20004709400 */
[----:B------:R-:W-:Y:S01]  /*0b40*/  FFMA R21, R3, R62, R18 ;  /* 0x0000003e03157223 */ /* 0x000fe20000000012 */
[----:B------:R-:W-:Y:S01]  /*0b50*/  MOV R0, RZ ;  /* 0x000000ff00007202 */ /* 0x000fe20000000f00 */
[----:B------:R-:W-:Y:S01]  /*0b60*/  FMUL R18, R2, R61 ;  /* 0x0000003d02127220 */ /* 0x000fe20000400000 */
[----:B------:R-:W-:Y:S01]  /*0b70*/  FSETP.GE.AND P4, PT, R17, RZ, PT ;  /* 0x000000ff1100720b */ /* 0x000fe20003f86000 */
[----:B------:R-:W-:Y:S01]  /*0b80*/  FADD R31, R4, -R14 ;  /* 0x8000000e041f7221 */ /* 0x000fe20000000000 */
[----:B------:R-:W-:Y:S01]  /*0b90*/  @!P5 MOV R0, 0x1 ;  /* 0x000000010000d802 */ /* 0x000fe20000000f00 */
[----:B------:R-:W-:Y:S01]  /*0ba0*/  FADD R52, -R15, R7 ;  /* 0x000000070f347221 */ /* 0x000fe20000000100 */
[----:B------:R-:W-:Y:S01]  /*0bb0*/  FSETP.LTU.OR P3, PT, R16, R23, !P3 ;  /* 0x000000171000720b */ /* 0x000fe20005f69400 */
[----:B------:R-:W-:Y:S01]  /*0bc0*/  BSSY.RECONVERGENT B3, `(.L_x_2) ;  /* 0x0000063000037945 */ /* 0x000fe20003800200 */
[----:B------:R-:W-:-:S02]  /*0bd0*/  FSETP.LTU.OR P2, PT, R27, R22, !P2 ;  /* 0x000000161b00720b */ /* 0x000fc40005749400 */
[----:B------:R-:W-:Y:S02]  /*0be0*/  FSETP.GE.AND P5, PT, R20, RZ, PT ;  /* 0x000000ff1400720b */ /* 0x000fe40003fa6000 */
[----:B------:R-:W-:Y:S02]  /*0bf0*/  PLOP3.LUT P0, PT, P0, P6, PT, 0xf8, 0x8f ;  /* 0x00000000008f781c */ /* 0x000fe4000070df70 */
[----:B------:R-:W-:Y:S01]  /*0c00*/  FSETP.LTU.OR P4, PT, R16, R17, !P4 ;  /* 0x000000111000720b */ /* 0x000fe20006789400 */
[----:B------:R-:W-:Y:S01]  /*0c10*/  FFMA R17, R3, R60, R18 ;  /* 0x0000003c03117223 */ /* 0x000fe20000000012 */
[----:B------:R-:W-:Y:S01]  /*0c20*/  PLOP3.LUT P2, PT, P3, P2, PT, 0xf8, 0x8f ;  /* 0x00000000008f781c */ /* 0x000fe20001f45f70 */
[----:B------:R-:W-:Y:S01]  /*0c30*/  FADD R18, -R15, R5 ;  /* 0x000000050f127221 */ /* 0x000fe20000000100 */
[----:B------:R-:W-:Y:S02]  /*0c40*/  FSETP.GE.AND P6, PT, R21, RZ, PT ;  /* 0x000000ff1500720b */ /* 0x000fe40003fc6000 */
[----:B------:R-:W-:Y:S01]  /*0c50*/  FSETP.LTU.OR P5, PT, R39, R20, !P5 ;  /* 0x000000142700720b */ /* 0x000fe20006fa9400 */
[----:B------:R-:W-:Y:S01]  /*0c60*/  FMUL R20, R36, R61 ;  /* 0x0000003d24147220 */ /* 0x000fe20000400000 */
[----:B------:R-:W-:-:S02]  /*0c70*/  @!P1 SHF.L.U32 R16, R0, 0x1, RZ ;  /* 0x0000000100109819 */ /* 0x000fc400000006ff */
[----:B------:R-:W-:Y:S01]  /*0c80*/  FSETP.GE.AND P3, PT, R24, RZ, PT ;  /* 0x000000ff1800720b */ /* 0x000fe20003f66000 */
[----:B------:R-:W-:Y:S01]  /*0c90*/  FFMA R20, R37, R60, R20 ;  /* 0x0000003c25147223 */ /* 0x000fe20000000014 */
[----:B------:R-:W-:Y:S01]  /*0ca0*/  FSETP.LTU.OR P6, PT, R38, R21, !P6 ;  /* 0x000000152600720b */ /* 0x000fe200077c9400 */
[----:B------:R-:W-:Y:S01]  /*0cb0*/  FMUL R21, R2, R57 ;  /* 0x0000003902157220 */ /* 0x000fe20000400000 */
[----:B------:R-:W-:Y:S02]  /*0cc0*/  @!P1 LEA R16, R16, UR7, 0x2 ;  /* 0x0000000710109c11 */ /* 0x000fe4000f8e10ff */
[----:B------:R-:W-:Y:S01]  /*0cd0*/  FSETP.LTU.OR P3, PT, R27, R24, !P3 ;  /* 0x000000181b00720b */ /* 0x000fe20005f69400 */
[----:B------:R-:W-:Y:S01]  /*0ce0*/  FFMA R21, R3, R56, R21 ;  /* 0x0000003803157223 */ /* 0x000fe20000000015 */
[----:B------:R-:W-:Y:S01]  /*0cf0*/  PLOP3.LUT P6, PT, P6, P5, PT, 0xf8, 0x8f ;  /* 0x00000000008f781c */ /* 0x000fe200037cbf70 */
[----:B------:R0:W-:Y:S01]  /*0d00*/  @!P1 STL.64 [R16], R12 ;  /* 0x0000000c10009387 */ /* 0x0001e20000100a00 */
[----:B------:R-:W-:-:S02]  /*0d10*/  PLOP3.LUT P3, PT, P4, P3, PT, 0xf8, 0x8f ;  /* 0x00000000008f781c */ /* 0x000fc40002767f70 */
[----:B------:R-:W-:Y:S02]  /*0d20*/  @!P1 IADD3 R0, PT, PT, R0, 0x1, RZ ;  /* 0x0000000100009810 */ /* 0x000fe40007ffe0ff */
[----:B------:R-:W-:Y:S02]  /*0d30*/  FSETP.GE.AND P4, PT, R17, RZ, PT ;  /* 0x000000ff1100720b */ /* 0x000fe40003f86000 */
[----:B------:R-:W-:Y:S02]  /*0d40*/  FSETP.GE.AND P1, PT, R20, RZ, PT ;  /* 0x000000ff1400720b */ /* 0x000fe40003f26000 */
[----:B------:R-:W-:Y:S02]  /*0d50*/  FSETP.LTU.OR P4, PT, R38, R17, !P4 ;  /* 0x000000112600720b */ /* 0x000fe40006789400 */
[----:B------:R-:W-:Y:S01]  /*0d60*/  FSETP.LTU.OR P1, PT, R39, R20, !P1 ;  /* 0x000000142700720b */ /* 0x000fe20004f29400 */
[----:B0-----:R-:W-:Y:S01]  /*0d70*/  FMUL R16, R36, R57 ;  /* 0x0000003924107220 */ /* 0x001fe20000400000 */
[----:B------:R-:W-:Y:S01]  /*0d80*/  @!P0 SHF.L.U32 R17, R0, 0x1, RZ ;  /* 0x0000000100118819 */ /* 0x000fe200000006ff */
[----:B------:R-:W-:Y:S01]  /*0d90*/  FMUL R20, R18, R51 ;  /* 0x0000003312147220 */ /* 0x000fe20000400000 */
[----:B------:R-:W-:Y:S01]  /*0da0*/  @!P0 IADD3 R0, PT, PT, R0, 0x1, RZ ;  /* 0x0000000100008810 */ /* 0x000fe20007ffe0ff */
[----:B------:R-:W-:Y:S01]  /*0db0*/  FFMA R16, R37, R56, R16 ;  /* 0x0000003825107223 */ /* 0x000fe20000000010 */
[----:B------:R-:W-:Y:S01]  /*0dc0*/  PLOP3.LUT P1, PT, P4, P1, PT, 0xf8, 0x8f ;  /* 0x00000000008f781c */ /* 0x000fe20002723f70 */
[----:B------:R-:W-:Y:S01]  /*0dd0*/  FMUL R18, R44, R53 ;  /* 0x000000352c127220 */ /* 0x000fe20000400000 */
[----:B------:R-:W-:Y:S01]  /*0de0*/  FSETP.GE.AND P5, PT, R21, RZ, PT ;  /* 0x000000ff1500720b */ /* 0x000fe20003fa6000 */
[----:B------:R-:W-:Y:S01]  /*0df0*/  FFMA R20, R31, R52, -R20 ;  /* 0x000000341f147223 */ /* 0x000fe20000000814 */
[----:B------:R-:W-:Y:S01]  /*0e00*/  FSETP.GE.AND P4, PT, R16, RZ, PT ;  /* 0x000000ff1000720b */ /* 0x000fe20003f86000 */
[----:B------:R-:W-:Y:S01]  /*0e10*/  FFMA R18, R45, R54, -R18 ;  /* 0x000000362d127223 */ /* 0x000fe20000000812 */
[----:B------:R-:W-:-:S02]  /*0e20*/  @!P6 SHF.L.U32 R22, R0, 0x1, RZ ;  /* 0x000000010016e819 */ /* 0x000fc400000006ff */
[----:B------:R-:W-:Y:S01]  /*0e30*/  @!P6 IADD3 R0, PT, PT, R0, 0x1, RZ ;  /* 0x000000010000e810 */ /* 0x000fe20007ffe0ff */
[----:B------:R-:W-:Y:S01]  /*0e40*/  FMUL R55, R18, 0.5 ;  /* 0x3f00000012377820 */ /* 0x000fe20000400000 */
[----:B------:R-:W-:Y:S01]  /*0e50*/  FSETP.LTU.OR P5, PT, R38, R21, !P5 ;  /* 0x000000152600720b */ /* 0x000fe20006fa9400 */
[----:B------:R-:W-:Y:S01]  /*0e60*/  FMUL R18, R20, 0.5 ;  /* 0x3f00000014127820 */ /* 0x000fe20000400000 */
[----:B------:R-:W-:Y:S02]  /*0e70*/  FSETP.LTU.OR P4, PT, R39, R16, !P4 ;  /* 0x000000102700720b */ /* 0x000fe40006789400 */
[C---:B------:R-:W-:Y:S01]  /*0e80*/  @!P2 SHF.L.U32 R16, R0.reuse, 0x1, RZ ;  /* 0x000000010010a819 */ /* 0x040fe200000006ff */
[----:B------:R-:W-:Y:S01]  /*0e90*/  FMUL R20, R55, R18 ;  /* 0x0000001237147220 */ /* 0x000fe20000400000 */
[----:B------:R-:W-:Y:S02]  /*0ea0*/  @!P2 IADD3 R0, PT, PT, R0, 0x1, RZ ;  /* 0x000000010000a810 */ /* 0x000fe40007ffe0ff */
[----:B------:R-:W-:-:S02]  /*0eb0*/  PLOP3.LUT P4, PT, P5, P4, PT, 0xf8, 0x8f ;  /* 0x00000000008f781c */ /* 0x000fc40002f89f70 */
[C---:B------:R-:W-:Y:S01]  /*0ec0*/  @!P1 SHF.L.U32 R24, R0.reuse, 0x1, RZ ;  /* 0x0000000100189819 */ /* 0x040fe200000006ff */
[----:B------:R-:W0:Y:S01]  /*0ed0*/  F2F.F64.F32 R20, R20 ;  /* 0x0000001400147310 */ /* 0x000e220000201800 */
[----:B------:R-:W-:Y:S02]  /*0ee0*/  @!P1 IADD3 R0, PT, PT, R0, 0x1, RZ ;  /* 0x0000000100009810 */ /* 0x000fe40007ffe0ff */
[----:B------:R-:W-:Y:S02]  /*0ef0*/  @!P0 LEA R17, R17, UR7, 0x2 ;  /* 0x0000000711118c11 */ /* 0x000fe4000f8e10ff */
[C---:B------:R-:W-:Y:S02]  /*0f00*/  @!P3 SHF.L.U32 R25, R0.reuse, 0x1, RZ ;  /* 0x000000010019b819 */ /* 0x040fe400000006ff */
[----:B------:R-:W-:Y:S01]  /*0f10*/  @!P3 IADD3 R0, PT, PT, R0, 0x1, RZ ;  /* 0x000000010000b810 */ /* 0x000fe20007ffe0ff */
[----:B------:R1:W-:Y:S01]  /*0f20*/  @!P0 STL.64 [R17], R6 ;  /* 0x0000000611008387 */ /* 0x0003e20000100a00 */
[----:B------:R-:W-:-:S02]  /*0f30*/  @!P6 LEA R22, R22, UR7, 0x2 ;  /* 0x000000071616ec11 */ /* 0x000fc4000f8e10ff */
[----:B------:R-:W-:Y:S02]  /*0f40*/  @!P4 SHF.L.U32 R26, R0, 0x1, RZ ;  /* 0x00000001001ac819 */ /* 0x000fe400000006ff */
[----:B------:R-:W-:Y:S01]  /*0f50*/  @!P2 LEA R23, R16, UR7, 0x2 ;  /* 0x000000071017ac11 */ /* 0x000fe2000f8e10ff */
[----:B------:R2:W-:Y:S01]  /*0f60*/  @!P6 STL.64 [R22], R14 ;  /* 0x0000000e1600e387 */ /* 0x0005e20000100a00 */
[----:B------:R-:W-:Y:S02]  /*0f70*/  @!P1 LEA R24, R24, UR7, 0x2 ;  /* 0x0000000718189c11 */ /* 0x000fe4000f8e10ff */
[----:B------:R-:W-:Y:S01]  /*0f80*/  @!P3 LEA R25, R25, UR7, 0x2 ;  /* 0x000000071919bc11 */ /* 0x000fe2000f8e10ff */
[----:B------:R2:W-:Y:S01]  /*0f90*/  @!P2 STL.64 [R23], R40 ;  /* 0x000000281700a387 */ /* 0x0005e20000100a00 */
[----:B------:R-:W-:Y:S02]  /*0fa0*/  @!P4 LEA R26, R26, UR7, 0x2 ;  /* 0x000000071a1acc11 */ /* 0x000fe4000f8e10ff */
[----:B------:R-:W-:Y:S01]  /*0fb0*/  MOV R16, 0x88e368f1 ;  /* 0x88e368f100107802 */ /* 0x000fe20000000f00 */
[----:B------:R2:W-:Y:S01]  /*0fc0*/  @!P1 STL.64 [R24], R8 ;  /* 0x0000000818009387 */ /* 0x0005e20000100a00 */
[----:B-1----:R-:W-:-:S02]  /*0fd0*/  MOV R17, 0x3ee4f8b5 ;  /* 0x3ee4f8b500117802 */ /* 0x002fc40000000f00 */
[----:B------:R-:W-:Y:S01]  /*0fe0*/  @!P4 IADD3 R0, PT, PT, R0, 0x1, RZ ;  /* 0x000000010000c810 */ /* 0x000fe20007ffe0ff */
[----:B------:R2:W-:Y:S03]  /*0ff0*/  @!P3 STL.64 [R25], R42 ;  /* 0x0000002a1900b387 */ /* 0x0005e60000100a00 */
[----:B0-----:R-:W-:Y:S01]  /*1000*/  DSETP.GE.AND P0, PT, R20, -R16, PT ;  /* 0x800000101400722a */ /* 0x001fe20003f06000 */
[----:B------:R2:W-:-:S13]  /*1010*/  @!P4 STL.64 [R26], R10 ;  /* 0x0000000a1a00c387 */ /* 0x0005da0000100a00 */
[----:B--2---:R-:W-:Y:S05]  /*1020*/  @P0 BRA `(.L_x_3) ;  /* 0x0000000000700947 */ /* 0x004fea0003800000 */
[----:B------:R-:W-:-:S04]  /*1030*/  FMUL R21, R59, R62 ;  /* 0x0000003e3b157220 */ /* 0x000fc80000400000 */
[----:B------:R-:W-:-:S04]  /*1040*/  FFMA R21, R58, R19, -R21 ;  /* 0x000000133a157223 */ /* 0x000fc80000000815 */
[----:B------:R-:W-:-:S04]  /*1050*/  FMUL R26, R21, 0.5 ;  /* 0x3f000000151a7820 */ /* 0x000fc80000400000 */
[----:B------:R-:W-:-:S04]  /*1060*/  FADD R21, R55, R26 ;  /* 0x0000001a37157221 */ /* 0x000fc80000000000 */
[----:B------:R-:W-:-:S04]  /*1070*/  FADD R21, -R18, R21 ;  /* 0x0000001512157221 */ /* 0x000fc80000000100 */
[----:B------:R-:W-:-:S06]  /*1080*/  FMUL R21, R26, R21 ;  /* 0x000000151a157220 */ /* 0x000fcc0000400000 */
[----:B------:R-:W0:Y:S02]  /*1090*/  F2F.F64.F32 R20, R21 ;  /* 0x0000001500147310 */ /* 0x000e240000201800 */
[----:B0-----:R-:W-:-:S14]  /*10a0*/  DSETP.GE.AND P0, PT, R20, -R16, PT ;  /* 0x800000101400722a */ /* 0x001fdc0003f06000 */
[----:B------:R-:W-:Y:S05]  /*10b0*/  @P0 BRA `(.L_x_3) ;  /* 0x00000000004c0947 */ /* 0x000fea0003800000 */
[----:B------:R-:W-:Y:S01]  /*10c0*/  FADD R25, -R55, R18 ;  /* 0x0000001237197221 */ /* 0x000fe20000000100 */
[----:B------:R-:W-:Y:S03]  /*10d0*/  BSSY.RECONVERGENT B4, `(.L_x_4) ;  /* 0x000000b000047945 */ /* 0x000fe60003800200 */
[----:B------:R-:W0:Y:S08]  /*10e0*/  MUFU.RCP R16, R25 ;  /* 0x0000001900107308 */ /* 0x000e300000001000 */
[----:B------:R-:W1:Y:S01]  /*10f0*/  FCHK P0, R26, R25 ;  /* 0x000000191a007302 */ /* 0x000e620000000000 */
[----:B0-----:R-:W-:-:S04]  /*1100*/  FFMA R17, -R25, R16, 1 ;  /* 0x3f80000019117423 */ /* 0x001fc80000000110 */
[----:B------:R-:W-:-:S04]  /*1110*/  FFMA R17, R16, R17, R16 ;  /* 0x0000001110117223 */ /* 0x000fc80000000010 */
[----:B------:R-:W-:-:S04]  /*1120*/  FFMA R16, R26, R17, RZ ;  /* 0x000000111a107223 */ /* 0x000fc800000000ff */
[----:B------:R-:W-:-:S04]  /*1130*/  FFMA R20, -R25, R16, R26 ;  /* 0x0000001019147223 */ /* 0x000fc8000000011a */
[----:B------:R-:W-:Y:S01]  /*1140*/  FFMA R20, R17, R20, R16 ;  /* 0x0000001411147223 */ /* 0x000fe20000000010 */
[----:B-1----:R-:W-:Y:S06]  /*1150*/  @!P0 BRA `(.L_x_5) ;  /* 0x0000000000088947 */ /* 0x002fec0003800000 */
[----:B------:R-:W-:-:S07]  /*1160*/  MOV R24, 0x1180 ;  /* 0x0000118000187802 */ /* 0x000fce0000000f00 */
[----:B------:R-:W-:Y:S05]  /*1170*/  CALL.REL.NOINC `($__internal_1_$__cuda_sm3x_div_rn_noftz_f32_slowpath) ;  /* 0x0000009c00347944 */ /* 0x000fea0003c00000 */
.L_x_5:
[----:B------:R-:W-:Y:S05]  /*1180*/  BSYNC.RECONVERGENT B4 ;  /* 0x0000000000047941 */ /* 0x000fea0003800200 */
.L_x_4:
[----:B------:R-:W-:Y:S01]  /*1190*/  SHF.L.U32 R21, R0, 0x1, RZ ;  /* 0x0000000100157819 */ /* 0x000fe200000006ff */
[-C--:B------:R-:W-:Y:S01]  /*11a0*/  FFMA R16, R3, R20.reuse, R4 ;  /* 0x0000001403107223 */ /* 0x080fe20000000004 */
[----:B------:R-:W-:Y:S01]  /*11b0*/  FFMA R17, R2, R20, R5 ;  /* 0x0000001402117223 */ /* 0x000fe20000000005 */
[----:B------:R-:W-:Y:S02]  /*11c0*/  IADD3 R0, PT, PT, R0, 0x1, RZ ;  /* 0x0000000100007810 */ /* 0x000fe40007ffe0ff */
[----:B------:R-:W-:-:S05]  /*11d0*/  LEA R21, R21, UR7, 0x2 ;  /* 0x0000000715157c11 */ /* 0x000fca000f8e10ff */
[----:B------:R0:W-:Y:S02]  /*11e0*/  STL.64 [R21], R16 ;  /* 0x0000001015007387 */ /* 0x0001e40000100a00 */
.L_x_3:
[----:B------:R-:W-:Y:S05]  /*11f0*/  BSYNC.RECONVERGENT B3 ;  /* 0x0000000000037941 */ /* 0x000fea0003800200 */
.L_x_2:
[C---:B------:R-:W-:Y:S01]  /*1200*/  FADD R29, -R9.reuse, R5 ;  /* 0x00000005091d7221 */ /* 0x040fe20000000100 */
[----:B------:R-:W-:Y:S01]  /*1210*/  FADD R46, -R8, R6 ;  /* 0x00000006082e7221 */ /* 0x000fe20000000100 */
[----:B------:R-:W-:Y:S01]  /*1220*/  FADD R30, R4, -R8 ;  /* 0x80000008041e7221 */ /* 0x000fe20000000000 */
[----:B------:R-:W-:Y:S01]  /*1230*/  FADD R47, -R9, R7 ;  /* 0x00000007092f7221 */ /* 0x000fe20000000100 */
[----:B0-----:R-:W-:Y:S01]  /*1240*/  MOV R16, 0x88e368f1 ;  /* 0x88e368f100107802 */ /* 0x001fe20000000f00 */
[----:B------:R-:W-:Y:S01]  /*1250*/  FMUL R17, R29, R46 ;  /* 0x0000002e1d117220 */ /* 0x000fe20000400000 */
[----:B------:R-:W-:Y:S03]  /*1260*/  BSSY.RECONVERGENT B3, `(.L_x_6) ;  /* 0x0000024000037945 */ /* 0x000fe60003800200 */
[----:B------:R-:W-:-:S04]  /*1270*/  FFMA R17, R30, R47, -R17 ;  /* 0x0000002f1e117223 */ /* 0x000fc80000000811 */
[----:B------:R-:W-:Y:S01]  /*1280*/  FMUL R63, R17, 0.5 ;  /* 0x3f000000113f7820 */ /* 0x000fe20000400000 */
[----:B------:R-:W-:-:S03]  /*1290*/  HFMA2 R17, -RZ, RZ, 1.72265625, -38560 ;  /* 0x3ee4f8b5ff117431 */ /* 0x000fc600000001ff */
[----:B------:R-:W-:-:S06]  /*12a0*/  FMUL R20, R18, R63 ;  /* 0x0000003f12147220 */ /* 0x000fcc0000400000 */
[----:B------:R-:W0:Y:S02]  /*12b0*/  F2F.F64.F32 R20, R20 ;  /* 0x0000001400147310 */ /* 0x000e240000201800 */
[----:B0-----:R-:W-:-:S14]  /*12c0*/  DSETP.GE.AND P0, PT, R20, -R16, PT ;  /* 0x800000101400722a */ /* 0x001fdc0003f06000 */
[----:B------:R-:W-:Y:S05]  /*12d0*/  @P0 BRA `(.L_x_7) ;  /* 0x0000000000700947 */ /* 0x000fea0003800000 */
[----:B------:R-:W-:-:S04]  /*12e0*/  FMUL R19, R19, R60 ;  /* 0x0000003c13137220 */ /* 0x000fc80000400000 */
[----:B------:R-:W-:-:S04]  /*12f0*/  FFMA R19, R62, R61, -R19 ;  /* 0x0000003d3e137223 */ /* 0x000fc80000000813 */
[----:B------:R-:W-:-:S04]  /*1300*/  FMUL R26, R19, 0.5 ;  /* 0x3f000000131a7820 */ /* 0x000fc80000400000 */
[----:B------:R-:W-:-:S04]  /*1310*/  FADD R20, R18, R26 ;  /* 0x0000001a12147221 */ /* 0x000fc80000000000 */
[----:B------:R-:W-:-:S04]  /*1320*/  FADD R19, -R63, R20 ;  /* 0x000000143f137221 */ /* 0x000fc80000000100 */
[----:B------:R-:W-:-:S04]  /*1330*/  FMUL R19, R26, R19 ;  /* 0x000000131a137220 */ /* 0x000fc80000400000 */
        /* <DEDUP_REMOVED lines=15> */
.L_x_9:
[----:B------:R-:W-:Y:S05]  /*1430*/  BSYNC.RECONVERGENT B4 ;  /* 0x0000000000047941 */ /* 0x000fea0003800200 */
.L_x_8:
[----:B------:R-:W-:Y:S01]  /*1440*/  SHF.L.U32 R18, R0, 0x1, RZ ;  /* 0x0000000100127819 */ /* 0x000fe200000006ff */
[-C--:B------:R-:W-:Y:S01]  /*1450*/  FFMA R16, R3, R20.reuse, R4 ;  /* 0x0000001403107223 */ /* 0x080fe20000000004 */
[----:B------:R-:W-:Y:S01]  /*1460*/  FFMA R17, R2, R20, R5 ;  /* 0x0000001402117223 */ /* 0x000fe20000000005 */
[----:B------:R-:W-:Y:S02]  /*1470*/  IADD3 R0, PT, PT, R0, 0x1, RZ ;  /* 0x0000000100007810 */ /* 0x000fe40007ffe0ff */
[----:B------:R-:W-:-:S05]  /*1480*/  LEA R18, R18, UR7, 0x2 ;  /* 0x0000000712127c11 */ /* 0x000fca000f8e10ff */
[----:B------:R0:W-:Y:S02]  /*1490*/  STL.64 [R18], R16 ;  /* 0x0000001012007387 */ /* 0x0001e40000100a00 */
.L_x_7:
[----:B------:R-:W-:Y:S05]  /*14a0*/  BSYNC.RECONVERGENT B3 ;  /* 0x0000000000037941 */ /* 0x000fea0003800200 */
.L_x_6:
[C---:B0-----:R-:W-:Y:S01]  /*14b0*/  FADD R17, -R11.reuse, R5 ;  /* 0x000000050b117221 */ /* 0x041fe20000000100 */
[----:B------:R-:W-:Y:S01]  /*14c0*/  FADD R16, -R10, R6 ;  /* 0x000000060a107221 */ /* 0x000fe20000000100 */
[----:B------:R-:W-:Y:S01]  /*14d0*/  FADD R19, R4, -R10 ;  /* 0x8000000a04137221 */ /* 0x000fe20000000000 */
[----:B------:R-:W-:Y:S01]  /*14e0*/  FADD R18, -R11, R7 ;  /* 0x000000070b127221 */ /* 0x000fe20000000100 */
[----:B------:R-:W-:Y:S02]  /*14f0*/  HFMA2 R21, -RZ, RZ, 1.72265625, -38560 ;  /* 0x3ee4f8b5ff157431 */ /* 0x000fe400000001ff */
[----:B------:R-:W-:Y:S01]  /*1500*/  FMUL R20, R17, R16 ;  /* 0x0000001011147220 */ /* 0x000fe20000400000 */
[----:B------:R-:W-:Y:S03]  /*1510*/  BSSY.RECONVERGENT B3, `(.L_x_10) ;  /* 0x0000025000037945 */ /* 0x000fe60003800200 */
[----:B------:R-:W-:-:S04]  /*1520*/  FFMA R20, R19, R18, -R20 ;  /* 0x0000001213147223 */ /* 0x000fc80000000814 */
[----:B------:R-:W-:Y:S01]  /*1530*/  FMUL R62, R20, 0.5 ;  /* 0x3f000000143e7820 */ /* 0x000fe20000400000 */
[----:B------:R-:W-:-:S03]  /*1540*/  MOV R20, 0x88e368f1 ;  /* 0x88e368f100147802 */ /* 0x000fc60000000f00 */
        /* <DEDUP_REMOVED lines=25> */
[----:B------:R-:W-:-:S07]  /*16e0*/  MOV R21, R20 ;  /* 0x0000001400157202 */ /* 0x000fce0000000f00 */
.L_x_13:
[----:B------:R-:W-:Y:S05]  /*16f0*/  BSYNC.RECONVERGENT B4 ;  /* 0x0000000000047941 */ /* 0x000fea0003800200 */
.L_x_12:
[----:B------:R-:W-:Y:S01]  /*1700*/  SHF.L.U32 R22, R0, 0x1, RZ ;  /* 0x0000000100167819 */ /* 0x000fe200000006ff */
[-C--:B------:R-:W-:Y:S01]  /*1710*/  FFMA R20, R3, R21.reuse, R4 ;  /* 0x0000001503147223 */ /* 0x080fe20000000004 */
[----:B------:R-:W-:Y:S01]  /*1720*/  FFMA R21, R2, R21, R5 ;  /* 0x0000001502157223 */ /* 0x000fe20000000005 */
[----:B------:R-:W-:Y:S02]  /*1730*/  IADD3 R0, PT, PT, R0, 0x1, RZ ;  /* 0x0000000100007810 */ /* 0x000fe40007ffe0ff */
[----:B------:R-:W-:-:S05]  /*1740*/  LEA R22, R22, UR7, 0x2 ;  /* 0x0000000716167c11 */ /* 0x000fca000f8e10ff */
[----:B------:R0:W-:Y:S02]  /*1750*/  STL.64 [R22], R20 ;  /* 0x0000001416007387 */ /* 0x0001e40000100a00 */
.L_x_11:
[----:B------:R-:W-:Y:S05]  /*1760*/  BSYNC.RECONVERGENT B3 ;  /* 0x0000000000037941 */ /* 0x000fea0003800200 */
.L_x_10:
[----:B0-----:R-:W-:Y:S01]  /*1770*/  FMUL R22, R55, R62 ;  /* 0x0000003e37167220 */ /* 0x001fe20000400000 */
[----:B------:R-:W-:Y:S01]  /*1780*/  HFMA2 R20, -RZ, RZ, -0.00014913082122802734375, 2530 ;  /* 0x88e368f1ff147431 */ /* 0x000fe200000001ff */
[----:B------:R-:W-:Y:S01]  /*1790*/  MOV R21, 0x3ee4f8b5 ;  /* 0x3ee4f8b500157802 */ /* 0x000fe20000000f00 */
[----:B------:R-:W-:Y:S03]  /*17a0*/  BSSY.RECONVERGENT B3, `(.L_x_14) ;  /* 0x0000021000037945 */ /* 0x000fe60003800200 */
        /* <DEDUP_REMOVED lines=12> */
[----:B------:R-:W-:Y:S01]  /*1870*/  FADD R25, R55, -R62 ;  /* 0x8000003e37197221 */ /* 0x000fe20000000000 */
        /* <DEDUP_REMOVED lines=12> */
.L_x_17:
[----:B------:R-:W-:Y:S05]  /*1940*/  BSYNC.RECONVERGENT B4 ;  /* 0x0000000000047941 */ /* 0x000fea0003800200 */
.L_x_16:
[----:B------:R-:W-:Y:S01]  /*1950*/  SHF.L.U32 R22, R0, 0x1, RZ ;  /* 0x0000000100167819 */ /* 0x000fe200000006ff */
[-C--:B------:R-:W-:Y:S01]  /*1960*/  FFMA R20, R3, R21.reuse, R4 ;  /* 0x0000001503147223 */ /* 0x080fe20000000004 */
[----:B------:R-:W-:Y:S01]  /*1970*/  FFMA R21, R2, R21, R5 ;  /* 0x0000001502157223 */ /* 0x000fe20000000005 */
[----:B------:R-:W-:Y:S02]  /*1980*/  IADD3 R0, PT, PT, R0, 0x1, RZ ;  /* 0x0000000100007810 */ /* 0x000fe40007ffe0ff */
[----:B------:R-:W-:-:S05]  /*1990*/  LEA R22, R22, UR7, 0x2 ;  /* 0x0000000716167c11 */ /* 0x000fca000f8e10ff */
[----:B------:R0:W-:Y:S02]  /*19a0*/  STL.64 [R22], R20 ;  /* 0x0000001416007387 */ /* 0x0001e40000100a00 */
.L_x_15:
[----:B------:R-:W-:Y:S05]  /*19b0*/  BSYNC.RECONVERGENT B3 ;  /* 0x0000000000037941 */ /* 0x000fea0003800200 */
.L_x_14:
[----:B------:R-:W-:Y:S01]  /*19c0*/  FADD R55, R40, -R14 ;  /* 0x8000000e28377221 */ /* 0x000fe20000000000 */
[----:B0-----:R-:W-:Y:S01]  /*19d0*/  FMUL R20, R54, R35 ;  /* 0x0000002336147220 */ /* 0x001fe20000400000 */
[----:B------:R-:W-:Y:S01]  /*19e0*/  FADD R54, -R15, R41 ;  /* 0x000000290f367221 */ /* 0x000fe20000000100 */
[----:B------:R-:W-:Y:S01]  /*19f0*/  MOV R21, 0x3ee4f8b5 ;  /* 0x3ee4f8b500157802 */ /* 0x000fe20000000f00 */
[----:B------:R-:W-:Y:S01]  /*1a00*/  FMUL R52, R52, R55 ;  /* 0x0000003734347220 */ /* 0x000fe20000400000 */
[----:B------:R-:W-:Y:S01]  /*1a10*/  FFMA R53, R53, R34, -R20 ;  /* 0x0000002235357223 */ /* 0x000fe20000000814 */
[----:B------:R-:W-:Y:S01]  /*1a20*/  HFMA2 R20, -RZ, RZ, -0.00014913082122802734375, 2530 ;  /* 0x88e368f1ff147431 */ /* 0x000fe200000001ff */
[----:B------:R-:W-:Y:S01]  /*1a30*/  BSSY.RECONVERGENT B3, `(.L_x_18) ;  /* 0x000002b000037945 */ /* 0x000fe20003800200 */
[----:B------:R-:W-:Y:S01]  /*1a40*/  FFMA R52, R51, R54, -R52 ;  /* 0x0000003633347223 */ /* 0x000fe20000000834 */
[----:B------:R-:W-:-:S03]  /*1a50*/  FMUL R53, R53, 0.5 ;  /* 0x3f00000035357820 */ /* 0x000fc60000400000 */
[----:B------:R-:W-:-:S04]  /*1a60*/  FMUL R56, R52, 0.5 ;  /* 0x3f00000034387820 */ /* 0x000fc80000400000 */
[----:B------:R-:W-:-:S06]  /*1a70*/  FMUL R22, R53, R56 ;  /* 0x0000003835167220 */ /* 0x000fcc0000400000 */
[----:B------:R-:W0:Y:S02]  /*1a80*/  F2F.F64.F32 R22, R22 ;  /* 0x0000001600167310 */ /* 0x000e240000201800 */
[----:B0-----:R-:W-:-:S14]  /*1a90*/  DSETP.GE.AND P0, PT, R22, -R20, PT ;  /* 0x800000141600722a */ /* 0x001fdc0003f06000 */
[----:B------:R-:W-:Y:S05]  /*1aa0*/  @P0 BRA `(.L_x_19) ;  /* 0x00000000008c0947 */ /* 0x000fea0003800000 */
[--C-:B------:R-:W-:Y:S01]  /*1ab0*/  FADD R24, R13, -R7.reuse ;  /* 0x800000070d187221 */ /* 0x100fe20000000000 */
[--C-:B------:R-:W-:Y:S01]  /*1ac0*/  FADD R25, R14, -R6.reuse ;  /* 0x800000060e197221 */ /* 0x100fe20000000000 */
[----:B------:R-:W-:Y:S01]  /*1ad0*/  FADD R22, R12, -R6 ;  /* 0x800000060c167221 */ /* 0x000fe20000000000 */
[----:B------:R-:W-:Y:S02]  /*1ae0*/  FADD R23, R15, -R7 ;  /* 0x800000070f177221 */ /* 0x000fe40000000000 */
        /* <DEDUP_REMOVED lines=22> */
.L_x_21:
[----:B------:R-:W-:Y:S05]  /*1c50*/  BSYNC.RECONVERGENT B4 ;  /* 0x0000000000047941 */ /* 0x000fea0003800200 */
.L_x_20:
[--C-:B------:R-:W-:Y:S01]  /*1c60*/  FADD R23, R40, -R6.reuse ;  /* 0x8000000628177221 */ /* 0x100fe20000000000 */
[----:B------:R-:W-:Y:S01]  /*1c70*/  FADD R22, -R7, R41 ;  /* 0x0000002907167221 */ /* 0x000fe20000000100 */
[----:B------:R-:W-:Y:S02]  /*1c80*/  SHF.L.U32 R24, R0, 0x1, RZ ;  /* 0x0000000100187819 */ /* 0x000fe400000006ff */
[-C--:B------:R-:W-:Y:S01]  /*1c90*/  FFMA R20, R23, R21.reuse, R6 ;  /* 0x0000001517147223 */ /* 0x080fe20000000006 */
[----:B------:R-:W-:Y:S01]  /*1ca0*/  FFMA R21, R22, R21, R7 ;  /* 0x0000001516157223 */ /* 0x000fe20000000007 */
[----:B------:R-:W-:Y:S02]  /*1cb0*/  LEA R24, R24, UR7, 0x2 ;  /* 0x0000000718187c11 */ /* 0x000fe4000f8e10ff */
[----:B------:R-:W-:-:S03]  /*1cc0*/  IADD3 R0, PT, PT, R0, 0x1, RZ ;  /* 0x0000000100007810 */ /* 0x000fc60007ffe0ff */
[----:B------:R0:W-:Y:S04]  /*1cd0*/  STL.64 [R24], R20 ;  /* 0x0000001418007387 */ /* 0x0001e80000100a00 */
.L_x_19:
[----:B------:R-:W-:Y:S05]  /*1ce0*/  BSYNC.RECONVERGENT B3 ;  /* 0x0000000000037941 */ /* 0x000fea0003800200 */
.L_x_18:
[----:B------:R-:W-:Y:S01]  /*1cf0*/  FADD R52, R40, -R8 ;  /* 0x8000000828347221 */ /* 0x000fe20000000000 */
[----:B------:R-:W-:Y:S01]  /*1d00*/  FADD R51, -R9, R41 ;  /* 0x0000002909337221 */ /* 0x000fe20000000100 */
[----:B0-----:R-:W-:Y:S01]  /*1d10*/  HFMA2 R20, -RZ, RZ, -0.00014913082122802734375, 2530 ;  /* 0x88e368f1ff147431 */ /* 0x001fe200000001ff */
[----:B------:R-:W-:Y:S01]  /*1d20*/  MOV R21, 0x3ee4f8b5 ;  /* 0x3ee4f8b500157802 */ /* 0x000fe20000000f00 */
[----:B------:R-:W-:Y:S01]  /*1d30*/  FMUL R47, R47, R52 ;  /* 0x000000342f2f7220 */ /* 0x000fe20000400000 */
[----:B------:R-:W-:Y:S03]  /*1d40*/  BSSY.RECONVERGENT B3, `(.L_x_22) ;  /* 0x000002a000037945 */ /* 0x000fe60003800200 */
[----:B------:R-:W-:-:S04]  /*1d50*/  FFMA R46, R46, R51, -R47 ;  /* 0x000000332e2e7223 */ /* 0x000fc8000000082f */
        /* <DEDUP_REMOVED lines=31> */
.L_x_25:
[----:B------:R-:W-:Y:S05]  /*1f50*/  BSYNC.RECONVERGENT B4 ;  /* 0x0000000000047941 */ /* 0x000fea0003800200 */
.L_x_24:
        /* <DEDUP_REMOVED lines=8> */
.L_x_23:
[----:B------:R-:W-:Y:S05]  /*1fe0*/  BSYNC.RECONVERGENT B3 ;  /* 0x0000000000037941 */ /* 0x000fea0003800200 */
.L_x_22:
[----:B------:R-:W-:Y:S01]  /*1ff0*/  FADD R47, R40, -R10 ;  /* 0x8000000a282f7221 */ /* 0x000fe20000000000 */
[----:B------:R-:W-:Y:S01]  /*2000*/  FADD R57, -R11, R41 ;  /* 0x000000290b397221 */ /* 0x000fe20000000100 */
[----:B0-----:R-:W-:Y:S01]  /*2010*/  HFMA2 R20, -RZ, RZ, -0.00014913082122802734375, 2530 ;  /* 0x88e368f1ff147431 */ /* 0x001fe200000001ff */
[----:B------:R-:W-:Y:S01]  /*2020*/  BSSY.RECONVERGENT B3, `(.L_x_26) ;  /* 0x000002c000037945 */ /* 0x000fe20003800200 */
[----:B------:R-:W-:-:S04]  /*2030*/  FMUL R21, R18, R47 ;  /* 0x0000002f12157220 */ /* 0x000fc80000400000 */
[----:B------:R-:W-:Y:S01]  /*2040*/  FFMA R16, R16, R57, -R21 ;  /* 0x0000003910107223 */ /* 0x000fe20000000815 */
[----:B------:R-:W-:-:S03]  /*2050*/  MOV R21, 0x3ee4f8b5 ;  /* 0x3ee4f8b500157802 */ /* 0x000fc60000000f00 */
        /* <DEDUP_REMOVED lines=31> */
.L_x_29:
[----:B------:R-:W-:Y:S05]  /*2250*/  BSYNC.RECONVERGENT B4 ;  /* 0x0000000000047941 */ /* 0x000fea0003800200 */
.L_x_28:
        /* <DEDUP_REMOVED lines=8> */
.L_x_27:
[----:B------:R-:W-:Y:S05]  /*22e0*/  BSYNC.RECONVERGENT B3 ;  /* 0x0000000000037941 */ /* 0x000fea0003800200 */
.L_x_26:
[----:B0-----:R-:W-:Y:S01]  /*22f0*/  FMUL R22, R53, R16 ;  /* 0x0000001035167220 */ /* 0x001fe20000400000 */
[----:B------:R-:W-:Y:S01]  /*2300*/  HFMA2 R20, -RZ, RZ, -0.00014913082122802734375, 2530 ;  /* 0x88e368f1ff147431 */ /* 0x000fe200000001ff */
[----:B------:R-:W-:Y:S01]  /*2310*/  MOV R21, 0x3ee4f8b5 ;  /* 0x3ee4f8b500157802 */ /* 0x000fe20000000f00 */
[----:B------:R-:W-:Y:S03]  /*2320*/  BSSY.RECONVERGENT B3, `(.L_x_30) ;  /* 0x0000027000037945 */ /* 0x000fe60003800200 */
        /* <DEDUP_REMOVED lines=29> */
.L_x_33:
[----:B------:R-:W-:Y:S05]  /*2500*/  BSYNC.RECONVERGENT B4 ;  /* 0x0000000000047941 */ /* 0x000fea0003800200 */
.L_x_32:
        /* <DEDUP_REMOVED lines=8> */
.L_x_31:
[----:B------:R-:W-:Y:S05]  /*2590*/  BSYNC.RECONVERGENT B3 ;  /* 0x0000000000037941 */ /* 0x000fea0003800200 */
.L_x_30:
[----:B------:R-:W-:Y:S01]  /*25a0*/  FADD R53, -R14, R42 ;  /* 0x0000002a0e357221 */ /* 0x000fe20000000100 */
[----:B------:R-:W-:Y:S01]  /*25b0*/  FMUL R34, R34, R33 ;  /* 0x0000002122227220 */ /* 0x000fe20000400000 */
[----:B------:R-:W-:Y:S01]  /*25c0*/  FADD R16, -R15, R43 ;  /* 0x0000002b0f107221 */ /* 0x000fe20000000100 */
[----:B0-----:R-:W-:Y:S02]  /*25d0*/  HFMA2 R20, -RZ, RZ, -0.00014913082122802734375, 2530 ;  /* 0x88e368f1ff147431 */ /* 0x001fe400000001ff */
[----:B------:R-:W-:Y:S01]  /*25e0*/  FMUL R54, R54, R53 ;  /* 0x0000003536367220 */ /* 0x000fe20000400000 */
[----:B------:R-:W-:Y:S01]  /*25f0*/  FFMA R34, R35, R32, -R34 ;  /* 0x0000002023227223 */ /* 0x000fe20000000822 */
[----:B------:R-:W-:Y:S01]  /*2600*/  MOV R21, 0x3ee4f8b5 ;  /* 0x3ee4f8b500157802 */ /* 0x000fe20000000f00 */
        /* <DEDUP_REMOVED lines=9> */
[C---:B------:R-:W-:Y:S01]  /*26a0*/  FADD R25, -R40.reuse, R14 ;  /* 0x0000000e28197221 */ /* 0x040fe20000000100 */
[----:B------:R-:W-:Y:S01]  /*26b0*/  FADD R18, -R40, R12 ;  /* 0x0000000c28127221 */ /* 0x000fe20000000100 */
        /* <DEDUP_REMOVED lines=23> */
.L_x_37:
[----:B------:R-:W-:Y:S05]  /*2830*/  BSYNC.RECONVERGENT B4 ;  /* 0x0000000000047941 */ /* 0x000fea0003800200 */
.L_x_36:
[----:B------:R-:W-:Y:S01]  /*2840*/  FADD R23, -R40, R42 ;  /* 0x0000002a28177221 */ /* 0x000fe20000000100 */
[----:B------:R-:W-:Y:S01]  /*2850*/  FADD R18, -R41, R43 ;  /* 0x0000002b29127221 */ /* 0x000fe20000000100 */
[----:B------:R-:W-:Y:S02]  /*2860*/  SHF.L.U32 R22, R0, 0x1, RZ ;  /* 0x0000000100167819 */ /* 0x000fe400000006ff */
[-C--:B------:R-:W-:Y:S01]  /*2870*/  FFMA R20, R23, R21.reuse, R40 ;  /* 0x0000001517147223 */ /* 0x080fe20000000028 */
[----:B------:R-:W-:Y:S01]  /*2880*/  FFMA R21, R18, R21, R41 ;  /* 0x0000001512157223 */ /* 0x000fe20000000029 */
[----:B------:R-:W-:Y:S02]  /*2890*/  LEA R22, R22, UR7, 0x2 ;  /* 0x0000000716167c11 */ /* 0x000fe4000f8e10ff */
[----:B------:R-:W-:-:S03]  /*28a0*/  IADD3 R0, PT, PT, R0, 0x1, RZ ;  /* 0x0000000100007810 */ /* 0x000fc60007ffe0ff */
[----:B------:R0:W-:Y:S04]  /*28b0*/  STL.64 [R22], R20 ;  /* 0x0000001416007387 */ /* 0x0001e80000100a00 */
.L_x_35:
[----:B------:R-:W-:Y:S05]  /*28c0*/  BSYNC.RECONVERGENT B3 ;  /* 0x0000000000037941 */ /* 0x000fea0003800200 */
.L_x_34:
[----:B------:R-:W-:Y:S01]  /*28d0*/  FADD R18, -R8, R42 ;  /* 0x0000002a08127221 */ /* 0x000fe20000000100 */
        /* <DEDUP_REMOVED lines=37> */
.L_x_41:
[----:B------:R-:W-:Y:S05]  /*2b30*/  BSYNC.RECONVERGENT B4 ;  /* 0x0000000000047941 */ /* 0x000fea0003800200 */
.L_x_40:
        /* <DEDUP_REMOVED lines=8> */
.L_x_39:
[----:B------:R-:W-:Y:S05]  /*2bc0*/  BSYNC.RECONVERGENT B3 ;  /* 0x0000000000037941 */ /* 0x000fea0003800200 */
.L_x_38:
[----:B------:R-:W-:Y:S01]  /*2bd0*/  FADD R46, -R10, R42 ;  /* 0x0000002a0a2e7221 */ /* 0x000fe20000000100 */
[----:B------:R-:W-:Y:S01]  /*2be0*/  FADD R52, -R11, R43 ;  /* 0x0000002b0b347221 */ /* 0x000fe20000000100 */
[----:B0-----:R-:W-:Y:S01]  /*2bf0*/  MOV R21, 0x3ee4f8b5 ;  /* 0x3ee4f8b500157802 */ /* 0x001fe20000000f00 */
[----:B------:R-:W-:Y:S01]  /*2c00*/  BSSY.RECONVERGENT B3, `(.L_x_42) ;  /* 0x000002c000037945 */ /* 0x000fe20003800200 */
[----:B------:R-:W-:-:S04]  /*2c10*/  FMUL R20, R57, R46 ;  /* 0x0000002e39147220 */ /* 0x000fc80000400000 */
[----:B------:R-:W-:Y:S01]  /*2c20*/  FFMA R47, R47, R52, -R20 ;  /* 0x000000342f2f7223 */ /* 0x000fe20000000814 */
[----:B------:R-:W-:-:S03]  /*2c30*/  HFMA2 R20, -RZ, RZ, -0.00014913082122802734375, 2530 ;  /* 0x88e368f1ff147431 */ /* 0x000fc600000001ff */
        /* <DEDUP_REMOVED lines=31> */
.L_x_45:
[----:B------:R-:W-:Y:S05]  /*2e30*/  BSYNC.RECONVERGENT B4 ;  /* 0x0000000000047941 */ /* 0x000fea0003800200 */
.L_x_44:
        /* <DEDUP_REMOVED lines=8> */
.L_x_43:
[----:B------:R-:W-:Y:S05]  /*2ec0*/  BSYNC.RECONVERGENT B3 ;  /* 0x0000000000037941 */ /* 0x000fea0003800200 */
.L_x_42:
[----:B------:R-:W-:Y:S01]  /*2ed0*/  FMUL R22, R34, R47 ;  /* 0x0000002f22167220 */ /* 0x000fe20000400000 */
[----:B0-----:R-:W-:Y:S01]  /*2ee0*/  HFMA2 R20, -RZ, RZ, -0.00014913082122802734375, 2530 ;  /* 0x88e368f1ff147431 */ /* 0x001fe200000001ff */
[----:B------:R-:W-:Y:S01]  /*2ef0*/  MOV R21, 0x3ee4f8b5 ;  /* 0x3ee4f8b500157802 */ /* 0x000fe20000000f00 */
[----:B------:R-:W-:Y:S03]  /*2f00*/  BSSY.RECONVERGENT B3, `(.L_x_46) ;  /* 0x0000027000037945 */ /* 0x000fe60003800200 */
        /* <DEDUP_REMOVED lines=29> */
.L_x_49:
[----:B------:R-:W-:Y:S05]  /*30e0*/  BSYNC.RECONVERGENT B4 ;  /* 0x0000000000047941 */ /* 0x000fea0003800200 */
.L_x_48:
        /* <DEDUP_REMOVED lines=8> */
.L_x_47:
[----:B------:R-:W-:Y:S05]  /*3170*/  BSYNC.RECONVERGENT B3 ;  /* 0x0000000000037941 */ /* 0x000fea0003800200 */
.L_x_46:
[----:B------:R-:W-:Y:S01]  /*3180*/  FMUL R45, R45, R32 ;  /* 0x000000202d2d7220 */ /* 0x000fe20000400000 */
[----:B------:R-:W-:Y:S01]  /*3190*/  FMUL R16, R31, R16 ;  /* 0x000000101f107220 */ /* 0x000fe20000400000 */
[----:B0-----:R-:W-:Y:S01]  /*31a0*/  FADD R21, -R15, R5 ;  /* 0x000000050f157221 */ /* 0x001fe20000000100 */
[----:B------:R-:W-:Y:S02]  /*31b0*/  HFMA2 R20, -RZ, RZ, -0.00014913082122802734375, 2530 ;  /* 0x88e368f1ff147431 */ /* 0x000fe400000001ff */
[----:B------:R-:W-:Y:S01]  /*31c0*/  FFMA R31, R44, R33, -R45 ;  /* 0x000000212c1f7223 */ /* 0x000fe2000000082d */
[----:B------:R-:W-:Y:S01]  /*31d0*/  BSSY.RECONVERGENT B3, `(.L_x_50) ;  /* 0x000002c000037945 */ /* 0x000fe20003800200 */
[----:B------:R-:W-:Y:S01]  /*31e0*/  FFMA R16, R21, R53, -R16 ;  /* 0x0000003515107223 */ /* 0x000fe20000000810 */
[----:B------:R-:W-:Y:S01]  /*31f0*/  MOV R21, 0x3ee4f8b5 ;  /* 0x3ee4f8b500157802 */ /* 0x000fe20000000f00 */
[----:B------:R-:W-:Y:S01]  /*3200*/  FMUL R31, R31, 0.5 ;  /* 0x3f0000001f1f7820 */ /* 0x000fe20000400000 */
[----:B------:R-:W-:Y:S01]  /*3210*/  FADD R32, R5, -R43 ;  /* 0x8000002b05207221 */ /* 0x000fe20000000000 */
[----:B------:R-:W-:Y:S01]  /*3220*/  FMUL R16, R16, 0.5 ;  /* 0x3f00000010107820 */ /* 0x000fe20000400000 */
[----:B------:R-:W-:-:S03]  /*3230*/  FADD R33, R4, -R42 ;  /* 0x8000002a04217221 */ /* 0x000fc60000000000 */
        /* <DEDUP_REMOVED lines=30> */
.L_x_53:
[----:B------:R-:W-:Y:S05]  /*3420*/  BSYNC.RECONVERGENT B4 ;  /* 0x0000000000047941 */ /* 0x000fea0003800200 */
.L_x_52:
[----:B------:R-:W-:Y:S01]  /*3430*/  SHF.L.U32 R22, R0, 0x1, RZ ;  /* 0x0000000100167819 */ /* 0x000fe200000006ff */
[-C--:B------:R-:W-:Y:S01]  /*3440*/  FFMA R20, R33, R21.reuse, R42 ;  /* 0x0000001521147223 */ /* 0x080fe2000000002a */
[----:B------:R-:W-:Y:S01]  /*3450*/  FFMA R21, R32, R21, R43 ;  /* 0x0000001520157223 */ /* 0x000fe2000000002b */
[----:B------:R-:W-:Y:S02]  /*3460*/  IADD3 R0, PT, PT, R0, 0x1, RZ ;  /* 0x0000000100007810 */ /* 0x000fe40007ffe0ff */
[----:B------:R-:W-:-:S05]  /*3470*/  LEA R22, R22, UR7, 0x2 ;  /* 0x0000000716167c11 */ /* 0x000fca000f8e10ff */
[----:B------:R0:W-:Y:S02]  /*3480*/  STL.64 [R22], R20 ;  /* 0x0000001416007387 */ /* 0x0001e40000100a00 */
.L_x_51:
[----:B------:R-:W-:Y:S05]  /*3490*/  BSYNC.RECONVERGENT B3 ;  /* 0x0000000000037941 */ /* 0x000fea0003800200 */
.L_x_50:
[----:B------:R-:W-:Y:S01]  /*34a0*/  FMUL R30, R30, R35 ;  /* 0x000000231e1e7220 */ /* 0x000fe20000400000 */
[----:B0-----:R-:W-:Y:S01]  /*34b0*/  HFMA2 R20, -RZ, RZ, -0.00014913082122802734375, 2530 ;  /* 0x88e368f1ff147431 */ /* 0x001fe200000001ff */
[----:B------:R-:W-:Y:S01]  /*34c0*/  MOV R21, 0x3ee4f8b5 ;  /* 0x3ee4f8b500157802 */ /* 0x000fe20000000f00 */
[----:B------:R-:W-:Y:S01]  /*34d0*/  BSSY.RECONVERGENT B3, `(.L_x_54) ;  /* 0x0000027000037945 */ /* 0x000fe20003800200 */
        /* <DEDUP_REMOVED lines=31> */
.L_x_57:
[----:B------:R-:W-:Y:S05]  /*36d0*/  BSYNC.RECONVERGENT B4 ;  /* 0x0000000000047941 */ /* 0x000fea0003800200 */
.L_x_56:
[----:B------:R-:W-:Y:S01]  /*36e0*/  SHF.L.U32 R16, R0, 0x1, RZ ;  /* 0x0000000100107819 */ /* 0x000fe200000006ff */
[-C--:B------:R-:W-:Y:S01]  /*36f0*/  FFMA R14, R33, R20.reuse, R42 ;  /* 0x00000014210e7223 */ /* 0x080fe2000000002a */
[----:B------:R-:W-:Y:S01]  /*3700*/  FFMA R15, R32, R20, R43 ;  /* 0x00000014200f7223 */ /* 0x000fe2000000002b */
[----:B------:R-:W-:Y:S02]  /*3710*/  IADD3 R0, PT, PT, R0, 0x1, RZ ;  /* 0x0000000100007810 */ /* 0x000fe40007ffe0ff */
[----:B------:R-:W-:-:S05]  /*3720*/  LEA R16, R16, UR7, 0x2 ;  /* 0x0000000710107c11 */ /* 0x000fca000f8e10ff */
[----:B------:R0:W-:Y:S02]  /*3730*/  STL.64 [R16], R14 ;  /* 0x0000000e10007387 */ /* 0x0001e40000100a00 */
.L_x_55:
[----:B------:R-:W-:Y:S05]  /*3740*/  BSYNC.RECONVERGENT B3 ;  /* 0x0000000000037941 */ /* 0x000fea0003800200 */
.L_x_54:
[----:B------:R-:W-:Y:S01]  /*3750*/  FMUL R52, R19, R52 ;  /* 0x0000003413347220 */ /* 0x000fe20000400000 */
[----:B0-----:R-:W-:Y:S01]  /*3760*/  MOV R16, 0x88e368f1 ;  /* 0x88e368f100107802 */ /* 0x001fe20000000f00 */
[----:B------:R-:W-:Y:S02]  /*3770*/  BSSY.RECONVERGENT B3, `(.L_x_58) ;  /* 0x0000028000037945 */ /* 0x000fe40003800200 */
[----:B------:R-:W-:Y:S01]  /*3780*/  FFMA R14, R17, R46, -R52 ;  /* 0x0000002e110e7223 */ /* 0x000fe20000000834 */
[----:B------:R-:W-:-:S03]  /*3790*/  HFMA2 R17, -RZ, RZ, 1.72265625, -38560 ;  /* 0x3ee4f8b5ff117431 */ /* 0x000fc600000001ff */
        /* <DEDUP_REMOVED lines=30> */
.L_x_61:
[----:B------:R-:W-:Y:S05]  /*3980*/  BSYNC.RECONVERGENT B4 ;  /* 0x0000000000047941 */ /* 0x000fea0003800200 */
.L_x_60:
[----:B------:R-:W-:Y:S01]  /*3990*/  SHF.L.U32 R15, R0, 0x1, RZ ;  /* 0x00000001000f7819 */ /* 0x000fe200000006ff */
[-C--:B------:R-:W-:Y:S01]  /*39a0*/  FFMA R8, R33, R20.reuse, R42 ;  /* 0x0000001421087223 */ /* 0x080fe2000000002a */
[----:B------:R-:W-:Y:S01]  /*39b0*/  FFMA R9, R32, R20, R43 ;  /* 0x0000001420097223 */ /* 0x000fe2000000002b */
[----:B------:R-:W-:Y:S02]  /*39c0*/  IADD3 R0, PT, PT, R0, 0x1, RZ ;  /* 0x0000000100007810 */ /* 0x000fe40007ffe0ff */
[----:B------:R-:W-:-:S05]  /*39d0*/  LEA R15, R15, UR7, 0x2 ;  /* 0x000000070f0f7c11 */ /* 0x000fca000f8e10ff */
[----:B------:R0:W-:Y:S02]  /*39e0*/  STL.64 [R15], R8 ;  /* 0x000000080f007387 */ /* 0x0001e40000100a00 */
.L_x_59:
[----:B------:R-:W-:Y:S05]  /*39f0*/  BSYNC.RECONVERGENT B3 ;  /* 0x0000000000037941 */ /* 0x000fea0003800200 */
.L_x_58:
[----:B------:R-:W-:Y:S01]  /*3a00*/  FMUL R16, R31, R14 ;  /* 0x0000000e1f107220 */ /* 0x000fe20000400000 */
[----:B0-----:R-:W-:Y:S01]  /*3a10*/  HFMA2 R9, -RZ, RZ, 1.72265625, -38560 ;  /* 0x3ee4f8b5ff097431 */ /* 0x001fe200000001ff */
        /* <DEDUP_REMOVED lines=30> */
.L_x_65:
[----:B------:R-:W-:Y:S05]  /*3c00*/  BSYNC.RECONVERGENT B4 ;  /* 0x0000000000047941 */ /* 0x000fea0003800200 */
.L_x_64:
[----:B------:R-:W-:Y:S01]  /*3c10*/  SHF.L.U32 R10, R0, 0x1, RZ ;  /* 0x00000001000a7819 */ /* 0x000fe200000006ff */
[-C--:B------:R-:W-:Y:S01]  /*3c20*/  FFMA R8, R33, R20.reuse, R42 ;  /* 0x0000001421087223 */ /* 0x080fe2000000002a */
[----:B------:R-:W-:Y:S01]  /*3c30*/  FFMA R9, R32, R20, R43 ;  /* 0x0000001420097223 */ /* 0x000fe2000000002b */
[----:B------:R-:W-:Y:S02]  /*3c40*/  IADD3 R0, PT, PT, R0, 0x1, RZ ;  /* 0x0000000100007810 */ /* 0x000fe40007ffe0ff */
[----:B------:R-:W-:-:S05]  /*3c50*/  LEA R10, R10, UR7, 0x2 ;  /* 0x000000070a0a7c11 */ /* 0x000fca000f8e10ff */
[----:B------:R0:W-:Y:S02]  /*3c60*/  STL.64 [R10], R8 ;  /* 0x000000080a007387 */ /* 0x0001e40000100a00 */
.L_x_63:
[----:B------:R-:W-:Y:S05]  /*3c70*/  BSYNC.RECONVERGENT B3 ;  /* 0x0000000000037941 */ /* 0x000fea0003800200 */
.L_x_62:
[----:B------:R-:W-:Y:S01]  /*3c80*/  ISETP.NE.AND P0, PT, R0, RZ, PT ;  /* 0x000000ff0000720c */ /* 0x000fe20003f05270 */
[----:B------:R-:W-:-:S12]  /*3c90*/  BSSY.RECONVERGENT B3, `(.L_x_66) ;  /* 0x0000627000037945 */ /* 0x000fd80003800200 */
[----:B------:R-:W-:Y:S05]  /*3ca0*/  @!P0 BRA `(.L_x_67) ;  /* 0x0000006000948947 */ /* 0x000fea0003800000 */
[C---:B------:R-:W-:Y:S01]  /*3cb0*/  ISETP.GE.U32.AND P0, PT, R0.reuse, 0x10, PT ;  /* 0x000000100000780c */ /* 0x040fe20003f06070 */
[----:B------:R-:W-:Y:S01]  /*3cc0*/  BSSY.RECONVERGENT B1, `(.L_x_68) ;  /* 0x0000030000017945 */ /* 0x000fe20003800200 */
[----:B------:R-:W-:Y:S01]  /*3cd0*/  LOP3.LUT R52, R0, 0xf, RZ, 0xc0, !PT ;  /* 0x0000000f00347812 */ /* 0x000fe200078ec0ff */
[----:B------:R-:W-:Y:S01]  /*3ce0*/  HFMA2 R24, -RZ, RZ, 0, 0 ;  /* 0x00000000ff187431 */ /* 0x000fe200000001ff */
[----:B------:R-:W-:Y:S02]  /*3cf0*/  MOV R30, RZ ;  /* 0x000000ff001e7202 */ /* 0x000fe40000000f00 */
[----:B------:R-:W-:Y:S02]  /*3d00*/  ISETP.NE.AND P1, PT, R52, RZ, PT ;  /* 0x000000ff3400720c */ /* 0x000fe40003f25270 */
[----:B------:R-:W-:-:S05]  /*3d10*/  MOV R26, RZ ;  /* 0x000000ff001a7202 */ /* 0x000fca0000000f00 */
[----:B------:R-:W-:Y:S06]  /*3d20*/  @!P0 BRA `(.L_x_69) ;  /* 0x0000000000a48947 */ /* 0x000fec0003800000 */
[----:B------:R-:W2:Y:S04]  /*3d30*/  LDL.128 R44, [R1+0x40] ;  /* 0x00004000012c7983 */ /* 0x000ea80000100c00 */
[----:B0-----:R-:W3:Y:S04]  /*3d40*/  LDL.128 R8, [R1+0x50] ;  /* 0x0000500001087983 */ /* 0x001ee80000100c00 */
[----:B------:R-:W4:Y:S04]  /*3d50*/  LDL.128 R12, [R1+0x60] ;  /* 0x00006000010c7983 */ /* 0x000f280000100c00 */
[----:B------:R-:W5:Y:S04]  /*3d60*/  LDL.128 R16, [R1+0x70] ;  /* 0x0000700001107983 */ /* 0x000f680000100c00 */
[----:B------:R-:W5:Y:S04]  /*3d70*/  LDL.128 R20, [R1+0x80] ;  /* 0x0000800001147983 */ /* 0x000f680000100c00 */
[----:B------:R-:W5:Y:S04]  /*3d80*/  LDL.128 R24, [R1+0x90] ;  /* 0x0000900001187983 */ /* 0x000f680000100c00 */
[----:B------:R-:W5:Y:S04]  /*3d90*/  LDL.128 R28, [R1+0xa0] ;  /* 0x0000a000011c7983 */ /* 0x000f680000100c00 */
[----:B------:R-:W5:Y:S01]  /*3da0*/  LDL.128 R32, [R1+0xb0] ;  /* 0x0000b00001207983 */ /* 0x000f620000100c00 */
[----:B--2---:R-:W-:Y:S01]  /*3db0*/  FADD R51, RZ, R44 ;  /* 0x0000002cff337221 */ /* 0x004fe20000000000 */
[----:B------:R-:W-:-:S03]  /*3dc0*/  FADD R44, RZ, R45 ;  /* 0x0000002dff2c7221 */ /* 0x000fc60000000000 */
[----:B------:R-:W-:Y:S01]  /*3dd0*/  FADD R51, R46, R51 ;  /* 0x000000332e337221 */ /* 0x000fe20000000000 */
[----:B------:R-:W-:-:S03]  /*3de0*/  FADD R44, R47, R44 ;  /* 0x0000002c2f2c7221 */ /* 0x000fc60000000000 */
[----:B---3--:R-:W-:Y:S01]  /*3df0*/  FADD R51, R51, R8 ;  /* 0x0000000833337221 */ /* 0x008fe20000000000 */
[----:B------:R-:W-:-:S03]  /*3e00*/  FADD R44, R44, R9 ;  /* 0x000000092c2c7221 */ /* 0x000fc60000000000 */
[----:B------:R-:W-:Y:S01]  /*3e10*/  FADD R51, R10, R51 ;  /* 0x000000330a337221 */ /* 0x000fe20000000000 */
[----:B------:R-:W-:-:S03]  /*3e20*/  FADD R44, R11, R44 ;  /* 0x0000002c0b2c7221 */ /* 0x000fc60000000000 */
[----:B----4-:R-:W-:Y:S01]  /*3e30*/  FADD R51, R51, R12 ;  /* 0x0000000c33337221 */ /* 0x010fe20000000000 */
[----:B------:R-:W-:-:S03]  /*3e40*/  FADD R44, R44, R13 ;  /* 0x0000000d2c2c7221 */ /* 0x000fc60000000000 */
[----:B------:R-:W-:Y:S01]  /*3e50*/  FADD R51, R14, R51 ;  /* 0x000000330e337221 */ /* 0x000fe20000000000 */
[----:B------:R-:W-:-:S03]  /*3e60*/  FADD R44, R15, R44 ;  /* 0x0000002c0f2c7221 */ /* 0x000fc60000000000 */
[----:B-----5:R-:W-:Y:S01]  /*3e70*/  FADD R51, R51, R16 ;  /* 0x0000001033337221 */ /* 0x020fe20000000000 */
[----:B------:R-:W-:-:S03]  /*3e80*/  FADD R44, R44, R17 ;  /* 0x000000112c2c7221 */ /* 0x000fc60000000000 */
[----:B------:R-:W-:Y:S01]  /*3e90*/  FADD R51, R18, R51 ;  /* 0x0000003312337221 */ /* 0x000fe20000000000 */
[----:B------:R-:W-:-:S03]  /*3ea0*/  FADD R44, R19, R44 ;  /* 0x0000002c132c7221 */ /* 0x000fc60000000000 */
[----:B------:R-:W-:Y:S01]  /*3eb0*/  FADD R51, R51, R20 ;  /* 0x0000001433337221 */ /* 0x000fe20000000000 */
[----:B------:R-:W-:-:S03]  /*3ec0*/  FADD R44, R44, R21 ;  /* 0x000000152c2c7221 */ /* 0x000fc60000000000 */
[----:B------:R-:W-:Y:S01]  /*3ed0*/  FADD R51, R22, R51 ;  /* 0x0000003316337221 */ /* 0x000fe20000000000 */
[----:B------:R-:W-:-:S03]  /*3ee0*/  FADD R44, R23, R44 ;  /* 0x0000002c172c7221 */ /* 0x000fc60000000000 */
[----:B------:R-:W-:Y:S01]  /*3ef0*/  FADD R51, R51, R24 ;  /* 0x0000001833337221 */ /* 0x000fe20000000000 */
[----:B------:R-:W-:Y:S01]  /*3f00*/  FADD R44, R44, R25 ;  /* 0x000000192c2c7221 */ /* 0x000fe20000000000 */
[----:B------:R-:W-:Y:S02]  /*3f10*/  MOV R24, 0x10 ;  /* 0x0000001000187802 */ /* 0x000fe40000000f00 */
[----:B------:R-:W-:Y:S01]  /*3f20*/  FADD R51, R26, R51 ;  /* 0x000000331a337221 */ /* 0x000fe20000000000 */
        /* <DEDUP_REMOVED lines=8> */
[----:B------:R-:W-:-:S07]  /*3fb0*/  FADD R30, R35, R44 ;  /* 0x0000002c231e7221 */ /* 0x000fce0000000000 */
.L_x_69:
[----:B------:R-:W-:Y:S05]  /*3fc0*/  BSYNC.RECONVERGENT B1 ;  /* 0x0000000000017941 */ /* 0x000fea0003800200 */
.L_x_68:
[----:B------:R-:W-:Y:S04]  /*3fd0*/  BSSY.RECONVERGENT B1, `(.L_x_70) ;  /* 0x0000042000017945 */ /* 0x000fe80003800200 */
[----:B------:R-:W-:Y:S05]  /*3fe0*/  @!P1 BRA `(.L_x_71) ;  /* 0x0000000400009947 */ /* 0x000fea0003800000 */
[----:B------:R-:W-:Y:S01]  /*3ff0*/  ISETP.GE.U32.AND P0, PT, R52, 0x8, PT ;  /* 0x000000083400780c */ /* 0x000fe20003f06070 */
[----:B------:R-:W-:Y:S01]  /*4000*/  BSSY.RECONVERGENT B2, `(.L_x_72) ;  /* 0x000001b000027945 */ /* 0x000fe20003800200 */
[----:B------:R-:W-:-:S04]  /*4010*/  LOP3.LUT R28, R0, 0x7, RZ, 0xc0, !PT ;  /* 0x00000007001c7812 */ /* 0x000fc800078ec0ff */
[----:B------:R-:W-:-:S07]  /*4020*/  ISETP.NE.AND P1, PT, R28, RZ, PT ;  /* 0x000000ff1c00720c */ /* 0x000fce0003f25270 */
[----:B------:R-:W-:Y:S06]  /*4030*/  @!P0 BRA `(.L_x_73) ;  /* 0x00000000005c8947 */ /* 0x000fec0003800000 */
[----:B0-----:R-:W-:-:S04]  /*4040*/  SHF.L.U32 R8, R24, 0x1, RZ ;  /* 0x0000000118087819 */ /* 0x001fc800000006ff */
[----:B------:R-:W-:-:S05]  /*4050*/  LEA R25, R8, UR7, 0x2 ;  /* 0x0000000708197c11 */ /* 0x000fca000f8e10ff */
[----:B------:R-:W2:Y:S04]  /*4060*/  LDL.128 R8, [R25] ;  /* 0x0000000019087983 */ /* 0x000ea80000100c00 */
[----:B------:R-:W3:Y:S04]  /*4070*/  LDL.128 R12, [R25+0x10] ;  /* 0x00001000190c7983 */ /* 0x000ee80000100c00 */
[----:B------:R-:W4:Y:S04]  /*4080*/  LDL.128 R16, [R25+0x20] ;  /* 0x0000200019107983 */ /* 0x000f280000100c00 */
[----:B------:R-:W5:Y:S01]  /*4090*/  LDL.128 R20, [R25+0x30] ;  /* 0x0000300019147983 */ /* 0x000f620000100c00 */
[----:B------:R-:W-:Y:S01]  /*40a0*/  IADD3 R24, PT, PT, R24, 0x8, RZ ;  /* 0x0000000818187810 */ /* 0x000fe20007ffe0ff */
[----:B--2---:R-:W-:Y:S01]  /*40b0*/  FADD R27, R26, R8 ;  /* 0x000000081a1b7221 */ /* 0x004fe20000000000 */
[----:B------:R-:W-:-:S03]  /*40c0*/  FADD R30, R30, R9 ;  /* 0x000000091e1e7221 */ /* 0x000fc60000000000 */
        /* <DEDUP_REMOVED lines=13> */
[----:B------:R-:W-:-:S07]  /*41a0*/  FADD R30, R30, R23 ;  /* 0x000000171e1e7221 */ /* 0x000fce0000000000 */
.L_x_73:
[----:B------:R-:W-:Y:S05]  /*41b0*/  BSYNC.RECONVERGENT B2 ;  /* 0x0000000000027941 */ /* 0x000fea0003800200 */
.L_x_72:
        /* <DEDUP_REMOVED lines=9> */
[----:B------:R-:W3:Y:S01]  /*4250*/  LDL.128 R12, [R16+0x10] ;  /* 0x00001000100c7983 */ /* 0x000ee20000100c00 */
        /* <DEDUP_REMOVED lines=8> */
[----:B------:R-:W-:-:S07]  /*42e0*/  FADD R30, R30, R15 ;  /* 0x0000000f1e1e7221 */ /* 0x000fce0000000000 */
.L_x_75:
[----:B------:R-:W-:Y:S05]  /*42f0*/  BSYNC.RECONVERGENT B2 ;  /* 0x0000000000027941 */ /* 0x000fea0003800200 */
.L_x_74:
[----:B------:R-:W-:Y:S05]  /*4300*/  @!P1 BRA `(.L_x_71) ;  /* 0x0000000000389947 */ /* 0x000fea0003800000 */
[----:B------:R-:W-:-:S04]  /*4310*/  SHF.L.U32 R24, R24, 0x1, RZ ;  /* 0x0000000118187819 */ /* 0x000fc800000006ff */
[----:B------:R-:W-:-:S05]  /*4320*/  LEA R24, R24, UR7, 0x2 ;  /* 0x0000000718187c11 */ /* 0x000fca000f8e10ff */
[----:B0-----:R-:W2:Y:S01]  /*4330*/  LDL.128 R8, [R24] ;  /* 0x0000000018087983 */ /* 0x001ea20000100c00 */
[----:B------:R-:W-:Y:S01]  /*4340*/  ISETP.NE.AND P0, PT, R18, 0x1, PT ;  /* 0x000000011200780c */ /* 0x000fe20003f05270 */
[----:B--2---:R-:W-:Y:S01]  /*4350*/  FADD R26, R26, R8 ;  /* 0x000000081a1a7221 */ /* 0x004fe20000000000 */
[----:B------:R-:W-:-:S11]  /*4360*/  FADD R30, R30, R9 ;  /* 0x000000091e1e7221 */ /* 0x000fd60000000000 */
[----:B------:R-:W-:Y:S05]  /*4370*/  @!P0 BRA `(.L_x_71) ;  /* 0x00000000001c8947 */ /* 0x000fea0003800000 */
[----:B------:R-:W-:Y:S01]  /*4380*/  ISETP.NE.AND P0, PT, R18, 0x2, PT ;  /* 0x000000021200780c */ /* 0x000fe20003f05270 */
[----:B------:R-:W-:Y:S01]  /*4390*/  FADD R26, R26, R10 ;  /* 0x0000000a1a1a7221 */ /* 0x000fe20000000000 */
[----:B------:R-:W-:-:S11]  /*43a0*/  FADD R30, R30, R11 ;  /* 0x0000000b1e1e7221 */ /* 0x000fd60000000000 */
[----:B------:R-:W-:Y:S05]  /*43b0*/  @!P0 BRA `(.L_x_71) ;  /* 0x00000000000c8947 */ /* 0x000fea0003800000 */
[----:B------:R-:W2:Y:S02]  /*43c0*/  LDL.64 R24, [R24+0x10] ;  /* 0x0000100018187983 */ /* 0x000ea40000100a00 */
[----:B--2---:R-:W-:Y:S01]  /*43d0*/  FADD R26, R26, R24 ;  /* 0x000000181a1a7221 */ /* 0x004fe20000000000 */
[----:B------:R-:W-:-:S07]  /*43e0*/  FADD R30, R30, R25 ;  /* 0x000000191e1e7221 */ /* 0x000fce0000000000 */
.L_x_71:
[----:B------:R-:W-:Y:S05]  /*43f0*/  BSYNC.RECONVERGENT B1 ;  /* 0x0000000000017941 */ /* 0x000fea0003800200 */
.L_x_70:
[----:B0-----:R-:W-:Y:S01]  /*4400*/  I2FP.F32.U32 R9, R0 ;  /* 0x0000000000097245 */ /* 0x001fe20000201000 */
        /* <DEDUP_REMOVED lines=9> */
[----:B------:R-:W-:Y:S02]  /*44a0*/  MOV R25, R9 ;  /* 0x0000000900197202 */ /* 0x000fe40000000f00 */
[----:B------:R-:W-:-:S07]  /*44b0*/  MOV R24, 0x44d0 ;  /* 0x000044d000187802 */ /* 0x000fce0000000f00 */
[----:B------:R-:W-:Y:S05]  /*44c0*/  CALL.REL.NOINC `($__internal_1_$__cuda_sm3x_div_rn_noftz_f32_slowpath) ;  /* 0x0000006800607944 */ /* 0x000fea0003c00000 */
[----:B------:R-:W-:-:S07]  /*44d0*/  MOV R17, R20 ;  /* 0x0000001400117202 */ /* 0x000fce0000000f00 */
.L_x_77:
[----:B------:R-:W-:Y:S05]  /*44e0*/  BSYNC.RECONVERGENT B4 ;  /* 0x0000000000047941 */ /* 0x000fea0003800200 */
.L_x_76:
[----:B------:R-:W0:Y:S01]  /*44f0*/  MUFU.RCP R8, R9 ;  /* 0x0000000900087308 */ /* 0x000e220000001000 */
[----:B------:R-:W-:Y:S07]  /*4500*/  BSSY.RECONVERGENT B4, `(.L_x_78) ;  /* 0x000000d000047945 */ /* 0x000fee0003800200 */
        /* <DEDUP_REMOVED lines=8> */
[----:B------:R-:W-:Y:S02]  /*4590*/  MOV R25, R9 ;  /* 0x0000000900197202 */ /* 0x000fe40000000f00 */
[----:B------:R-:W-:-:S07]  /*45a0*/  MOV R24, 0x45c0 ;  /* 0x000045c000187802 */ /* 0x000fce0000000f00 */
[----:B------:R-:W-:Y:S05]  /*45b0*/  CALL.REL.NOINC `($__internal_1_$__cuda_sm3x_div_rn_noftz_f32_slowpath) ;  /* 0x0000006800247944 */ /* 0x000fea0003c00000 */
[----:B------:R-:W-:-:S07]  /*45c0*/  MOV R18, R20 ;  /* 0x0000001400127202 */ /* 0x000fce0000000f00 */
.L_x_79:
[----:B------:R-:W-:Y:S05]  /*45d0*/  BSYNC.RECONVERGENT B4 ;  /* 0x0000000000047941 */ /* 0x000fea0003800200 */
.L_x_78:
[C---:B------:R-:W-:Y:S01]  /*45e0*/  ISETP.GE.U32.AND P0, PT, R0.reuse, 0x4, PT ;  /* 0x000000040000780c */ /* 0x040fe20003f06070 */
[----:B------:R-:W-:Y:S01]  /*45f0*/  BSSY.RECONVERGENT B4, `(.L_x_80) ;  /* 0x00004bf000047945 */ /* 0x000fe20003800200 */
[----:B------:R-:W-:Y:S01]  /*4600*/  HFMA2 R13, -RZ, RZ, 0, 0 ;  /* 0x00000000ff0d7431 */ /* 0x000fe200000001ff */
[----:B------:R-:W-:-:S10]  /*4610*/  LOP3.LUT R16, R0, 0x3, RZ, 0xc0, !PT ;  /* 0x0000000300107812 */ /* 0x000fd400078ec0ff */
[----:B------:R-:W-:Y:S05]  /*4620*/  @!P0 BRA `(.L_x_81) ;  /* 0x0000004800ec8947 */ /* 0x000fea0003800000 */
[----:B------:R-:W2:Y:S01]  /*4630*/  LDL.128 R8, [R1+0x40] ;  /* 0x0000400001087983 */ /* 0x000ea20000100c00 */
[----:B------:R-:W-:Y:S01]  /*4640*/  BSSY.RECONVERGENT B1, `(.L_x_82) ;  /* 0x0000012000017945 */ /* 0x000fe20003800200 */
[----:B------:R-:W-:Y:S01]  /*4650*/  LOP3.LUT R19, R0, 0xfffffc, RZ, 0xc0, !PT ;  /* 0x00fffffc00137812 */ /* 0x000fe200078ec0ff */
[----:B--2---:R-:W-:Y:S01]  /*4660*/  FADD R9, R9, -R18 ;  /* 0x8000001209097221 */ /* 0x004fe20000000000 */
[----:B------:R-:W-:-:S03]  /*4670*/  FADD R26, R8, -R17 ;  /* 0x80000011081a7221 */ /* 0x000fc60000000000 */
[----:B------:R-:W-:-:S04]  /*4680*/  FMUL R8, R9, R9 ;  /* 0x0000000909087220 */ /* 0x000fc80000400000 */
[----:B------:R-:W-:-:S04]  /*4690*/  FFMA R20, R26, R26, R8 ;  /* 0x0000001a1a147223 */ /* 0x000fc80000000008 */
[----:B------:R0:W1:Y:S01]  /*46a0*/  MUFU.RSQ R13, R20 ;  /* 0x00000014000d7308 */ /* 0x0000620000001400 */
[----:B------:R-:W-:-:S04]  /*46b0*/  IADD3 R8, PT, PT, R20, -0xd000000, RZ ;  /* 0xf300000014087810 */ /* 0x000fc80007ffe0ff */
[----:B------:R-:W-:-:S13]  /*46c0*/  ISETP.GT.U32.AND P0, PT, R8, 0x727fffff, PT ;  /* 0x727fffff0800780c */ /* 0x000fda0003f04070 */
[----:B01----:R-:W-:Y:S05]  /*46d0*/  @!P0 BRA `(.L_x_83) ;  /* 0x0000000000108947 */ /* 0x003fea0003800000 */
[----:B------:R-:W-:-:S07]  /*46e0*/  MOV R12, 0x4700 ;  /* 0x00004700000c7802 */ /* 0x000fce0000000f00 */
[----:B------:R-:W-:Y:S05]  /*46f0*/  CALL.REL.NOINC `($__internal_0_$__cuda_sm20_sqrt_rn_f32_slowpath) ;  /* 0x00000064007c7944 */ /* 0x000fea0003c00000 */
[----:B------:R-:W-:Y:S01]  /*4700*/  MOV R12, R25 ;  /* 0x00000019000c7202 */ /* 0x000fe20000000f00 */
[----:B------:R-:W-:Y:S06]  /*4710*/  BRA `(.L_x_84) ;  /* 0x0000000000107947 */ /* 0x000fec0003800000 */
.L_x_83:
[----:B------:R-:W-:Y:S01]  /*4720*/  FMUL.FTZ R15, R20, R13 ;  /* 0x0000000d140f7220 */ /* 0x000fe20000410000 */
[----:B------:R-:W-:-:S03]  /*4730*/  FMUL.FTZ R13, R13, 0.5 ;  /* 0x3f0000000d0d7820 */ /* 0x000fc60000410000 */
[----:B------:R-:W-:-:S04]  /*4740*/  FFMA R12, -R15, R15, R20 ;  /* 0x0000000f0f0c7223 */ /* 0x000fc80000000114 */
[----:B------:R-:W-:-:S07]  /*4750*/  FFMA R12, R12, R13, R15 ;  /* 0x0000000d0c0c7223 */ /* 0x000fce000000000f */
.L_x_84:
[----:B------:R-:W-:Y:S05]  /*4760*/  BSYNC.RECONVERGENT B1 ;  /* 0x0000000000017941 */ /* 0x000fea0003800200 */
.L_x_82:
[----:B------:R-:W0:Y:S01]  /*4770*/  MUFU.RCP R13, R12 ;  /* 0x0000000c000d7308 */ /* 0x000e220000001000 */
[----:B------:R-:W-:Y:S07]  /*4780*/  BSSY.RECONVERGENT B5, `(.L_x_85) ;  /* 0x000000c000057945 */ /* 0x000fee0003800200 */
[----:B------:R-:W1:Y:S01]  /*4790*/  FCHK P0, R26, R12 ;  /* 0x0000000c1a007302 */ /* 0x000e620000000000 */
[----:B0-----:R-:W-:-:S04]  /*47a0*/  FFMA R8, R13, -R12, 1 ;  /* 0x3f8000000d087423 */ /* 0x001fc8000000080c */
[----:B------:R-:W-:-:S04]  /*47b0*/  FFMA R13, R13, R8, R13 ;  /* 0x000000080d0d7223 */ /* 0x000fc8000000000d */
[----:B------:R-:W-:-:S04]  /*47c0*/  FFMA R15, R26, R13, RZ ;  /* 0x0000000d1a0f7223 */ /* 0x000fc800000000ff */
[----:B------:R-:W-:-:S04]  /*47d0*/  FFMA R8, R15, -R12, R26 ;  /* 0x8000000c0f087223 */ /* 0x000fc8000000001a */
[----:B------:R-:W-:Y:S01]  /*47e0*/  FFMA R8, R13, R8, R15 ;  /* 0x000000080d087223 */ /* 0x000fe2000000000f */
[----:B-1----:R-:W-:Y:S06]  /*47f0*/  @!P0 BRA `(.L_x_86) ;  /* 0x0000000000108947 */ /* 0x002fec0003800000 */
[----:B------:R-:W-:Y:S02]  /*4800*/  MOV R25, R12 ;  /* 0x0000000c00197202 */ /* 0x000fe40000000f00 */
[----:B------:R-:W-:-:S07]  /*4810*/  MOV R24, 0x4830 ;  /* 0x0000483000187802 */ /* 0x000fce0000000f00 */
[----:B------:R-:W-:Y:S05]  /*4820*/  CALL.REL.NOINC `($__internal_1_$__cuda_sm3x_div_rn_noftz_f32_slowpath) ;  /* 0x0000006400887944 */ /* 0x000fea0003c00000 */
[----:B------:R-:W-:-:S07]  /*4830*/  MOV R8, R20 ;  /* 0x0000001400087202 */ /* 0x000fce0000000f00 */
.L_x_86:
[----:B------:R-:W-:Y:S05]  /*4840*/  BSYNC.RECONVERGENT B5 ;  /* 0x0000000000057941 */ /* 0x000fea0003800200 */
.L_x_85:
[----:B------:R-:W0:Y:S01]  /*4850*/  MUFU.RCP R13, R12 ;  /* 0x0000000c000d7308 */ /* 0x000e220000001000 */
[----:B------:R-:W-:Y:S07]  /*4860*/  BSSY.RECONVERGENT B5, `(.L_x_87) ;  /* 0x000000e000057945 */ /* 0x000fee0003800200 */
[----:B------:R-:W1:Y:S01]  /*4870*/  FCHK P0, R9, R12 ;  /* 0x0000000c09007302 */ /* 0x000e620000000000 */
[----:B0-----:R-:W-:-:S04]  /*4880*/  FFMA R14, R13, -R12, 1 ;  /* 0x3f8000000d0e7423 */ /* 0x001fc8000000080c */
[----:B------:R-:W-:-:S04]  /*4890*/  FFMA R15, R13, R14, R13 ;  /* 0x0000000e0d0f7223 */ /* 0x000fc8000000000d */
[----:B------:R-:W-:-:S04]  /*48a0*/  FFMA R14, R9, R15, RZ ;  /* 0x0000000f090e7223 */ /* 0x000fc800000000ff */
[----:B------:R-:W-:-:S04]  /*48b0*/  FFMA R13, R14, -R12, R9 ;  /* 0x8000000c0e0d7223 */ /* 0x000fc80000000009 */
[----:B------:R-:W-:-:S05]  /*48c0*/  FFMA R13, R15, R13, R14 ;  /* 0x0000000d0f0d7223 */ /* 0x000fca000000000e */
[----:B------:R-:W-:Y:S01]  /*48d0*/  FSETP.GEU.AND P1, PT, R13, RZ, PT ;  /* 0x000000ff0d00720b */ /* 0x000fe20003f2e000 */
[----:B-1----:R-:W-:-:S12]  /*48e0*/  @!P0 BRA `(.L_x_88) ;  /* 0x0000000000148947 */ /* 0x002fd80003800000 */
[----:B------:R-:W-:Y:S02]  /*48f0*/  MOV R26, R9 ;  /* 0x00000009001a7202 */ /* 0x000fe40000000f00 */
[----:B------:R-:W-:Y:S02]  /*4900*/  MOV R25, R12 ;  /* 0x0000000c00197202 */ /* 0x000fe40000000f00 */
[----:B------:R-:W-:-:S07]  /*4910*/  MOV R24, 0x4930 ;  /* 0x0000493000187802 */ /* 0x000fce0000000f00 */
[----:B------:R-:W-:Y:S05]  /*4920*/  CALL.REL.NOINC `($__internal_1_$__cuda_sm3x_div_rn_noftz_f32_slowpath) ;  /* 0x0000006400487944 */ /* 0x000fea0003c00000 */
[----:B------:R-:W-:-:S13]  /*4930*/  FSETP.GEU.AND P1, PT, R20, RZ, PT ;  /* 0x000000ff1400720b */ /* 0x000fda0003f2e000 */
.L_x_88:
[----:B------:R-:W-:Y:S05]  /*4940*/  BSYNC.RECONVERGENT B5 ;  /* 0x0000000000057941 */ /* 0x000fea0003800200 */
.L_x_87:
[----:B------:R-:W-:Y:S01]  /*4950*/  FADD R11, R11, -R18 ;  /* 0x800000120b0b7221 */ /* 0x000fe20000000000 */
[----:B------:R-:W-:Y:S01]  /*4960*/  FADD R26, R10, -R17 ;  /* 0x800000110a1a7221 */ /* 0x000fe20000000000 */
[----:B------:R-:W-:Y:S01]  /*4970*/  BSSY.RECONVERGENT B1, `(.L_x_89) ;  /* 0x0000010000017945 */ /* 0x000fe20003800200 */
[----:B------:R-:W-:Y:S01]  /*4980*/  @!P1 FADD R8, -R8, -2 ;  /* 0xc000000008089421 */ /* 0x000fe20000000100 */
        /* <DEDUP_REMOVED lines=10> */
.L_x_90:
[----:B------:R-:W-:Y:S01]  /*4a30*/  FMUL.FTZ R10, R20, R9 ;  /* 0x00000009140a7220 */ /* 0x000fe20000410000 */
[----:B------:R-:W-:-:S03]  /*4a40*/  FMUL.FTZ R12, R9, 0.5 ;  /* 0x3f000000090c7820 */ /* 0x000fc60000410000 */
[----:B------:R-:W-:-:S04]  /*4a50*/  FFMA R9, -R10, R10, R20 ;  /* 0x0000000a0a097223 */ /* 0x000fc80000000114 */
[----:B------:R-:W-:-:S07]  /*4a60*/  FFMA R10, R9, R12, R10 ;  /* 0x0000000c090a7223 */ /* 0x000fce000000000a */
.L_x_91:
[----:B------:R-:W-:Y:S05]  /*4a70*/  BSYNC.RECONVERGENT B1 ;  /* 0x0000000000017941 */ /* 0x000fea0003800200 */
.L_x_89:
        /* <DEDUP_REMOVED lines=13> */
.L_x_93:
[----:B------:R-:W-:Y:S05]  /*4b50*/  BSYNC.RECONVERGENT B5 ;  /* 0x0000000000057941 */ /* 0x000fea0003800200 */
.L_x_92:
        /* <DEDUP_REMOVED lines=15> */
.L_x_95:
[----:B------:R-:W-:Y:S05]  /*4c50*/  BSYNC.RECONVERGENT B5 ;  /* 0x0000000000057941 */ /* 0x000fea0003800200 */
.L_x_94:
[----:B------:R-:W2:Y:S01]  /*4c60*/  LDL.128 R12, [R1+0x50] ;  /* 0x00005000010c7983 */ /* 0x000ea20000100c00 */
[----:B------:R-:W-:Y:S01]  /*4c70*/  BSSY.RECONVERGENT B1, `(.L_x_96) ;  /* 0x0000012000017945 */ /* 0x000fe20003800200 */
[----:B------:R-:W-:Y:S01]  /*4c80*/  @!P1 FADD R9, -R9, -2 ;  /* 0xc000000009099421 */ /* 0x000fe20000000100 */
        /* <DEDUP_REMOVED lines=12> */
.L_x_97:
[----:B------:R-:W-:Y:S01]  /*4d50*/  FMUL.FTZ R21, R20, R11 ;  /* 0x0000000b14157220 */ /* 0x000fe20000410000 */
[----:B------:R-:W-:-:S03]  /*4d60*/  FMUL.FTZ R11, R11, 0.5 ;  /* 0x3f0000000b0b7820 */ /* 0x000fc60000410000 */
[----:B------:R-:W-:-:S04]  /*4d70*/  FFMA R12, -R21, R21, R20 ;  /* 0x00000015150c7223 */ /* 0x000fc80000000114 */
[----:B------:R-:W-:-:S07]  /*4d80*/  FFMA R12, R12, R11, R21 ;  /* 0x0000000b0c0c7223 */ /* 0x000fce0000000015 */
.L_x_98:
[----:B------:R-:W-:Y:S05]  /*4d90*/  BSYNC.RECONVERGENT B1 ;  /* 0x0000000000017941 */ /* 0x000fea0003800200 */
.L_x_96:
        /* <DEDUP_REMOVED lines=13> */
.L_x_100:
[----:B------:R-:W-:Y:S05]  /*4e70*/  BSYNC.RECONVERGENT B5 ;  /* 0x0000000000057941 */ /* 0x000fea0003800200 */
.L_x_99:
        /* <DEDUP_REMOVED lines=15> */
.L_x_102:
[----:B------:R-:W-:Y:S05]  /*4f70*/  BSYNC.RECONVERGENT B5 ;  /* 0x0000000000057941 */ /* 0x000fea0003800200 */
.L_x_101:
        /* <DEDUP_REMOVED lines=14> */
.L_x_104:
[----:B------:R-:W-:Y:S01]  /*5060*/  FMUL.FTZ R12, R20, R13 ;  /* 0x0000000d140c7220 */ /* 0x000fe20000410000 */
[----:B------:R-:W-:-:S03]  /*5070*/  FMUL.FTZ R13, R13, 0.5 ;  /* 0x3f0000000d0d7820 */ /* 0x000fc60000410000 */
[----:B------:R-:W-:-:S04]  /*5080*/  FFMA R11, -R12, R12, R20 ;  /* 0x0000000c0c0b7223 */ /* 0x000fc80000000114 */
[----:B------:R-:W-:-:S07]  /*5090*/  FFMA R12, R11, R13, R12 ;  /* 0x0000000d0b0c7223 */ /* 0x000fce000000000c */
.L_x_105:
[----:B------:R-:W-:Y:S05]  /*50a0*/  BSYNC.RECONVERGENT B1 ;  /* 0x0000000000017941 */ /* 0x000fea0003800200 */
.L_x_103:
        /* <DEDUP_REMOVED lines=13> */
.L_x_107:
[----:B------:R-:W-:Y:S05]  /*5180*/  BSYNC.RECONVERGENT B5 ;  /* 0x0000000000057941 */ /* 0x000fea0003800200 */
.L_x_106:
        /* <DEDUP_REMOVED lines=15> */
.L_x_109:
[----:B------:R-:W-:Y:S05]  /*5280*/  BSYNC.RECONVERGENT B5 ;  /* 0x0000000000057941 */ /* 0x000fea0003800200 */
.L_x_108:
[----:B------:R-:W-:Y:S01]  /*5290*/  @!P1 FADD R11, -R11, -2 ;  /* 0xc00000000b0b9421 */ /* 0x000fe20000000100 */
[----:B------:R-:W-:Y:S01]  /*52a0*/  ISETP.NE.AND P0, PT, R19, 0x4, PT ;  /* 0x000000041300780c */ /* 0x000fe20003f05270 */
[----:B------:R-:W-:-:S03]  /*52b0*/  HFMA2 R13, -RZ, RZ, 0, 2.384185791015625e-07 ;  /* 0x00000004ff0d7431 */ /* 0x000fc600000001ff */
[----:B------:R0:W-:Y:S09]  /*52c0*/  STL.128 [R1], R8 ;  /* 0x0000000801007387 */ /* 0x0001f20000100c00 */
[----:B------:R-:W-:Y:S05]  /*52d0*/  @!P0 BRA `(.L_x_81) ;  /* 0x0000003c00c08947 */ /* 0x000fea0003800000 */
[----:B0-----:R-:W2:Y:S01]  /*52e0*/  LDL.128 R8, [R1+0x60] ;  /* 0x0000600001087983 */ /* 0x001ea20000100c00 */
[----:B------:R-:W-:Y:S01]  /*52f0*/  BSSY.RECONVERGENT B1, `(.L_x_110) ;  /* 0x0000011000017945 */ /* 0x000fe20003800200 */
        /* <DEDUP_REMOVED lines=12> */
.L_x_111:
[----:B------:R-:W-:Y:S01]  /*53c0*/  FMUL.FTZ R15, R20, R13 ;  /* 0x0000000d140f7220 */ /* 0x000fe20000410000 */
[----:B------:R-:W-:-:S03]  /*53d0*/  FMUL.FTZ R13, R13, 0.5 ;  /* 0x3f0000000d0d7820 */ /* 0x000fc60000410000 */
[----:B------:R-:W-:-:S04]  /*53e0*/  FFMA R12, -R15, R15, R20 ;  /* 0x0000000f0f0c7223 */ /* 0x000fc80000000114 */
[----:B------:R-:W-:-:S07]  /*53f0*/  FFMA R12, R12, R13, R15 ;  /* 0x0000000d0c0c7223 */ /* 0x000fce000000000f */
.L_x_112:
[----:B------:R-:W-:Y:S05]  /*5400*/  BSYNC.RECONVERGENT B1 ;  /* 0x0000000000017941 */ /* 0x000fea0003800200 */
.L_x_110:
        /* <DEDUP_REMOVED lines=13> */
.L_x_114:
[----:B------:R-:W-:Y:S05]  /*54e0*/  BSYNC.RECONVERGENT B5 ;  /* 0x0000000000057941 */ /* 0x000fea0003800200 */
.L_x_113:
        /* <DEDUP_REMOVED lines=15> */
.L_x_116:
[----:B------:R-:W-:Y:S05]  /*55e0*/  BSYNC.RECONVERGENT B5 ;  /* 0x0000000000057941 */ /* 0x000fea0003800200 */
.L_x_115:
        /* <DEDUP_REMOVED lines=14> */
.L_x_118:
[----:B------:R-:W-:Y:S01]  /*56d0*/  FMUL.FTZ R10, R20, R9 ;  /* 0x00000009140a7220 */ /* 0x000fe20000410000 */
[----:B------:R-:W-:-:S03]  /*56e0*/  FMUL.FTZ R12, R9, 0.5 ;  /* 0x3f000000090c7820 */ /* 0x000fc60000410000 */
[----:B------:R-:W-:-:S04]  /*56f0*/  FFMA R9, -R10, R10, R20 ;  /* 0x0000000a0a097223 */ /* 0x000fc80000000114 */
[----:B------:R-:W-:-:S07]  /*5700*/  FFMA R10, R9, R12, R10 ;  /* 0x0000000c090a7223 */ /* 0x000fce000000000a */
.L_x_119:
[----:B------:R-:W-:Y:S05]  /*5710*/  BSYNC.RECONVERGENT B1 ;  /* 0x0000000000017941 */ /* 0x000fea0003800200 */
.L_x_117:
        /* <DEDUP_REMOVED lines=13> */
.L_x_121:
[----:B------:R-:W-:Y:S05]  /*57f0*/  BSYNC.RECONVERGENT B5 ;  /* 0x0000000000057941 */ /* 0x000fea0003800200 */
.L_x_120:
        /* <DEDUP_REMOVED lines=15> */
.L_x_123:
[----:B------:R-:W-:Y:S05]  /*58f0*/  BSYNC.RECONVERGENT B5 ;  /* 0x0000000000057941 */ /* 0x000fea0003800200 */
.L_x_122:
        /* <DEDUP_REMOVED lines=15> */
.L_x_125:
[----:B------:R-:W-:Y:S01]  /*59f0*/  FMUL.FTZ R21, R20, R11 ;  /* 0x0000000b14157220 */ /* 0x000fe20000410000 */
[----:B------:R-:W-:-:S03]  /*5a00*/  FMUL.FTZ R11, R11, 0.5 ;  /* 0x3f0000000b0b7820 */ /* 0x000fc60000410000 */
[----:B------:R-:W-:-:S04]  /*5a10*/  FFMA R12, -R21, R21, R20 ;  /* 0x00000015150c7223 */ /* 0x000fc80000000114 */
[----:B------:R-:W-:-:S07]  /*5a20*/  FFMA R12, R12, R11, R21 ;  /* 0x0000000b0c0c7223 */ /* 0x000fce0000000015 */
.L_x_126:
[----:B------:R-:W-:Y:S05]  /*5a30*/  BSYNC.RECONVERGENT B1 ;  /* 0x0000000000017941 */ /* 0x000fea0003800200 */
.L_x_124:
        /* <DEDUP_REMOVED lines=13> */
.L_x_128:
[----:B------:R-:W-:Y:S05]  /*5b10*/  BSYNC.RECONVERGENT B5 ;  /* 0x0000000000057941 */ /* 0x000fea0003800200 */
.L_x_127:
        /* <DEDUP_REMOVED lines=15> */
.L_x_130:
[----:B------:R-:W-:Y:S05]  /*5c10*/  BSYNC.RECONVERGENT B5 ;  /* 0x0000000000057941 */ /* 0x000fea0003800200 */
.L_x_129:
        /* <DEDUP_REMOVED lines=14> */
.L_x_132:
[----:B------:R-:W-:Y:S01]  /*5d00*/  FMUL.FTZ R12, R20, R13 ;  /* 0x0000000d140c7220 */ /* 0x000fe20000410000 */
[----:B------:R-:W-:-:S03]  /*5d10*/  FMUL.FTZ R13, R13, 0.5 ;  /* 0x3f0000000d0d7820 */ /* 0x000fc60000410000 */
[----:B------:R-:W-:-:S04]  /*5d20*/  FFMA R11, -R12, R12, R20 ;  /* 0x0000000c0c0b7223 */ /* 0x000fc80000000114 */
[----:B------:R-:W-:-:S07]  /*5d30*/  FFMA R12, R11, R13, R12 ;  /* 0x0000000d0b0c7223 */ /* 0x000fce000000000c */
.L_x_133:
[----:B------:R-:W-:Y:S05]  /*5d40*/  BSYNC.RECONVERGENT B1 ;  /* 0x0000000000017941 */ /* 0x000fea0003800200 */
.L_x_131:
        /* <DEDUP_REMOVED lines=13> */
.L_x_135:
[----:B------:R-:W-:Y:S05]  /*5e20*/  BSYNC.RECONVERGENT B5 ;  /* 0x0000000000057941 */ /* 0x000fea0003800200 */
.L_x_134:
        /* <DEDUP_REMOVED lines=15> */
.L_x_137:
[----:B------:R-:W-:Y:S05]  /*5f20*/  BSYNC.RECONVERGENT B5 ;  /* 0x0000000000057941 */ /* 0x000fea0003800200 */
.L_x_136:
[----:B------:R-:W-:Y:S01]  /*5f30*/  @!P1 FADD R11, -R11, -2 ;  /* 0xc00000000b0b9421 */ /* 0x000fe20000000100 */
[----:B------:R-:W-:Y:S01]  /*5f40*/  ISETP.NE.AND P0, PT, R19, 0x8, PT ;  /* 0x000000081300780c */ /* 0x000fe20003f05270 */
[----:B------:R-:W-:-:S03]  /*5f50*/  HFMA2 R13, -RZ, RZ, 0, 4.76837158203125e-07 ;  /* 0x00000008ff0d7431 */ /* 0x000fc600000001ff */
[----:B------:R1:W-:Y:S09]  /*5f60*/  STL.128 [R1+0x10], R8 ;  /* 0x0000100801007387 */ /* 0x0003f20000100c00 */
[----:B------:R-:W-:Y:S05]  /*5f70*/  @!P0 BRA `(.L_x_81) ;  /* 0x0000003000988947 */ /* 0x000fea0003800000 */
[----:B-1----:R-:W2:Y:S01]  /*5f80*/  LDL.128 R8, [R1+0x80] ;  /* 0x0000800001087983 */ /* 0x002ea20000100c00 */
        /* <DEDUP_REMOVED lines=13> */
.L_x_139:
[----:B------:R-:W-:Y:S01]  /*6060*/  FMUL.FTZ R15, R20, R13 ;  /* 0x0000000d140f7220 */ /* 0x000fe20000410000 */
[----:B------:R-:W-:-:S03]  /*6070*/  FMUL.FTZ R13, R13, 0.5 ;  /* 0x3f0000000d0d7820 */ /* 0x000fc60000410000 */
[----:B------:R-:W-:-:S04]  /*6080*/  FFMA R12, -R15, R15, R20 ;  /* 0x0000000f0f0c7223 */ /* 0x000fc80000000114 */
[----:B------:R-:W-:-:S07]  /*6090*/  FFMA R12, R12, R13, R15 ;  /* 0x0000000d0c0c7223 */ /* 0x000fce000000000f */
.L_x_140:
[----:B------:R-:W-:Y:S05]  /*60a0*/  BSYNC.RECONVERGENT B1 ;  /* 0x0000000000017941 */ /* 0x000fea0003800200 */
.L_x_138:
        /* <DEDUP_REMOVED lines=13> */
.L_x_142:
[----:B------:R-:W-:Y:S05]  /*6180*/  BSYNC.RECONVERGENT B5 ;  /* 0x0000000000057941 */ /* 0x000fea0003800200 */
.L_x_141:
        /* <DEDUP_REMOVED lines=15> */
.L_x_144:
[----:B------:R-:W-:Y:S05]  /*6280*/  BSYNC.RECONVERGENT B5 ;  /* 0x0000000000057941 */ /* 0x000fea0003800200 */
.L_x_143:
        /* <DEDUP_REMOVED lines=14> */
.L_x_146:
[----:B------:R-:W-:Y:S01]  /*6370*/  FMUL.FTZ R10, R20, R9 ;  /* 0x00000009140a7220 */ /* 0x000fe20000410000 */
[----:B------:R-:W-:-:S03]  /*6380*/  FMUL.FTZ R12, R9, 0.5 ;  /* 0x3f000000090c7820 */ /* 0x000fc60000410000 */
[----:B------:R-:W-:-:S04]  /*6390*/  FFMA R9, -R10, R10, R20 ;  /* 0x0000000a0a097223 */ /* 0x000fc80000000114 */
[----:B------:R-:W-:-:S07]  /*63a0*/  FFMA R10, R9, R12, R10 ;  /* 0x0000000c090a7223 */ /* 0x000fce000000000a */
.L_x_147:
[----:B------:R-:W-:Y:S05]  /*63b0*/  BSYNC.RECONVERGENT B1 ;  /* 0x0000000000017941 */ /* 0x000fea0003800200 */
.L_x_145:
        /* <DEDUP_REMOVED lines=13> */
.L_x_149:
[----:B------:R-:W-:Y:S05]  /*6490*/  BSYNC.RECONVERGENT B5 ;  /* 0x0000000000057941 */ /* 0x000fea0003800200 */
.L_x_148:
        /* <DEDUP_REMOVED lines=15> */
.L_x_151:
[----:B------:R-:W-:Y:S05]  /*6590*/  BSYNC.RECONVERGENT B5 ;  /* 0x0000000000057941 */ /* 0x000fea0003800200 */
.L_x_150:
        /* <DEDUP_REMOVED lines=15> */
.L_x_153:
[----:B------:R-:W-:Y:S01]  /*6690*/  FMUL.FTZ R21, R20, R11 ;  /* 0x0000000b14157220 */ /* 0x000fe20000410000 */
[----:B------:R-:W-:-:S03]  /*66a0*/  FMUL.FTZ R11, R11, 0.5 ;  /* 0x3f0000000b0b7820 */ /* 0x000fc60000410000 */
[----:B------:R-:W-:-:S04]  /*66b0*/  FFMA R12, -R21, R21, R20 ;  /* 0x00000015150c7223 */ /* 0x000fc80000000114 */
[----:B------:R-:W-:-:S07]  /*66c0*/  FFMA R12, R12, R11, R21 ;  /* 0x0000000b0c0c7223 */ /* 0x000fce0000000015 */
.L_x_154:
[----:B------:R-:W-:Y:S05]  /*66d0*/  BSYNC.RECONVERGENT B1 ;  /* 0x0000000000017941 */ /* 0x000fea0003800200 */
.L_x_152:
        /* <DEDUP_REMOVED lines=13> */
.L_x_156:
[----:B------:R-:W-:Y:S05]  /*67b0*/  BSYNC.RECONVERGENT B5 ;  /* 0x0000000000057941 */ /* 0x000fea0003800200 */
.L_x_155:
        /* <DEDUP_REMOVED lines=15> */
.L_x_158:
[----:B------:R-:W-:Y:S05]  /*68b0*/  BSYNC.RECONVERGENT B5 ;  /* 0x0000000000057941 */ /* 0x000fea0003800200 */
.L_x_157:
        /* <DEDUP_REMOVED lines=14> */
.L_x_160:
[----:B------:R-:W-:Y:S01]  /*69a0*/  FMUL.FTZ R12, R20, R13 ;  /* 0x0000000d140c7220 */ /* 0x000fe20000410000 */
[----:B------:R-:W-:-:S03]  /*69b0*/  FMUL.FTZ R13, R13, 0.5 ;  /* 0x3f0000000d0d7820 */ /* 0x000fc60000410000 */
[----:B------:R-:W-:-:S04]  /*69c0*/  FFMA R11, -R12, R12, R20 ;  /* 0x0000000c0c0b7223 */ /* 0x000fc80000000114 */
[----:B------:R-:W-:-:S07]  /*69d0*/  FFMA R12, R11, R13, R12 ;  /* 0x0000000d0b0c7223 */ /* 0x000fce000000000c */
.L_x_161:
[----:B------:R-:W-:Y:S05]  /*69e0*/  BSYNC.RECONVERGENT B1 ;  /* 0x0000000000017941 */ /* 0x000fea0003800200 */
.L_x_159:
        /* <DEDUP_REMOVED lines=13> */
.L_x_163:
[----:B------:R-:W-:Y:S05]  /*6ac0*/  BSYNC.RECONVERGENT B5 ;  /* 0x0000000000057941 */ /* 0x000fea0003800200 */
.L_x_162:
        /* <DEDUP_REMOVED lines=15> */
.L_x_165:
[----:B------:R-:W-:Y:S05]  /*6bc0*/  BSYNC.RECONVERGENT B5 ;  /* 0x0000000000057941 */ /* 0x000fea0003800200 */
.L_x_164:
[----:B------:R-:W-:Y:S01]  /*6bd0*/  @!P1 FADD R11, -R11, -2 ;  /* 0xc00000000b0b9421 */ /* 0x000fe20000000100 */
[----:B------:R-:W-:Y:S01]  /*6be0*/  ISETP.NE.AND P0, PT, R19, 0xc, PT ;  /* 0x0000000c1300780c */ /* 0x000fe20003f05270 */
[----:B------:R-:W-:-:S03]  /*6bf0*/  HFMA2 R13, -RZ, RZ, 0, 7.152557373046875e-07 ;  /* 0x0000000cff0d7431 */ /* 0x000fc600000001ff */
[----:B------:R2:W-:Y:S09]  /*6c00*/  STL.128 [R1+0x20], R8 ;  /* 0x0000200801007387 */ /* 0x0005f20000100c00 */
[----:B------:R-:W-:Y:S05]  /*6c10*/  @!P0 BRA `(.L_x_81) ;  /* 0x0000002400708947 */ /* 0x000fea0003800000 */
[----:B--2---:R-:W2:Y:S01]  /*6c20*/  LDL.128 R8, [R1+0xa0] ;  /* 0x0000a00001087983 */ /* 0x004ea20000100c00 */
        /* <DEDUP_REMOVED lines=13> */
.L_x_167:
[----:B------:R-:W-:Y:S01]  /*6d00*/  FMUL.FTZ R15, R20, R13 ;  /* 0x0000000d140f7220 */ /* 0x000fe20000410000 */
[----:B------:R-:W-:-:S03]  /*6d10*/  FMUL.FTZ R13, R13, 0.5 ;  /* 0x3f0000000d0d7820 */ /* 0x000fc60000410000 */
[----:B------:R-:W-:-:S04]  /*6d20*/  FFMA R12, -R15, R15, R20 ;  /* 0x0000000f0f0c7223 */ /* 0x000fc80000000114 */
[----:B------:R-:W-:-:S07]  /*6d30*/  FFMA R12, R12, R13, R15 ;  /* 0x0000000d0c0c7223 */ /* 0x000fce000000000f */
.L_x_168:
[----:B------:R-:W-:Y:S05]  /*6d40*/  BSYNC.RECONVERGENT B1 ;  /* 0x0000000000017941 */ /* 0x000fea0003800200 */
.L_x_166:
        /* <DEDUP_REMOVED lines=13> */
.L_x_170:
[----:B------:R-:W-:Y:S05]  /*6e20*/  BSYNC.RECONVERGENT B5 ;  /* 0x0000000000057941 */ /* 0x000fea0003800200 */
.L_x_169:
        /* <DEDUP_REMOVED lines=15> */
.L_x_172:
[----:B------:R-:W-:Y:S05]  /*6f20*/  BSYNC.RECONVERGENT B5 ;  /* 0x0000000000057941 */ /* 0x000fea0003800200 */
.L_x_171:
        /* <DEDUP_REMOVED lines=14> */
.L_x_174:
[----:B------:R-:W-:Y:S01]  /*7010*/  FMUL.FTZ R10, R20, R9 ;  /* 0x00000009140a7220 */ /* 0x000fe20000410000 */
[----:B------:R-:W-:-:S03]  /*7020*/  FMUL.FTZ R12, R9, 0.5 ;  /* 0x3f000000090c7820 */ /* 0x000fc60000410000 */
[----:B------:R-:W-:-:S04]  /*7030*/  FFMA R9, -R10, R10, R20 ;  /* 0x0000000a0a097223 */ /* 0x000fc80000000114 */
[----:B------:R-:W-:-:S07]  /*7040*/  FFMA R10, R9, R12, R10 ;  /* 0x0000000c090a7223 */ /* 0x000fce000000000a */
.L_x_175:
[----:B------:R-:W-:Y:S05]  /*7050*/  BSYNC.RECONVERGENT B1 ;  /* 0x0000000000017941 */ /* 0x000fea0003800200 */
.L_x_173:
        /* <DEDUP_REMOVED lines=13> */
.L_x_177:
[----:B------:R-:W-:Y:S05]  /*7130*/  BSYNC.RECONVERGENT B5 ;  /* 0x0000000000057941 */ /* 0x000fea0003800200 */
.L_x_176:
        /* <DEDUP_REMOVED lines=15> */
.L_x_179:
[----:B------:R-:W-:Y:S05]  /*7230*/  BSYNC.RECONVERGENT B5 ;  /* 0x0000000000057941 */ /* 0x000fea0003800200 */
.L_x_178:
        /* <DEDUP_REMOVED lines=15> */
.L_x_181:
[----:B------:R-:W-:Y:S01]  /*7330*/  FMUL.FTZ R21, R20, R11 ;  /* 0x0000000b14157220 */ /* 0x000fe20000410000 */
[----:B------:R-:W-:-:S03]  /*7340*/  FMUL.FTZ R11, R11, 0.5 ;  /* 0x3f0000000b0b7820 */ /* 0x000fc60000410000 */
[----:B------:R-:W-:-:S04]  /*7350*/  FFMA R12, -R21, R21, R20 ;  /* 0x00000015150c7223 */ /* 0x000fc80000000114 */
[----:B------:R-:W-:-:S07]  /*7360*/  FFMA R12, R12, R11, R21 ;  /* 0x0000000b0c0c7223 */ /* 0x000fce0000000015 */
.L_x_182:
[----:B------:R-:W-:Y:S05]  /*7370*/  BSYNC.RECONVERGENT B1 ;  /* 0x0000000000017941 */ /* 0x000fea0003800200 */
.L_x_180:
        /* <DEDUP_REMOVED lines=13> */
.L_x_184:
[----:B------:R-:W-:Y:S05]  /*7450*/  BSYNC.RECONVERGENT B5 ;  /* 0x0000000000057941 */ /* 0x000fea0003800200 */
.L_x_183:
        /* <DEDUP_REMOVED lines=15> */
.L_x_186:
[----:B------:R-:W-:Y:S05]  /*7550*/  BSYNC.RECONVERGENT B5 ;  /* 0x0000000000057941 */ /* 0x000fea0003800200 */
.L_x_185:
        /* <DEDUP_REMOVED lines=14> */
.L_x_188:
[----:B------:R-:W-:Y:S01]  /*7640*/  FMUL.FTZ R12, R20, R13 ;  /* 0x0000000d140c7220 */ /* 0x000fe20000410000 */
[----:B------:R-:W-:-:S03]  /*7650*/  FMUL.FTZ R13, R13, 0.5 ;  /* 0x3f0000000d0d7820 */ /* 0x000fc60000410000 */
[----:B------:R-:W-:-:S04]  /*7660*/  FFMA R11, -R12, R12, R20 ;  /* 0x0000000c0c0b7223 */ /* 0x000fc80000000114 */
[----:B------:R-:W-:-:S07]  /*7670*/  FFMA R12, R11, R13, R12 ;  /* 0x0000000d0b0c7223 */ /* 0x000fce000000000c */
.L_x_189:
[----:B------:R-:W-:Y:S05]  /*7680*/  BSYNC.RECONVERGENT B1 ;  /* 0x0000000000017941 */ /* 0x000fea0003800200 */
.L_x_187:
        /* <DEDUP_REMOVED lines=13> */
.L_x_191:
[----:B------:R-:W-:Y:S05]  /*7760*/  BSYNC.RECONVERGENT B5 ;  /* 0x0000000000057941 */ /* 0x000fea0003800200 */
.L_x_190:
        /* <DEDUP_REMOVED lines=15> */
.L_x_193:
[----:B------:R-:W-:Y:S05]  /*7860*/  BSYNC.RECONVERGENT B5 ;  /* 0x0000000000057941 */ /* 0x000fea0003800200 */
.L_x_192:
[----:B------:R-:W-:Y:S01]  /*7870*/  @!P1 FADD R11, -R11, -2 ;  /* 0xc00000000b0b9421 */ /* 0x000fe20000000100 */
[----:B------:R-:W-:Y:S01]  /*7880*/  ISETP.NE.AND P0, PT, R19, 0x10, PT ;  /* 0x000000101300780c */ /* 0x000fe20003f05270 */
[----:B------:R-:W-:-:S03]  /*7890*/  HFMA2 R13, -RZ, RZ, 0, 9.5367431640625e-07 ;  /* 0x00000010ff0d7431 */ /* 0x000fc600000001ff */
[----:B------:R3:W-:Y:S09]  /*78a0*/  STL.128 [R1+0x30], R8 ;  /* 0x0000300801007387 */ /* 0x0007f20000100c00 */
[----:B------:R-:W-:Y:S05]  /*78b0*/  @!P0 BRA `(.L_x_81) ;  /* 0x0000001800488947 */ /* 0x000fea0003800000 */
[----:B---3--:R-:W2:Y:S01]  /*78c0*/  LDL.128 R8, [R1+0xc0] ;  /* 0x0000c00001087983 */ /* 0x008ea20000100c00 */
        /* <DEDUP_REMOVED lines=13> */
.L_x_195:
[----:B------:R-:W-:Y:S01]  /*79a0*/  FMUL.FTZ R15, R20, R13 ;  /* 0x0000000d140f7220 */ /* 0x000fe20000410000 */
[----:B------:R-:W-:-:S03]  /*79b0*/  FMUL.FTZ R13, R13, 0.5 ;  /* 0x3f0000000d0d7820 */ /* 0x000fc60000410000 */
[----:B------:R-:W-:-:S04]  /*79c0*/  FFMA R12, -R15, R15, R20 ;  /* 0x0000000f0f0c7223 */ /* 0x000fc80000000114 */
[----:B------:R-:W-:-:S07]  /*79d0*/  FFMA R12, R12, R13, R15 ;  /* 0x0000000d0c0c7223 */ /* 0x000fce000000000f */
.L_x_196:
[----:B------:R-:W-:Y:S05]  /*79e0*/  BSYNC.RECONVERGENT B1 ;  /* 0x0000000000017941 */ /* 0x000fea0003800200 */
.L_x_194:
        /* <DEDUP_REMOVED lines=13> */
.L_x_198:
[----:B------:R-:W-:Y:S05]  /*7ac0*/  BSYNC.RECONVERGENT B5 ;  /* 0x0000000000057941 */ /* 0x000fea0003800200 */
.L_x_197:
        /* <DEDUP_REMOVED lines=15> */
.L_x_200:
[----:B------:R-:W-:Y:S05]  /*7bc0*/  BSYNC.RECONVERGENT B5 ;  /* 0x0000000000057941 */ /* 0x000fea0003800200 */
.L_x_199:
        /* <DEDUP_REMOVED lines=14> */
.L_x_202:
[----:B------:R-:W-:Y:S01]  /*7cb0*/  FMUL.FTZ R10, R20, R9 ;  /* 0x00000009140a7220 */ /* 0x000fe20000410000 */
[----:B------:R-:W-:-:S03]  /*7cc0*/  FMUL.FTZ R12, R9, 0.5 ;  /* 0x3f000000090c7820 */ /* 0x000fc60000410000 */
[----:B------:R-:W-:-:S04]  /*7cd0*/  FFMA R9, -R10, R10, R20 ;  /* 0x0000000a0a097223 */ /* 0x000fc80000000114 */
[----:B------:R-:W-:-:S07]  /*7ce0*/  FFMA R10, R9, R12, R10 ;  /* 0x0000000c090a7223 */ /* 0x000fce000000000a */
.L_x_203:
[----:B------:R-:W-:Y:S05]  /*7cf0*/  BSYNC.RECONVERGENT B1 ;  /* 0x0000000000017941 */ /* 0x000fea0003800200 */
.L_x_201:
        /* <DEDUP_REMOVED lines=13> */
.L_x_205:
[----:B------:R-:W-:Y:S05]  /*7dd0*/  BSYNC.RECONVERGENT B5 ;  /* 0x0000000000057941 */ /* 0x000fea0003800200 */
.L_x_204:
        /* <DEDUP_REMOVED lines=15> */
.L_x_207:
[----:B------:R-:W-:Y:S05]  /*7ed0*/  BSYNC.RECONVERGENT B5 ;  /* 0x0000000000057941 */ /* 0x000fea0003800200 */
.L_x_206:
        /* <DEDUP_REMOVED lines=15> */
.L_x_209:
[----:B------:R-:W-:Y:S01]  /*7fd0*/  FMUL.FTZ R21, R20, R11 ;  /* 0x0000000b14157220 */ /* 0x000fe20000410000 */
[----:B------:R-:W-:-:S03]  /*7fe0*/  FMUL.FTZ R11, R11, 0.5 ;  /* 0x3f0000000b0b7820 */ /* 0x000fc60000410000 */
[----:B------:R-:W-:-:S04]  /*7ff0*/  FFMA R12, -R21, R21, R20 ;  /* 0x00000015150c7223 */ /* 0x000fc80000000114 */
[----:B------:R-:W-:-:S07]  /*8000*/  FFMA R12, R12, R11, R21 ;  /* 0x0000000b0c0c7223 */ /* 0x000fce0000000015 */
.L_x_210:
[----:B------:R-:W-:Y:S05]  /*8010*/  BSYNC.RECONVERGENT B1 ;  /* 0x0000000000017941 */ /* 0x000fea0003800200 */
.L_x_208:
        /* <DEDUP_REMOVED lines=13> */
.L_x_212:
[----:B------:R-:W-:Y:S05]  /*80f0*/  BSYNC.RECONVERGENT B5 ;  /* 0x0000000000057941 */ /* 0x000fea0003800200 */
.L_x_211:
        /* <DEDUP_REMOVED lines=15> */
.L_x_214:
[----:B------:R-:W-:Y:S05]  /*81f0*/  BSYNC.RECONVERGENT B5 ;  /* 0x0000000000057941 */ /* 0x000fea0003800200 */
.L_x_213:
        /* <DEDUP_REMOVED lines=14> */
.L_x_216:
[----:B------:R-:W-:Y:S01]  /*82e0*/  FMUL.FTZ R12, R20, R13 ;  /* 0x0000000d140c7220 */ /* 0x000fe20000410000 */
[----:B------:R-:W-:-:S03]  /*82f0*/  FMUL.FTZ R13, R13, 0.5 ;  /* 0x3f0000000d0d7820 */ /* 0x000fc60000410000 */
[----:B------:R-:W-:-:S04]  /*8300*/  FFMA R11, -R12, R12, R20 ;  /* 0x0000000c0c0b7223 */ /* 0x000fc80000000114 */
[----:B------:R-:W-:-:S07]  /*8310*/  FFMA R12, R11, R13, R12 ;  /* 0x0000000d0b0c7223 */ /* 0x000fce000000000c */
.L_x_217:
[----:B------:R-:W-:Y:S05]  /*8320*/  BSYNC.RECONVERGENT B1 ;  /* 0x0000000000017941 */ /* 0x000fea0003800200 */
.L_x_215:
        /* <DEDUP_REMOVED lines=13> */
.L_x_219:
[----:B------:R-:W-:Y:S05]  /*8400*/  BSYNC.RECONVERGENT B5 ;  /* 0x0000000000057941 */ /* 0x000fea0003800200 */
.L_x_218:
        /* <DEDUP_REMOVED lines=15> */
.L_x_221:
[----:B------:R-:W-:Y:S05]  /*8500*/  BSYNC.RECONVERGENT B5 ;  /* 0x0000000000057941 */ /* 0x000fea0003800200 */
.L_x_220:
[----:B------:R-:W-:Y:S01]  /*8510*/  @!P1 FADD R11, -R11, -2 ;  /* 0xc00000000b0b9421 */ /* 0x000fe20000000100 */
[----:B------:R-:W-:Y:S01]  /*8520*/  ISETP.NE.AND P0, PT, R19, 0x14, PT ;  /* 0x000000141300780c */ /* 0x000fe20003f05270 */
[----:B------:R-:W-:-:S03]  /*8530*/  HFMA2 R13, -RZ, RZ, 0, 1.1920928955078125e-06 ;  /* 0x00000014ff0d7431 */ /* 0x000fc600000001ff */
[----:B------:R4:W-:Y:S09]  /*8540*/  STL.128 [R1+0x40], R8 ;  /* 0x0000400801007387 */ /* 0x0009f20000100c00 */
[----:B------:R-:W-:Y:S05]  /*8550*/  @!P0 BRA `(.L_x_81) ;  /* 0x0000000c00208947 */ /* 0x000fea0003800000 */
[----:B----4-:R-:W2:Y:S01]  /*8560*/  LDL.128 R8, [R1+0xe0] ;  /* 0x0000e00001087983 */ /* 0x010ea20000100c00 */
        /* <DEDUP_REMOVED lines=13> */
.L_x_223:
[----:B------:R-:W-:Y:S01]  /*8640*/  FMUL.FTZ R15, R20, R13 ;  /* 0x0000000d140f7220 */ /* 0x000fe20000410000 */
[----:B------:R-:W-:-:S03]  /*8650*/  FMUL.FTZ R13, R13, 0.5 ;  /* 0x3f0000000d0d7820 */ /* 0x000fc60000410000 */
[----:B------:R-:W-:-:S04]  /*8660*/  FFMA R12, -R15, R15, R20 ;  /* 0x0000000f0f0c7223 */ /* 0x000fc80000000114 */
[----:B------:R-:W-:-:S07]  /*8670*/  FFMA R12, R12, R13, R15 ;  /* 0x0000000d0c0c7223 */ /* 0x000fce000000000f */
.L_x_224:
[----:B------:R-:W-:Y:S05]  /*8680*/  BSYNC.RECONVERGENT B1 ;  /* 0x0000000000017941 */ /* 0x000fea0003800200 */
.L_x_222:
        /* <DEDUP_REMOVED lines=13> */
.L_x_226:
[----:B------:R-:W-:Y:S05]  /*8760*/  BSYNC.RECONVERGENT B5 ;  /* 0x0000000000057941 */ /* 0x000fea0003800200 */
.L_x_225:
        /* <DEDUP_REMOVED lines=15> */
.L_x_228:
[----:B------:R-:W-:Y:S05]  /*8860*/  BSYNC.RECONVERGENT B5 ;  /* 0x0000000000057941 */ /* 0x000fea0003800200 */
.L_x_227:
        /* <DEDUP_REMOVED lines=14> */
.L_x_230:
[----:B------:R-:W-:Y:S01]  /*8950*/  FMUL.FTZ R10, R20, R9 ;  /* 0x00000009140a7220 */ /* 0x000fe20000410000 */
[----:B------:R-:W-:-:S03]  /*8960*/  FMUL.FTZ R12, R9, 0.5 ;  /* 0x3f000000090c7820 */ /* 0x000fc60000410000 */
[----:B------:R-:W-:-:S04]  /*8970*/  FFMA R9, -R10, R10, R20 ;  /* 0x0000000a0a097223 */ /* 0x000fc80000000114 */
[----:B------:R-:W-:-:S07]  /*8980*/  FFMA R10, R9, R12, R10 ;  /* 0x0000000c090a7223 */ /* 0x000fce000000000a */
.L_x_231:
[----:B------:R-:W-:Y:S05]  /*8990*/  BSYNC.RECONVERGENT B1 ;  /* 0x0000000000017941 */ /* 0x000fea0003800200 */
.L_x_229:
        /* <DEDUP_REMOVED lines=13> */
.L_x_233:
[----:B------:R-:W-:Y:S05]  /*8a70*/  BSYNC.RECONVERGENT B5 ;  /* 0x0000000000057941 */ /* 0x000fea0003800200 */
.L_x_232:
        /* <DEDUP_REMOVED lines=15> */
.L_x_235:
[----:B------:R-:W-:Y:S05]  /*8b70*/  BSYNC.RECONVERGENT B5 ;  /* 0x0000000000057941 */ /* 0x000fea0003800200 */
.L_x_234:
        /* <DEDUP_REMOVED lines=15> */
.L_x_237:
[----:B------:R-:W-:Y:S01]  /*8c70*/  FMUL.FTZ R19, R20, R11 ;  /* 0x0000000b14137220 */ /* 0x000fe20000410000 */
[----:B------:R-:W-:-:S03]  /*8c80*/  FMUL.FTZ R11, R11, 0.5 ;  /* 0x3f0000000b0b7820 */ /* 0x000fc60000410000 */
[----:B------:R-:W-:-:S04]  /*8c90*/  FFMA R12, -R19, R19, R20 ;  /* 0x00000013130c7223 */ /* 0x000fc80000000114 */
[----:B------:R-:W-:-:S07]  /*8ca0*/  FFMA R12, R12, R11, R19 ;  /* 0x0000000b0c0c7223 */ /* 0x000fce0000000013 */
.L_x_238:
[----:B------:R-:W-:Y:S05]  /*8cb0*/  BSYNC.RECONVERGENT B1 ;  /* 0x0000000000017941 */ /* 0x000fea0003800200 */
.L_x_236:
        /* <DEDUP_REMOVED lines=13> */
.L_x_240:
[----:B------:R-:W-:Y:S05]  /*8d90*/  BSYNC.RECONVERGENT B5 ;  /* 0x0000000000057941 */ /* 0x000fea0003800200 */
.L_x_239:
        /* <DEDUP_REMOVED lines=15> */
.L_x_242:
[----:B------:R-:W-:Y:S05]  /*8e90*/  BSYNC.RECONVERGENT B5 ;  /* 0x0000000000057941 */ /* 0x000fea0003800200 */
.L_x_241:
        /* <DEDUP_REMOVED lines=14> */
.L_x_244:
[----:B------:R-:W-:Y:S01]  /*8f80*/  FMUL.FTZ R12, R20, R13 ;  /* 0x0000000d140c7220 */ /* 0x000fe20000410000 */
[----:B------:R-:W-:-:S03]  /*8f90*/  FMUL.FTZ R13, R13, 0.5 ;  /* 0x3f0000000d0d7820 */ /* 0x000fc60000410000 */
[----:B------:R-:W-:-:S04]  /*8fa0*/  FFMA R11, -R12, R12, R20 ;  /* 0x0000000c0c0b7223 */ /* 0x000fc80000000114 */
[----:B------:R-:W-:-:S07]  /*8fb0*/  FFMA R12, R11, R13, R12 ;  /* 0x0000000d0b0c7223 */ /* 0x000fce000000000c */
.L_x_245:
[----:B------:R-:W-:Y:S05]  /*8fc0*/  BSYNC.RECONVERGENT B1 ;  /* 0x0000000000017941 */ /* 0x000fea0003800200 */
.L_x_243:
        /* <DEDUP_REMOVED lines=13> */
.L_x_247:
[----:B------:R-:W-:Y:S05]  /*90a0*/  BSYNC.RECONVERGENT B5 ;  /* 0x0000000000057941 */ /* 0x000fea0003800200 */
.L_x_246:
        /* <DEDUP_REMOVED lines=15> */
.L_x_249:
[----:B------:R-:W-:Y:S05]  /*91a0*/  BSYNC.RECONVERGENT B5 ;  /* 0x0000000000057941 */ /* 0x000fea0003800200 */
.L_x_248:
[----:B------:R-:W-:Y:S01]  /*91b0*/  @!P1 FADD R11, -R11, -2 ;  /* 0xc00000000b0b9421 */ /* 0x000fe20000000100 */
[----:B------:R-:W-:-:S04]  /*91c0*/  HFMA2 R13, -RZ, RZ, 0, 1.430511474609375e-06 ;  /* 0x00000018ff0d7431 */ /* 0x000fc800000001ff */
[----:B------:R0:W-:Y:S03]  /*91d0*/  STL.128 [R1+0x50], R8 ;  /* 0x0000500801007387 */ /* 0x0001e60000100c00 */
.L_x_81:
[----:B------:R-:W-:Y:S05]  /*91e0*/  BSYNC.RECONVERGENT B4 ;  /* 0x0000000000047941 */ /* 0x000fea0003800200 */
.L_x_80:
[----:B------:R-:W-:Y:S01]  /*91f0*/  ISETP.NE.AND P0, PT, R16, RZ, PT ;  /* 0x000000ff1000720c */ /* 0x000fe20003f05270 */
[----:B------:R-:W-:-:S12]  /*9200*/  BSSY.RECONVERGENT B4, `(.L_x_250) ;  /* 0x00000a2000047945 */ /* 0x000fd80003800200 */
[----:B------:R-:W-:Y:S05]  /*9210*/  @!P0 BRA `(.L_x_251) ;  /* 0x0000000800808947 */ /* 0x000fea0003800000 */
[----:B01234-:R-:W-:-:S04]  /*9220*/  SHF.L.U32 R9, R13, 0x1, RZ ;  /* 0x000000010d097819 */ /* 0x01ffc800000006ff */
[----:B------:R-:W-:-:S05]  /*9230*/  LEA R9, R9, UR7, 0x2 ;  /* 0x0000000709097c11 */ /* 0x000fca000f8e10ff */
[----:B------:R-:W2:Y:S01]  /*9240*/  LDL.64 R26, [R9] ;  /* 0x00000000091a7983 */ /* 0x000ea20000100a00 */
        /* <DEDUP_REMOVED lines=13> */
.L_x_253:
[----:B------:R-:W-:Y:S01]  /*9320*/  FMUL.FTZ R11, R20, R15 ;  /* 0x0000000f140b7220 */ /* 0x000fe20000410000 */
[----:B------:R-:W-:-:S03]  /*9330*/  FMUL.FTZ R12, R15, 0.5 ;  /* 0x3f0000000f0c7820 */ /* 0x000fc60000410000 */
[----:B------:R-:W-:-:S04]  /*9340*/  FFMA R10, -R11, R11, R20 ;  /* 0x0000000b0b0a7223 */ /* 0x000fc80000000114 */
[----:B------:R-:W-:-:S07]  /*9350*/  FFMA R11, R10, R12, R11 ;  /* 0x0000000c0a0b7223 */ /* 0x000fce000000000b */
.L_x_254:
[----:B------:R-:W-:Y:S05]  /*9360*/  BSYNC.RECONVERGENT B1 ;  /* 0x0000000000017941 */ /* 0x000fea0003800200 */
.L_x_252:
        /* <DEDUP_REMOVED lines=13> */
.L_x_256:
[----:B------:R-:W-:Y:S05]  /*9440*/  BSYNC.RECONVERGENT B5 ;  /* 0x0000000000057941 */ /* 0x000fea0003800200 */
.L_x_255:
        /* <DEDUP_REMOVED lines=15> */
.L_x_258:
[----:B------:R-:W-:Y:S05]  /*9540*/  BSYNC.RECONVERGENT B5 ;  /* 0x0000000000057941 */ /* 0x000fea0003800200 */
.L_x_257:
[----:B------:R-:W-:Y:S01]  /*9550*/  @!P1 FADD R10, -R10, -2 ;  /* 0xc00000000a0a9421 */ /* 0x000fe20000000100 */
[----:B------:R-:W-:Y:S02]  /*9560*/  LEA R13, R13, UR12, 0x2 ;  /* 0x0000000c0d0d7c11 */ /* 0x000fe4000f8e10ff */
[----:B------:R-:W-:-:S03]  /*9570*/  ISETP.NE.AND P0, PT, R16, 0x1, PT ;  /* 0x000000011000780c */ /* 0x000fc60003f05270 */
[----:B------:R0:W-:Y:S10]  /*9580*/  STL [R13], R10 ;  /* 0x0000000a0d007387 */ /* 0x0001f40000100800 */
[----:B0-----:R-:W-:Y:S05]  /*9590*/  @!P0 BRA `(.L_x_251) ;  /* 0x0000000400a08947 */ /* 0x001fea0003800000 */
[----:B------:R-:W2:Y:S01]  /*95a0*/  LDL.64 R26, [R9+0x8] ;  /* 0x00000800091a7983 */ /* 0x000ea20000100a00 */
        /* <DEDUP_REMOVED lines=13> */
.L_x_260:
[----:B------:R-:W-:Y:S01]  /*9680*/  FMUL.FTZ R11, R20, R15 ;  /* 0x0000000f140b7220 */ /* 0x000fe20000410000 */
[----:B------:R-:W-:-:S03]  /*9690*/  FMUL.FTZ R12, R15, 0.5 ;  /* 0x3f0000000f0c7820 */ /* 0x000fc60000410000 */
[----:B------:R-:W-:-:S04]  /*96a0*/  FFMA R10, -R11, R11, R20 ;  /* 0x0000000b0b0a7223 */ /* 0x000fc80000000114 */
[----:B------:R-:W-:-:S07]  /*96b0*/  FFMA R11, R10, R12, R11 ;  /* 0x0000000c0a0b7223 */ /* 0x000fce000000000b */
.L_x_261:
[----:B------:R-:W-:Y:S05]  /*96c0*/  BSYNC.RECONVERGENT B1 ;  /* 0x0000000000017941 */ /* 0x000fea0003800200 */
.L_x_259:
        /* <DEDUP_REMOVED lines=13> */
.L_x_263:
[----:B------:R-:W-:Y:S05]  /*97a0*/  BSYNC.RECONVERGENT B5 ;  /* 0x0000000000057941 */ /* 0x000fea0003800200 */
.L_x_262:
        /* <DEDUP_REMOVED lines=15> */
.L_x_265:
[----:B------:R-:W-:Y:S05]  /*98a0*/  BSYNC.RECONVERGENT B5 ;  /* 0x0000000000057941 */ /* 0x000fea0003800200 */
.L_x_264:
[----:B------:R-:W-:Y:S01]  /*98b0*/  @!P1 FADD R10, -R10, -2 ;  /* 0xc00000000a0a9421 */ /* 0x000fe20000000100 */
[----:B------:R-:W-:-:S04]  /*98c0*/  ISETP.NE.AND P0, PT, R16, 0x2, PT ;  /* 0x000000021000780c */ /* 0x000fc80003f05270 */
[----:B------:R0:W-:Y:S09]  /*98d0*/  STL [R13+0x4], R10 ;  /* 0x0000040a0d007387 */ /* 0x0001f20000100800 */
[----:B------:R-:W-:Y:S05]  /*98e0*/  @!P0 BRA `(.L_x_251) ;  /* 0x0000000000cc8947 */ /* 0x000fea0003800000 */
[----:B------:R-:W2:Y:S01]  /*98f0*/  LDL.64 R26, [R9+0x10] ;  /* 0x00001000091a7983 */ /* 0x000ea20000100a00 */
[----:B------:R-:W-:Y:S01]  /*9900*/  BSSY.RECONVERGENT B1, `(.L_x_266) ;  /* 0x0000011000017945 */ /* 0x000fe20003800200 */
[----:B--2---:R-:W-:Y:S01]  /*9910*/  FADD R18, R27, -R18 ;  /* 0x800000121b127221 */ /* 0x004fe20000000000 */
[----:B------:R-:W-:-:S03]  /*9920*/  FADD R26, R26, -R17 ;  /* 0x800000111a1a7221 */ /* 0x000fc60000000000 */
[----:B------:R-:W-:-:S04]  /*9930*/  FMUL R11, R18, R18 ;  /* 0x00000012120b7220 */ /* 0x000fc80000400000 */
[----:B------:R-:W-:-:S04]  /*9940*/  FFMA R20, R26, R26, R11 ;  /* 0x0000001a1a147223 */ /* 0x000fc8000000000b */
[----:B------:R1:W2:Y:S01]  /*9950*/  MUFU.RSQ R11, R20 ;  /* 0x00000014000b7308 */ /* 0x0002a20000001400 */
[----:B------:R-:W-:-:S04]  /*9960*/  IADD3 R8, PT, PT, R20, -0xd000000, RZ ;  /* 0xf300000014087810 */ /* 0x000fc80007ffe0ff */
[----:B------:R-:W-:-:S13]  /*9970*/  ISETP.GT.U32.AND P0, PT, R8, 0x727fffff, PT ;  /* 0x727fffff0800780c */ /* 0x000fda0003f04070 */
[----:B-12---:R-:W-:Y:S05]  /*9980*/  @!P0 BRA `(.L_x_267) ;  /* 0x0000000000108947 */ /* 0x006fea0003800000 */
[----:B------:R-:W-:-:S07]  /*9990*/  MOV R12, 0x99b0 ;  /* 0x000099b0000c7802 */ /* 0x000fce0000000f00 */
[----:B0-----:R-:W-:Y:S05]  /*99a0*/  CALL.REL.NOINC `($__internal_0_$__cuda_sm20_sqrt_rn_f32_slowpath) ;  /* 0x0000001000d07944 */ /* 0x001fea0003c00000 */
[----:B------:R-:W-:Y:S01]  /*99b0*/  MOV R9, R25 ;  /* 0x0000001900097202 */ /* 0x000fe20000000f00 */
[----:B------:R-:W-:Y:S06]  /*99c0*/  BRA `(.L_x_268) ;  /* 0x0000000000107947 */ /* 0x000fec0003800000 */
.L_x_267:
[----:B------:R-:W-:Y:S01]  /*99d0*/  FMUL.FTZ R9, R20, R11 ;  /* 0x0000000b14097220 */ /* 0x000fe20000410000 */
[----:B0-----:R-:W-:-:S03]  /*99e0*/  FMUL.FTZ R10, R11, 0.5 ;  /* 0x3f0000000b0a7820 */ /* 0x001fc60000410000 */
[----:B------:R-:W-:-:S04]  /*99f0*/  FFMA R8, -R9, R9, R20 ;  /* 0x0000000909087223 */ /* 0x000fc80000000114 */
[----:B------:R-:W-:-:S07]  /*9a00*/  FFMA R9, R8, R10, R9 ;  /* 0x0000000a08097223 */ /* 0x000fce0000000009 */
.L_x_268:
[----:B------:R-:W-:Y:S05]  /*9a10*/  BSYNC.RECONVERGENT B1 ;  /* 0x0000000000017941 */ /* 0x000fea0003800200 */
.L_x_266:
        /* <DEDUP_REMOVED lines=13> */
.L_x_270:
[----:B------:R-:W-:Y:S05]  /*9af0*/  BSYNC.RECONVERGENT B5 ;  /* 0x0000000000057941 */ /* 0x000fea0003800200 */
.L_x_269:
        /* <DEDUP_REMOVED lines=15> */
.L_x_272:
[----:B------:R-:W-:Y:S05]  /*9bf0*/  BSYNC.RECONVERGENT B5 ;  /* 0x0000000000057941 */ /* 0x000fea0003800200 */
.L_x_271:
[----:B------:R-:W-:-:S05]  /*9c00*/  @!P1 FADD R8, -R8, -2 ;  /* 0xc000000008089421 */ /* 0x000fca0000000100 */
[----:B------:R0:W-:Y:S02]  /*9c10*/  STL [R13+0x8], R8 ;  /* 0x000008080d007387 */ /* 0x0001e40000100800 */
.L_x_251:
[----:B------:R-:W-:Y:S05]  /*9c20*/  BSYNC.RECONVERGENT B4 ;  /* 0x0000000000047941 */ /* 0x000fea0003800200 */
.L_x_250:
[----:B------:R-:W-:-:S13]  /*9c30*/  ISETP.NE.AND P0, PT, R0, 0x1, PT ;  /* 0x000000010000780c */ /* 0x000fda0003f05270 */
[----:B------:R-:W-:Y:S05]  /*9c40*/  @!P0 BRA `(.L_x_67) ;  /* 0x0000000000ac8947 */ /* 0x000fea0003800000 */
[----:B01234-:R-:W-:-:S07]  /*9c50*/  HFMA2 R11, -RZ, RZ, 0, 5.9604644775390625e-08 ;  /* 0x00000001ff0b7431 */ /* 0x01ffce00000001ff */
.L_x_278:
[----:B-1----:R-:W-:-:S05]  /*9c60*/  LEA R8, R11, UR12, 0x2 ;  /* 0x0000000c0b087c11 */ /* 0x002fca000f8e10ff */
[----:B------:R-:W2:Y:S04]  /*9c70*/  LDL R9, [R8+-0x4] ;  /* 0xfffffc0008097983 */ /* 0x000ea80000100800 */
[----:B------:R-:W2:Y:S01]  /*9c80*/  LDL R18, [R8] ;  /* 0x0000000008127983 */ /* 0x000ea20000100800 */
[----:B------:R-:W-:Y:S01]  /*9c90*/  BSSY.RECONVERGENT B1, `(.L_x_273) ;  /* 0x0000023000017945 */ /* 0x000fe20003800200 */
[----:B--2---:R-:W-:-:S13]  /*9ca0*/  FSETP.GT.AND P0, PT, R9, R18, PT ;  /* 0x000000120900720b */ /* 0x004fda0003f04000 */
[----:B0-----:R-:W-:Y:S05]  /*9cb0*/  @!P0 BRA `(.L_x_274) ;  /* 0x0000000000808947 */ /* 0x001fea0003800000 */
[----:B------:R-:W-:-:S04]  /*9cc0*/  SHF.L.U32 R10, R11, 0x1, RZ ;  /* 0x000000010b0a7819 */ /* 0x000fc800000006ff */
[----:B------:R-:W-:-:S06]  /*9cd0*/  LEA R8, R10, UR7, 0x2 ;  /* 0x000000070a087c11 */ /* 0x000fcc000f8e10ff */
[----:B------:R-:W5:Y:S01]  /*9ce0*/  LDL.64 R8, [R8] ;  /* 0x0000000008087983 */ /* 0x000f620000100a00 */
[----:B------:R-:W-:Y:S01]  /*9cf0*/  IADD3 R12, PT, PT, R11, -0x1, RZ ;  /* 0xffffffff0b0c7810 */ /* 0x000fe20007ffe0ff */
[----:B------:R-:W-:Y:S01]  /*9d00*/  BSSY.RECONVERGENT B2, `(.L_x_275) ;  /* 0x0000016000027945 */ /* 0x000fe20003800200 */
[----:B------:R-:W-:Y:S02]  /*9d10*/  MOV R13, 0x4 ;  /* 0x00000004000d7802 */ /* 0x000fe40000000f00 */
[----:B------:R-:W-:-:S03]  /*9d20*/  IADD3 R10, PT, PT, R10, -0x2, RZ ;  /* 0xfffffffe0a0a7810 */ /* 0x000fc60007ffe0ff */
[----:B------:R-:W-:Y:S01]  /*9d30*/  IMAD R12, R12, R13, UR12 ;  /* 0x0000000c0c0c7e24 */ /* 0x000fe2000f8e020d */
[----:B------:R-:W-:-:S04]  /*9d40*/  MOV R13, R11 ;  /* 0x0000000b000d7202 */ /* 0x000fc80000000f00 */
[----:B------:R-:W-:-:S07]  /*9d50*/  IADD3 R16, PT, PT, R12, 0x4, RZ ;  /* 0x000000040c107810 */ /* 0x000fce0007ffe0ff */
.L_x_277:
[----:B------:R-:W2:Y:S02]  /*9d60*/  LDL R19, [R16+-0x4] ;  /* 0xfffffc0010137983 */ /* 0x000ea40000100800 */
[----:B--2---:R-:W-:-:S13]  /*9d70*/  FSETP.GT.AND P0, PT, R19, R18, PT ;  /* 0x000000121300720b */ /* 0x004fda0003f04000 */
[----:B0-----:R-:W-:Y:S05]  /*9d80*/  @!P0 BRA `(.L_x_276) ;  /* 0x0000000000348947 */ /* 0x001fea0003800000 */
[C---:B------:R-:W-:Y:S01]  /*9d90*/  LEA R14, R10.reuse, UR7, 0x2 ;  /* 0x000000070a0e7c11 */ /* 0x040fe2000f8e10ff */
[----:B------:R0:W-:Y:S05]  /*9da0*/  STL [R16], R19 ;  /* 0x0000001310007387 */ /* 0x0001ea0000100800 */
[----:B------:R-:W2:Y:S01]  /*9db0*/  LDL.64 R14, [R14] ;  /* 0x000000000e0e7983 */ /* 0x000ea20000100a00 */
[----:B------:R-:W-:Y:S02]  /*9dc0*/  IADD3 R12, PT, PT, R10, 0x2, RZ ;  /* 0x000000020a0c7810 */ /* 0x000fe40007ffe0ff */
[----:B------:R-:W-:Y:S02]  /*9dd0*/  ISETP.GT.AND P0, PT, R13, 0x1, PT ;  /* 0x000000010d00780c */ /* 0x000fe40003f04270 */
[----:B------:R-:W-:-:S02]  /*9de0*/  LEA R12, R12, UR7, 0x2 ;  /* 0x000000070c0c7c11 */ /* 0x000fc4000f8e10ff */
[----:B------:R-:W-:Y:S02]  /*9df0*/  IADD3 R17, PT, PT, R16, -0x4, RZ ;  /* 0xfffffffc10117810 */ /* 0x000fe40007ffe0ff */
[----:B------:R-:W-:Y:S02]  /*9e00*/  IADD3 R10, PT, PT, R10, -0x2, RZ ;  /* 0xfffffffe0a0a7810 */ /* 0x000fe40007ffe0ff */
[----:B------:R-:W-:Y:S02]  /*9e10*/  IADD3 R13, PT, PT, R13, -0x1, RZ ;  /* 0xffffffff0d0d7810 */ /* 0x000fe40007ffe0ff */
[----:B0-----:R-:W-:Y:S01]  /*9e20*/  MOV R16, R17 ;  /* 0x0000001100107202 */ /* 0x001fe20000000f00 */
[----:B--2---:R0:W-:Y:S02]  /*9e30*/  STL.64 [R12], R14 ;  /* 0x0000000e0c007387 */ /* 0x0041e40000100a00 */
[----:B------:R-:W-:Y:S05]  /*9e40*/  @P0 BRA `(.L_x_277) ;  /* 0xfffffffc00c40947 */ /* 0x000fea000383ffff */
[----:B------:R-:W-:-:S07]  /*9e50*/  HFMA2 R13, -RZ, RZ, 0, 0 ;  /* 0x00000000ff0d7431 */ /* 0x000fce00000001ff */
.L_x_276:
[----:B------:R-:W-:Y:S05]  /*9e60*/  BSYNC.RECONVERGENT B2 ;  /* 0x0000000000027941 */ /* 0x000fea0003800200 */
.L_x_275:
[C---:B------:R-:W-:Y:S02]  /*9e70*/  SHF.L.U32 R10, R13.reuse, 0x1, RZ ;  /* 0x000000010d0a7819 */ /* 0x040fe400000006ff */
[----:B------:R-:W-:Y:S02]  /*9e80*/  LEA R13, R13, UR12, 0x2 ;  /* 0x0000000c0d0d7c11 */ /* 0x000fe4000f8e10ff */
[----:B------:R-:W-:-:S03]  /*9e90*/  LEA R10, R10, UR7, 0x2 ;  /* 0x000000070a0a7c11 */ /* 0x000fc6000f8e10ff */
[----:B------:R1:W-:Y:S04]  /*9ea0*/  STL [R13], R18 ;  /* 0x000000120d007387 */ /* 0x0003e80000100800 */
[----:B-----5:R1:W-:Y:S02]  /*9eb0*/  STL.64 [R10], R8 ;  /* 0x000000080a007387 */ /* 0x0203e40000100a00 */
.L_x_274:
[----:B------:R-:W-:Y:S05]  /*9ec0*/  BSYNC.RECONVERGENT B1 ;  /* 0x0000000000017941 */ /* 0x000fea0003800200 */
.L_x_273:
[----:B------:R-:W-:-:S04]  /*9ed0*/  IADD3 R11, PT, PT, R11, 0x1, RZ ;  /* 0x000000010b0b7810 */ /* 0x000fc80007ffe0ff */
[----:B------:R-:W-:-:S13]  /*9ee0*/  ISETP.NE.AND P0, PT, R11, R0, PT ;  /* 0x000000000b00720c */ /* 0x000fda0003f05270 */
[----:B------:R-:W-:Y:S05]  /*9ef0*/  @P0 BRA `(.L_x_278) ;  /* 0xfffffffc00580947 */ /* 0x000fea000383ffff */
.L_x_67:
[----:B------:R-:W-:Y:S05]  /*9f00*/  BSYNC.RECONVERGENT B3 ;  /* 0x0000000000037941 */ /* 0x000fea0003800200 */
.L_x_66:
[----:B------:R-:W-:Y:S01]  /*9f10*/  ISETP.GE.AND P0, PT, R0, 0x3, PT ;  /* 0x000000030000780c */ /* 0x000fe20003f06270 */
[----:B------:R-:W-:Y:S01]  /*9f20*/  BSSY.RECONVERGENT B1, `(.L_x_279) ;  /* 0x00000c0000017945 */ /* 0x000fe20003800200 */
[----:B------:R-:W-:-:S11]  /*9f30*/  MOV R26, RZ ;  /* 0x000000ff001a7202 */ /* 0x000fd60000000f00 */
[----:B------:R-:W-:Y:S05]  /*9f40*/  @!P0 BRA `(.L_x_280) ;  /* 0x0000000800f48947 */ /* 0x000fea0003800000 */
[----:B------:R0:W5:Y:S02]  /*9f50*/  LDL.64 R28, [R1+0x40] ;  /* 0x00004000011c7983 */ /* 0x0001640000100a00 */
[C---:B01234-:R-:W-:Y:S01]  /*9f60*/  IADD3 R8, PT, PT, R0.reuse, -0x3, RZ ;  /* 0xfffffffd00087810 */ /* 0x05ffe20007ffe0ff */
[----:B------:R-:W-:Y:S01]  /*9f70*/  BSSY.RECONVERGENT B2, `(.L_x_281) ;  /* 0x0000055000027945 */ /* 0x000fe20003800200 */
[----:B------:R-:W-:Y:S01]  /*9f80*/  IADD3 R27, PT, PT, R0, -0x2, RZ ;  /* 0xfffffffe001b7810 */ /* 0x000fe20007ffe0ff */
[----:B------:R-:W-:Y:S01]  /*9f90*/  HFMA2 R26, -RZ, RZ, 0, 0 ;  /* 0x00000000ff1a7431 */ /* 0x000fe200000001ff */
[----:B------:R-:W-:Y:S02]  /*9fa0*/  ISETP.GE.U32.AND P0, PT, R8, 0x7, PT ;  /* 0x000000070800780c */ /* 0x000fe40003f06070 */
[----:B------:R-:W-:Y:S02]  /*9fb0*/  LOP3.LUT R25, R27, 0x7, RZ, 0xc0, !PT ;  /* 0x000000071b197812 */ /* 0x000fe400078ec0ff */
[----:B------:R-:W-:-:S02]  /*9fc0*/  MOV R24, RZ ;  /* 0x000000ff00187202 */ /* 0x000fc40000000f00 */
[----:B------:R-:W-:-:S07]  /*9fd0*/  ISETP.NE.AND P1, PT, R25, RZ, PT ;  /* 0x000000ff1900720c */ /* 0x000fce0003f25270 */
[----:B------:R-:W-:Y:S06]  /*9fe0*/  @!P0 BRA `(.L_x_282) ;  /* 0x0000000400348947 */ /* 0x000fec0003800000 */
[----:B------:R-:W-:Y:S02]  /*9ff0*/  LOP3.LUT R24, R27, 0xfffffff8, RZ, 0xc0, !PT ;  /* 0xfffffff81b187812 */ /* 0x000fe400078ec0ff */
[----:B------:R-:W-:Y:S02]  /*a000*/  MOV R26, RZ ;  /* 0x000000ff001a7202 */ /* 0x000fe40000000f00 */
[----:B------:R-:W-:-:S07]  /*a010*/  MOV R33, RZ ;  /* 0x000000ff00217202 */ /* 0x000fce0000000f00 */
.L_x_283:
[----:B------:R-:W-:-:S04]  /*a020*/  SHF.L.U32 R8, R33, 0x1, RZ ;  /* 0x0000000121087819 */ /* 0x000fc800000006ff */
[----:B------:R-:W-:-:S05]  /*a030*/  LEA R32, R8, UR7, 0x2 ;  /* 0x0000000708207c11 */ /* 0x000fca000f8e10ff */
[----:B------:R-:W2:Y:S04]  /*a040*/  LDL.128 R8, [R32+0x10] ;  /* 0x0000100020087983 */ /* 0x000ea80000100c00 */
[----:B------:R-:W3:Y:S04]  /*a050*/  LDL.64 R30, [R32+0x8] ;  /* 0x00000800201e7983 */ /* 0x000ee80000100a00 */
[----:B------:R-:W4:Y:S04]  /*a060*/  LDL.128 R12, [R32+0x20] ;  /* 0x00002000200c7983 */ /* 0x000f280000100c00 */
[----:B------:R-:W4:Y:S04]  /*a070*/  LDL.128 R16, [R32+0x30] ;  /* 0x0000300020107983 */ /* 0x000f280000100c00 */
[----:B------:R-:W4:Y:S01]  /*a080*/  LDL.128 R20, [R32+0x40] ;  /* 0x0000400020147983 */ /* 0x000f220000100c00 */
[----:B------:R-:W-:-:S04]  /*a090*/  IADD3 R33, PT, PT, R33, 0x8, RZ ;  /* 0x0000000821217810 */ /* 0x000fc80007ffe0ff */
[----:B------:R-:W-:Y:S01]  /*a0a0*/  ISETP.NE.AND P0, PT, R33, R24, PT ;  /* 0x000000182100720c */ /* 0x000fe20003f05270 */
[----:B--2--5:R-:W-:Y:S01]  /*a0b0*/  FADD R34, R29, -R9 ;  /* 0x800000091d227221 */ /* 0x024fe20000000000 */
[C---:B------:R-:W-:Y:S01]  /*a0c0*/  FADD R45, R8.reuse, -R10 ;  /* 0x8000000a082d7221 */ /* 0x040fe20000000000 */
[----:B---3--:R-:W-:Y:S01]  /*a0d0*/  FADD R35, -R8, R30 ;  /* 0x0000001e08237221 */ /* 0x008fe20000000100 */
[----:B------:R-:W-:Y:S01]  /*a0e0*/  FADD R30, R28, -R8 ;  /* 0x800000081c1e7221 */ /* 0x000fe20000000000 */
[----:B------:R-:W-:Y:S01]  /*a0f0*/  FADD R31, -R9, R31 ;  /* 0x0000001f091f7221 */ /* 0x000fe20000000100 */
[----:B------:R-:W-:Y:S01]  /*a100*/  FADD R8, R29, -R11 ;  /* 0x8000000b1d087221 */ /* 0x000fe20000000000 */
[----:B------:R-:W-:-:S03]  /*a110*/  FMUL R35, R34, R35 ;  /* 0x0000002322237220 */ /* 0x000fc60000400000 */
[----:B------:R-:W-:Y:S01]  /*a120*/  FMUL R45, R8, R45 ;  /* 0x0000002d082d7220 */ /* 0x000fe20000400000 */
[----:B------:R-:W-:Y:S01]  /*a130*/  FFMA R30, R30, R31, -R35 ;  /* 0x0000001f1e1e7223 */ /* 0x000fe20000000823 */
[----:B------:R-:W-:Y:S01]  /*a140*/  FADD R8, R28, -R10 ;  /* 0x8000000a1c087221 */ /* 0x000fe20000000000 */
[--C-:B----4-:R-:W-:Y:S01]  /*a150*/  FADD R35, R10, -R12.reuse ;  /* 0x8000000c0a237221 */ /* 0x110fe20000000000 */
[----:B------:R-:W-:Y:S01]  /*a160*/  FADD R31, R9, -R11 ;  /* 0x8000000b091f7221 */ /* 0x000fe20000000000 */
[--C-:B------:R-:W-:Y:S01]  /*a170*/  FADD R10, R29, -R13.reuse ;  /* 0x8000000d1d0a7221 */ /* 0x100fe20000000000 */
[----:B------:R-:W-:Y:S01]  /*a180*/  FMUL R9, R30, 0.5 ;  /* 0x3f0000001e097820 */ /* 0x000fe20000400000 */
[----:B------:R-:W-:Y:S01]  /*a190*/  FADD R11, R11, -R13 ;  /* 0x8000000d0b0b7221 */ /* 0x000fe20000000000 */
[----:B------:R-:W-:Y:S01]  /*a1a0*/  FFMA R8, R8, R31, -R45 ;  /* 0x0000001f08087223 */ /* 0x000fe2000000082d */
[----:B------:R-:W-:Y:S01]  /*a1b0*/  FMUL R35, R10, R35 ;  /* 0x000000230a237220 */ /* 0x000fe20000400000 */
[----:B------:R-:W-:Y:S01]  /*a1c0*/  FADD R10, R28, -R12 ;  /* 0x8000000c1c0a7221 */ /* 0x000fe20000000000 */
[----:B------:R-:W-:Y:S01]  /*a1d0*/  FADD R31, R12, -R14 ;  /* 0x8000000e0c1f7221 */ /* 0x000fe20000000000 */
[----:B------:R-:W-:Y:S01]  /*a1e0*/  FADD R12, R29, -R15 ;  /* 0x8000000f1d0c7221 */ /* 0x000fe20000000000 */
[----:B------:R-:W-:Y:S01]  /*a1f0*/  FADD R9, |R9|, R26 ;  /* 0x0000001a09097221 */ /* 0x000fe20000000200 */
[----:B------:R-:W-:Y:S01]  /*a200*/  FMUL R8, R8, 0.5 ;  /* 0x3f00000008087820 */ /* 0x000fe20000400000 */
[----:B------:R-:W-:Y:S01]  /*a210*/  FFMA R10, R10, R11, -R35 ;  /* 0x0000000b0a0a7223 */ /* 0x000fe20000000823 */
[----:B------:R-:W-:Y:S01]  /*a220*/  FMUL R26, R12, R31 ;  /* 0x0000001f0c1a7220 */ /* 0x000fe20000400000 */
[----:B------:R-:W-:Y:S01]  /*a230*/  FADD R12, R13, -R15 ;  /* 0x8000000f0d0c7221 */ /* 0x000fe20000000000 */
[----:B------:R-:W-:Y:S01]  /*a240*/  FADD R11, R28, -R14 ;  /* 0x8000000e1c0b7221 */ /* 0x000fe20000000000 */
[----:B------:R-:W-:Y:S01]  /*a250*/  FADD R8, R9, |R8| ;  /* 0x4000000809087221 */ /* 0x000fe20000000000 */
[----:B------:R-:W-:Y:S01]  /*a260*/  FMUL R9, R10, 0.5 ;  /* 0x3f0000000a097820 */ /* 0x000fe20000400000 */
[----:B------:R-:W-:Y:S01]  /*a270*/  FADD R14, R14, -R16 ;  /* 0x800000100e0e7221 */ /* 0x000fe20000000000 */
[----:B------:R-:W-:Y:S01]  /*a280*/  FADD R13, R29, -R17 ;  /* 0x800000111d0d7221 */ /* 0x000fe20000000000 */
[----:B------:R-:W-:Y:S01]  /*a290*/  FFMA R11, R11, R12, -R26 ;  /* 0x0000000c0b0b7223 */ /* 0x000fe2000000081a */
[----:B------:R-:W-:Y:S01]  /*a2a0*/  FADD R8, R8, |R9| ;  /* 0x4000000908087221 */ /* 0x000fe20000000000 */
[----:B------:R-:W-:Y:S01]  /*a2b0*/  FADD R10, R15, -R17 ;  /* 0x800000110f0a7221 */ /* 0x000fe20000000000 */
[----:B------:R-:W-:Y:S01]  /*a2c0*/  FMUL R14, R13, R14 ;  /* 0x0000000e0d0e7220 */ /* 0x000fe20000400000 */
[----:B------:R-:W-:Y:S01]  /*a2d0*/  FADD R9, R28, -R16 ;  /* 0x800000101c097221 */ /* 0x000fe20000000000 */
        /* <DEDUP_REMOVED lines=8> */
[----:B------:R-:W-:Y:S01]  /*a360*/  FADD R18, R18, -R20 ;  /* 0x8000001412127221 */ /* 0x000fe20000000000 */
[--C-:B------:R-:W-:Y:S01]  /*a370*/  FADD R11, R29, -R21.reuse ;  /* 0x800000151d0b7221 */ /* 0x100fe20000000000 */
[----:B------:R-:W-:Y:S01]  /*a380*/  FADD R19, R19, -R21 ;  /* 0x8000001513137221 */ /* 0x000fe20000000000 */
[----:B------:R-:W-:Y:S01]  /*a390*/  FMUL R9, R9, 0.5 ;  /* 0x3f00000009097820 */ /* 0x000fe20000400000 */
[----:B------:R-:W-:Y:S01]  /*a3a0*/  FADD R21, R21, -R23 ;  /* 0x8000001715157221 */ /* 0x000fe20000000000 */
[----:B------:R-:W-:Y:S01]  /*a3b0*/  FADD R12, R20, -R22 ;  /* 0x80000016140c7221 */ /* 0x000fe20000000000 */
[----:B------:R-:W-:Y:S01]  /*a3c0*/  FFMA R10, R10, R17, -R13 ;  /* 0x000000110a0a7223 */ /* 0x000fe2000000080d */
[----:B------:R-:W-:Y:S01]  /*a3d0*/  FMUL R11, R11, R18 ;  /* 0x000000120b0b7220 */ /* 0x000fe20000400000 */
[----:B------:R-:W-:Y:S01]  /*a3e0*/  FADD R23, R29, -R23 ;  /* 0x800000171d177221 */ /* 0x000fe20000000000 */
[----:B------:R-:W-:Y:S01]  /*a3f0*/  FADD R20, R28, -R20 ;  /* 0x800000141c147221 */ /* 0x000fe20000000000 */
[----:B------:R-:W-:Y:S01]  /*a400*/  FADD R8, R8, |R9| ;  /* 0x4000000908087221 */ /* 0x000fe20000000000 */
[----:B------:R-:W-:Y:S01]  /*a410*/  FMUL R9, R10, 0.5 ;  /* 0x3f0000000a097820 */ /* 0x000fe20000400000 */
[----:B------:R-:W-:Y:S01]  /*a420*/  FADD R22, R28, -R22 ;  /* 0x800000161c167221 */ /* 0x000fe20000000000 */
[----:B------:R-:W-:Y:S01]  /*a430*/  FMUL R23, R23, R12 ;  /* 0x0000000c17177220 */ /* 0x000fe20000400000 */
[----:B------:R-:W-:Y:S01]  /*a440*/  FFMA R11, R20, R19, -R11 ;  /* 0x00000013140b7223 */ /* 0x000fe2000000080b */
[----:B------:R-:W-:-:S02]  /*a450*/  FADD R8, R8, |R9| ;  /* 0x4000000908087221 */ /* 0x000fc40000000000 */
[----:B------:R-:W-:Y:S01]  /*a460*/  FFMA R21, R22, R21, -R23 ;  /* 0x0000001516157223 */ /* 0x000fe20000000817 */
[----:B------:R-:W-:-:S03]  /*a470*/  FMUL R11, R11, 0.5 ;  /* 0x3f0000000b0b7820 */ /* 0x000fc60000400000 */
[----:B------:R-:W-:Y:S01]  /*a480*/  FMUL R21, R21, 0.5 ;  /* 0x3f00000015157820 */ /* 0x000fe20000400000 */
[----:B------:R-:W-:-:S04]  /*a490*/  FADD R8, R8, |R11| ;  /* 0x4000000b08087221 */ /* 0x000fc80000000000 */
[----:B------:R-:W-:Y:S01]  /*a4a0*/  FADD R26, R8, |R21| ;  /* 0x40000015081a7221 */ /* 0x000fe20000000000 */
[----:B------:R-:W-:Y:S06]  /*a4b0*/  @P0 BRA `(.L_x_283) ;  /* 0xfffffff800d80947 */ /* 0x000fec000383ffff */
.L_x_282:
[----:B------:R-:W-:Y:S05]  /*a4c0*/  BSYNC.RECONVERGENT B2 ;  /* 0x0000000000027941 */ /* 0x000fea0003800200 */
.L_x_281:
[----:B------:R-:W-:Y:S05]  /*a4d0*/  @!P1 BRA `(.L_x_280) ;  /* 0x0000000400909947 */ /* 0x000fea0003800000 */
[----:B------:R-:W-:Y:S01]  /*a4e0*/  ISETP.GE.U32.AND P0, PT, R25, 0x4, PT ;  /* 0x000000041900780c */ /* 0x000fe20003f06070 */
[----:B------:R-:W-:Y:S01]  /*a4f0*/  BSSY.RECONVERGENT B2, `(.L_x_284) ;  /* 0x0000035000027945 */ /* 0x000fe20003800200 */
[----:B------:R-:W-:-:S04]  /*a500*/  LOP3.LUT R27, R27, 0x3, RZ, 0xc0, !PT ;  /* 0x000000031b1b7812 */ /* 0x000fc800078ec0ff */
[----:B------:R-:W-:-:S07]  /*a510*/  ISETP.NE.AND P1, PT, R27, RZ, PT ;  /* 0x000000ff1b00720c */ /* 0x000fce0003f25270 */
[----:B------:R-:W-:Y:S06]  /*a520*/  @!P0 BRA `(.L_x_285) ;  /* 0x0000000000c48947 */ /* 0x000fec0003800000 */
[----:B------:R-:W-:-:S04]  /*a530*/  SHF.L.U32 R14, R24, 0x1, RZ ;  /* 0x00000001180e7819 */ /* 0x000fc800000006ff */
[C---:B------:R-:W-:Y:S02]  /*a540*/  IADD3 R8, PT, PT, R14.reuse, 0x2, RZ ;  /* 0x000000020e087810 */ /* 0x040fe40007ffe0ff */
[----:B------:R-:W-:Y:S02]  /*a550*/  LEA R18, R14, UR7, 0x2 ;  /* 0x000000070e127c11 */ /* 0x000fe4000f8e10ff */
[----:B------:R-:W-:Y:S02]  /*a560*/  LEA R32, R8, UR7, 0x2 ;  /* 0x0000000708207c11 */ /* 0x000fe4000f8e10ff */
[C---:B------:R-:W-:Y:S01]  /*a570*/  IADD3 R25, PT, PT, R14.reuse, 0x4, RZ ;  /* 0x000000040e197810 */ /* 0x040fe20007ffe0ff */
[----:B------:R-:W2:Y:S04]  /*a580*/  LDL.64 R12, [R18+0x10] ;  /* 0x00001000120c7983 */ /* 0x000ea80000100a00 */
[----:B------:R-:W3:Y:S01]  /*a590*/  LDL.64 R22, [R18+0x8] ;  /* 0x0000080012167983 */ /* 0x000ee20000100a00 */
[----:B------:R-:W-:-:S03]  /*a5a0*/  IADD3 R14, PT, PT, R14, 0x6, RZ ;  /* 0x000000060e0e7810 */ /* 0x000fc60007ffe0ff */
[----:B------:R-:W4:Y:S04]  /*a5b0*/  LDL.64 R10, [R32+0x10] ;  /* 0x00001000200a7983 */ /* 0x000f280000100a00 */
[----:B------:R-:W4:Y:S01]  /*a5c0*/  LDL.64 R8, [R32+0x8] ;  /* 0x0000080020087983 */ /* 0x000f220000100a00 */
[----:B------:R-:W-:Y:S02]  /*a5d0*/  LEA R33, R25, UR7, 0x2 ;  /* 0x0000000719217c11 */ /* 0x000fe4000f8e10ff */
[----:B------:R-:W-:-:S03]  /*a5e0*/  LEA R34, R14, UR7, 0x2 ;  /* 0x000000070e227c11 */ /* 0x000fc6000f8e10ff */
[----:B------:R-:W4:Y:S04]  /*a5f0*/  LDL.64 R14, [R33+0x10] ;  /* 0x00001000210e7983 */ /* 0x000f280000100a00 */
[----:B------:R-:W4:Y:S04]  /*a600*/  LDL.64 R16, [R33+0x8] ;  /* 0x0000080021107983 */ /* 0x000f280000100a00 */
[----:B------:R-:W4:Y:S04]  /*a610*/  LDL.64 R20, [R34+0x10] ;  /* 0x0000100022147983 */ /* 0x000f280000100a00 */
[----:B------:R-:W4:Y:S01]  /*a620*/  LDL.64 R18, [R34+0x8] ;  /* 0x0000080022127983 */ /* 0x000f220000100a00 */
[----:B------:R-:W-:Y:S01]  /*a630*/  IADD3 R24, PT, PT, -R24, R25, RZ ;  /* 0x0000001918187210 */ /* 0x000fe20007ffe1ff */
[----:B--2--5:R-:W-:Y:S01]  /*a640*/  FADD R30, R29, -R13 ;  /* 0x8000000d1d1e7221 */ /* 0x024fe20000000000 */
[----:B---3--:R-:W-:Y:S01]  /*a650*/  FADD R23, -R13, R23 ;  /* 0x000000170d177221 */ /* 0x008fe20000000100 */
[----:B------:R-:W-:Y:S01]  /*a660*/  FADD R31, -R12, R22 ;  /* 0x000000160c1f7221 */ /* 0x000fe20000000100 */
[----:B------:R-:W-:Y:S01]  /*a670*/  FADD R12, R28, -R12 ;  /* 0x8000000c1c0c7221 */ /* 0x000fe20000000000 */
[----:B----4-:R-:W-:-:S02]  /*a680*/  FADD R13, R29, -R11 ;  /* 0x8000000b1d0d7221 */ /* 0x010fc40000000000 */
[----:B------:R-:W-:Y:S01]  /*a690*/  FMUL R31, R30, R31 ;  /* 0x0000001f1e1f7220 */ /* 0x000fe20000400000 */
[----:B------:R-:W-:Y:S01]  /*a6a0*/  FADD R8, -R10, R8 ;  /* 0x000000080a087221 */ /* 0x000fe20000000100 */
[----:B------:R-:W-:Y:S01]  /*a6b0*/  FADD R11, -R11, R9 ;  /* 0x000000090b0b7221 */ /* 0x000fe20000000100 */
[----:B------:R-:W-:Y:S01]  /*a6c0*/  FADD R10, R28, -R10 ;  /* 0x8000000a1c0a7221 */ /* 0x000fe20000000000 */
[----:B------:R-:W-:Y:S01]  /*a6d0*/  FFMA R12, R12, R23, -R31 ;  /* 0x000000170c0c7223 */ /* 0x000fe2000000081f */
[----:B------:R-:W-:Y:S01]  /*a6e0*/  FMUL R13, R13, R8 ;  /* 0x000000080d0d7220 */ /* 0x000fe20000400000 */
[----:B------:R-:W-:Y:S02]  /*a6f0*/  FADD R8, R29, -R15 ;  /* 0x8000000f1d087221 */ /* 0x000fe40000000000 */
[----:B------:R-:W-:Y:S01]  /*a700*/  FMUL R9, R12, 0.5 ;  /* 0x3f0000000c097820 */ /* 0x000fe20000400000 */
[----:B------:R-:W-:Y:S01]  /*a710*/  FFMA R10, R10, R11, -R13 ;  /* 0x0000000b0a0a7223 */ /* 0x000fe2000000080d */
[----:B------:R-:W-:Y:S01]  /*a720*/  FADD R11, -R14, R16 ;  /* 0x000000100e0b7221 */ /* 0x000fe20000000100 */
[----:B------:R-:W-:Y:S01]  /*a730*/  FADD R17, -R15, R17 ;  /* 0x000000110f117221 */ /* 0x000fe20000000100 */
[----:B------:R-:W-:Y:S01]  /*a740*/  FADD R14, R28, -R14 ;  /* 0x8000000e1c0e7221 */ /* 0x000fe20000000000 */
[----:B------:R-:W-:Y:S01]  /*a750*/  FADD R9, R26, |R9| ;  /* 0x400000091a097221 */ /* 0x000fe20000000000 */
[----:B------:R-:W-:Y:S01]  /*a760*/  FADD R12, R29, -R21 ;  /* 0x800000151d0c7221 */ /* 0x000fe20000000000 */
[----:B------:R-:W-:Y:S01]  /*a770*/  FMUL R11, R8, R11 ;  /* 0x0000000b080b7220 */ /* 0x000fe20000400000 */
[----:B------:R-:W-:Y:S01]  /*a780*/  FMUL R10, R10, 0.5 ;  /* 0x3f0000000a0a7820 */ /* 0x000fe20000400000 */
[----:B------:R-:W-:Y:S01]  /*a790*/  FADD R13, -R20, R18 ;  /* 0x00000012140d7221 */ /* 0x000fe20000000100 */
[----:B------:R-:W-:Y:S01]  /*a7a0*/  FADD R19, -R21, R19 ;  /* 0x0000001315137221 */ /* 0x000fe20000000100 */
[----:B------:R-:W-:Y:S01]  /*a7b0*/  FADD R20, R28, -R20 ;  /* 0x800000141c147221 */ /* 0x000fe20000000000 */
[----:B------:R-:W-:Y:S01]  /*a7c0*/  FFMA R11, R14, R17, -R11 ;  /* 0x000000110e0b7223 */ /* 0x000fe2000000080b */
[----:B------:R-:W-:Y:S01]  /*a7d0*/  FMUL R13, R12, R13 ;  /* 0x0000000d0c0d7220 */ /* 0x000fe20000400000 */
[----:B------:R-:W-:-:S02]  /*a7e0*/  FADD R9, R9, |R10| ;  /* 0x4000000a09097221 */ /* 0x000fc40000000000 */
[----:B------:R-:W-:Y:S01]  /*a7f0*/  FMUL R8, R11, 0.5 ;  /* 0x3f0000000b087820 */ /* 0x000fe20000400000 */
[----:B------:R-:W-:-:S03]  /*a800*/  FFMA R13, R20, R19, -R13 ;  /* 0x00000013140d7223 */ /* 0x000fc6000000080d */
[----:B------:R-:W-:Y:S01]  /*a810*/  FADD R8, R9, |R8| ;  /* 0x4000000809087221 */ /* 0x000fe20000000000 */
[----:B------:R-:W-:-:S04]  /*a820*/  FMUL R13, R13, 0.5 ;  /* 0x3f0000000d0d7820 */ /* 0x000fc80000400000 */
[----:B------:R-:W-:-:S07]  /*a830*/  FADD R26, R8, |R13| ;  /* 0x4000000d081a7221 */ /* 0x000fce0000000000 */
.L_x_285:
[----:B------:R-:W-:Y:S05]  /*a840*/  BSYNC.RECONVERGENT B2 ;  /* 0x0000000000027941 */ /* 0x000fea0003800200 */
.L_x_284:
[----:B------:R-:W-:Y:S05]  /*a850*/  @!P1 BRA `(.L_x_280) ;  /* 0x0000000000b09947 */ /* 0x000fea0003800000 */
[----:B------:R-:W-:Y:S01]  /*a860*/  ISETP.NE.AND P0, PT, R27, 0x1, PT ;  /* 0x000000011b00780c */ /* 0x000fe20003f05270 */
[----:B------:R-:W-:Y:S01]  /*a870*/  BSSY.RECONVERGENT B2, `(.L_x_286) ;  /* 0x000001d000027945 */ /* 0x000fe20003800200 */
[----:B------:R-:W-:-:S04]  /*a880*/  LOP3.LUT R0, R0, 0x1, RZ, 0xc0, !PT ;  /* 0x0000000100007812 */ /* 0x000fc800078ec0ff */
[----:B------:R-:W-:-:S07]  /*a890*/  ISETP.NE.U32.AND P1, PT, R0, 0x1, PT ;  /* 0x000000010000780c */ /* 0x000fce0003f25070 */
[----:B------:R-:W-:Y:S06]  /*a8a0*/  @!P0 BRA `(.L_x_287) ;  /* 0x0000000000648947 */ /* 0x000fec0003800000 */
[----:B------:R-:W-:-:S04]  /*a8b0*/  SHF.L.U32 R0, R24, 0x1, RZ ;  /* 0x0000000118007819 */ /* 0x000fc800000006ff */
[C---:B------:R-:W-:Y:S02]  /*a8c0*/  LEA R10, R0.reuse, UR7, 0x2 ;  /* 0x00000007000a7c11 */ /* 0x040fe4000f8e10ff */
[----:B------:R-:W-:-:S03]  /*a8d0*/  IADD3 R17, PT, PT, R0, 0x2, RZ ;  /* 0x0000000200117810 */ /* 0x000fc60007ffe0ff */
[----:B------:R-:W2:Y:S01]  /*a8e0*/  LDL.64 R12, [R10+0x10] ;  /* 0x000010000a0c7983 */ /* 0x000ea20000100a00 */
[----:B------:R-:W-:-:S03]  /*a8f0*/  LEA R16, R17, UR7, 0x2 ;  /* 0x0000000711107c11 */ /* 0x000fc6000f8e10ff */
[----:B------:R-:W3:Y:S04]  /*a900*/  LDL.64 R14, [R10+0x8] ;  /* 0x000008000a0e7983 */ /* 0x000ee80000100a00 */
[----:B------:R-:W4:Y:S04]  /*a910*/  LDL.64 R8, [R16+0x10] ;  /* 0x0000100010087983 */ /* 0x000f280000100a00 */
[----:B------:R-:W4:Y:S01]  /*a920*/  LDL.64 R18, [R16+0x8] ;  /* 0x0000080010127983 */ /* 0x000f220000100a00 */
[----:B------:R-:W-:Y:S01]  /*a930*/  IADD3 R24, PT, PT, -R24, R17, RZ ;  /* 0x0000001118187210 */ /* 0x000fe20007ffe1ff */
[----:B--2--5:R-:W-:Y:S01]  /*a940*/  FADD R0, R29, -R13 ;  /* 0x8000000d1d007221 */ /* 0x024fe20000000000 */
[----:B---3--:R-:W-:Y:S01]  /*a950*/  FADD R11, -R12, R14 ;  /* 0x0000000e0c0b7221 */ /* 0x008fe20000000100 */
[----:B------:R-:W-:Y:S01]  /*a960*/  FADD R15, -R13, R15 ;  /* 0x0000000f0d0f7221 */ /* 0x000fe20000000100 */
[----:B------:R-:W-:-:S02]  /*a970*/  FADD R12, R28, -R12 ;  /* 0x8000000c1c0c7221 */ /* 0x000fc40000000000 */
[----:B------:R-:W-:Y:S01]  /*a980*/  FMUL R11, R0, R11 ;  /* 0x0000000b000b7220 */ /* 0x000fe20000400000 */
[----:B----4-:R-:W-:Y:S01]  /*a990*/  FADD R0, R29, -R9 ;  /* 0x800000091d007221 */ /* 0x010fe20000000000 */
[----:B------:R-:W-:Y:S02]  /*a9a0*/  FADD R13, -R8, R18 ;  /* 0x00000012080d7221 */ /* 0x000fe40000000100 */
[----:B------:R-:W-:Y:S01]  /*a9b0*/  FFMA R11, R12, R15, -R11 ;  /* 0x0000000f0c0b7223 */ /* 0x000fe2000000080b */
[----:B------:R-:W-:Y:S01]  /*a9c0*/  FADD R19, -R9, R19 ;  /* 0x0000001309137221 */ /* 0x000fe20000000100 */
[----:B------:R-:W-:Y:S01]  /*a9d0*/  FADD R8, R28, -R8 ;  /* 0x800000081c087221 */ /* 0x000fe20000000000 */
[----:B------:R-:W-:Y:S01]  /*a9e0*/  FMUL R13, R0, R13 ;  /* 0x0000000d000d7220 */ /* 0x000fe20000400000 */
[----:B------:R-:W-:-:S03]  /*a9f0*/  FMUL R11, R11, 0.5 ;  /* 0x3f0000000b0b7820 */ /* 0x000fc60000400000 */
[----:B------:R-:W-:Y:S01]  /*aa00*/  FFMA R8, R8, R19, -R13 ;  /* 0x0000001308087223 */ /* 0x000fe2000000080d */
[----:B------:R-:W-:-:S03]  /*aa10*/  FADD R11, R26, |R11| ;  /* 0x4000000b1a0b7221 */ /* 0x000fc60000000000 */
[----:B------:R-:W-:-:S04]  /*aa20*/  FMUL R8, R8, 0.5 ;  /* 0x3f00000008087820 */ /* 0x000fc80000400000 */
[----:B------:R-:W-:-:S07]  /*aa30*/  FADD R26, R11, |R8| ;  /* 0x400000080b1a7221 */ /* 0x000fce0000000000 */
.L_x_287:
[----:B------:R-:W-:Y:S05]  /*aa40*/  BSYNC.RECONVERGENT B2 ;  /* 0x0000000000027941 */ /* 0x000fea0003800200 */
.L_x_286:
[----:B------:R-:W-:Y:S05]  /*aa50*/  @P1 BRA `(.L_x_280) ;  /* 0x0000000000301947 */ /* 0x000fea0003800000 */
[----:B------:R-:W-:-:S04]  /*aa60*/  SHF.L.U32 R24, R24, 0x1, RZ ;  /* 0x0000000118187819 */ /* 0x000fc800000006ff */
[----:B------:R-:W-:-:S05]  /*aa70*/  LEA R24, R24, UR7, 0x2 ;  /* 0x0000000718187c11 */ /* 0x000fca000f8e10ff */
[----:B------:R-:W2:Y:S04]  /*aa80*/  LDL.64 R8, [R24+0x10] ;  /* 0x0000100018087983 */ /* 0x000ea80000100a00 */
[----:B------:R-:W3:Y:S01]  /*aa90*/  LDL.64 R10, [R24+0x8] ;  /* 0x00000800180a7983 */ /* 0x000ee20000100a00 */
[----:B--2--5:R-:W-:Y:S01]  /*aaa0*/  FADD R29, R29, -R9 ;  /* 0x800000091d1d7221 */ /* 0x024fe20000000000 */
[----:B---3--:R-:W-:Y:S01]  /*aab0*/  FADD R10, -R8, R10 ;  /* 0x0000000a080a7221 */ /* 0x008fe20000000100 */
[----:B------:R-:W-:Y:S01]  /*aac0*/  FADD R8, R28, -R8 ;  /* 0x800000081c087221 */ /* 0x000fe20000000000 */
[----:B------:R-:W-:Y:S02]  /*aad0*/  FADD R11, -R9, R11 ;  /* 0x0000000b090b7221 */ /* 0x000fe40000000100 */
[----:B------:R-:W-:-:S04]  /*aae0*/  FMUL R29, R29, R10 ;  /* 0x0000000a1d1d7220 */ /* 0x000fc80000400000 */
[----:B------:R-:W-:-:S04]  /*aaf0*/  FFMA R8, R8, R11, -R29 ;  /* 0x0000000b08087223 */ /* 0x000fc8000000081d */
[----:B------:R-:W-:-:S04]  /*ab00*/  FMUL R9, R8, 0.5 ;  /* 0x3f00000008097820 */ /* 0x000fc80000400000 */
[----:B------:R-:W-:-:S07]  /*ab10*/  FADD R26, R26, |R9| ;  /* 0x400000091a1a7221 */ /* 0x000fce0000000000 */
.L_x_280:
[----:B------:R-:W-:Y:S05]  /*ab20*/  BSYNC.RECONVERGENT B1 ;  /* 0x0000000000017941 */ /* 0x000fea0003800200 */
.L_x_279:
[----:B------:R-:W-:Y:S01]  /*ab30*/  FSETP.GT.AND P0, PT, R26, |R49|, PT ;  /* 0x400000311a00720b */ /* 0x000fe20003f04000 */
[----:B------:R-:W-:Y:S03]  /*ab40*/  BSSY.RECONVERGENT B3, `(.L_x_1) ;  /* 0x0000011000037945 */ /* 0x000fe60003800200 */
[----:B01234-:R-:W-:-:S04]  /*ab50*/  FSEL R9, |R49|, R26, P0 ;  /* 0x0000001a31097208 */ /* 0x01ffc80000000200 */
[----:B------:R-:W-:-:S04]  /*ab60*/  FSETP.GT.AND P0, PT, R9, |R48|, PT ;  /* 0x400000300900720b */ /* 0x000fc80003f04000 */
[----:B------:R-:W-:Y:S01]  /*ab70*/  FSEL R26, |R48|, R9, P0 ;  /* 0x00000009301a7208 */ /* 0x000fe20000000200 */
[----:B------:R-:W-:-:S04]  /*ab80*/  FADD R9, |R49|, |R48| ;  /* 0x4000003031097221 */ /* 0x000fc80000000200 */
[----:B------:R-:W-:-:S04]  /*ab90*/  FADD R25, -R26, R9 ;  /* 0x000000091a197221 */ /* 0x000fc80000000100 */
        /* <DEDUP_REMOVED lines=9> */
[----:B-----5:R-:W-:Y:S05]  /*ac30*/  CALL.REL.NOINC `($__internal_1_$__cuda_sm3x_div_rn_noftz_f32_slowpath) ;  /* 0x0000000000847944 */ /* 0x020fea0003c00000 */
[----:B------:R-:W-:-:S07]  /*ac40*/  MOV R17, R20 ;  /* 0x0000001400117202 */ /* 0x000fce0000000f00 */
.L_x_288:
[----:B------:R-:W-:Y:S05]  /*ac50*/  BSYNC.RECONVERGENT B3 ;  /* 0x0000000000037941 */ /* 0x000fea0003800200 */
.L_x_1:
[----:B------:R-:W-:Y:S05]  /*ac60*/  BSYNC.RECONVERGENT B0 ;  /* 0x0000000000007941 */ /* 0x000fea0003800200 */
.L_x_0:
[----:B------:R-:W0:Y:S01]  /*ac70*/  LDC.64 R8, c[0x0][0x398] ;  /* 0x0000e600ff087b82 */ /* 0x000e220000000a00 */
[----:B------:R-:W-:Y:S01]  /*ac80*/  IADD3 R11, PT, PT, R50, UR4, RZ ;  /* 0x00000004320b7c10 */ /* 0x000fe2000fffe0ff */
[----:B------:R-:W-:-:S04]  /*ac90*/  UIADD3 UR4, UPT, UPT, UR4, 0x1, URZ ;  /* 0x0000000104047890 */ /* 0x000fc8000fffe0ff */
[----:B------:R-:W-:Y:S01]  /*aca0*/  UISETP.NE.AND UP0, UPT, UR4, UR6, UPT ;  /* 0x000000060400728c */ /* 0x000fe2000bf05270 */
[----:B0-----:R-:W-:-:S05]  /*acb0*/  IMAD.WIDE R8, R11, 0x4, R8 ;  /* 0x000000040b087825 */ /* 0x001fca00078e0208 */
[----:B------:R0:W-:Y:S03]  /*acc0*/  STG.E desc[UR10][R8.64], R17 ;  /* 0x0000001108007986 */ /* 0x0001e6000c10190a */
[----:B------:R-:W-:Y:S05]  /*acd0*/  BRA.U UP0, `(.L_x_289) ;  /* 0xffffff5900307547 */ /* 0x000fea000b83ffff */
[----:B------:R-:W-:Y:S05]  /*ace0*/  EXIT ;  /* 0x000000000000794d */ /* 0x000fea0003800000 */
        .weak           $__internal_0_$__cuda_sm20_sqrt_rn_f32_slowpath
        .type           $__internal_0_$__cuda_sm20_sqrt_rn_f32_slowpath,@function
        .size           $__internal_0_$__cuda_sm20_sqrt_rn_f32_slowpath,($__internal_1_$__cuda_sm3x_div_rn_noftz_f32_slowpath - $__internal_0_$__cuda_sm20_sqrt_rn_f32_slowpath)
$__internal_0_$__cuda_sm20_sqrt_rn_f32_slowpath:
[----:B------:R-:W-:-:S13]  /*acf0*/  LOP3.LUT P0, RZ, R20, 0x7fffffff, RZ, 0xc0, !PT ;  /* 0x7fffffff14ff7812 */ /* 0x000fda000780c0ff */
[----:B------:R-:W-:Y:S01]  /*ad00*/  @!P0 MOV R25, R20 ;  /* 0x0000001400198202 */ /* 0x000fe20000000f00 */
[----:B------:R-:W-:Y:S06]  /*ad10*/  @!P0 BRA `(.L_x_290) ;  /* 0x0000000000408947 */ /* 0x000fec0003800000 */
[----:B------:R-:W-:-:S13]  /*ad20*/  FSETP.GEU.FTZ.AND P0, PT, R20, RZ, PT ;  /* 0x000000ff1400720b */ /* 0x000fda0003f1e000 */
[----:B------:R-:W-:Y:S01]  /*ad30*/  @!P0 MOV R25, 0x7fffffff ;  /* 0x7fffffff00198802 */ /* 0x000fe20000000f00 */
[----:B------:R-:W-:Y:S06]  /*ad40*/  @!P0 BRA `(.L_x_290) ;  /* 0x0000000000348947 */ /* 0x000fec0003800000 */
[----:B------:R-:W-:-:S13]  /*ad50*/  FSETP.GTU.FTZ.AND P0, PT, |R20|, +INF , PT ;  /* 0x7f8000001400780b */ /* 0x000fda0003f1c200 */
[----:B------:R-:W-:Y:S01]  /*ad60*/  @P0 FADD.FTZ R25, R20, 1 ;  /* 0x3f80000014190421 */ /* 0x000fe20000010000 */
[----:B------:R-:W-:Y:S06]  /*ad70*/  @P0 BRA `(.L_x_290) ;  /* 0x0000000000280947 */ /* 0x000fec0003800000 */
[----:B------:R-:W-:-:S13]  /*ad80*/  FSETP.NEU.FTZ.AND P0, PT, |R20|, +INF , PT ;  /* 0x7f8000001400780b */ /* 0x000fda0003f1d200 */
[----:B------:R-:W-:Y:S01]  /*ad90*/  @P0 FFMA R24, R20, 1.84467440737095516160e+19, RZ ;  /* 0x5f80000014180823 */ /* 0x000fe200000000ff */
[----:B------:R-:W-:-:S03]  /*ada0*/  @!P0 MOV R25, R20 ;  /* 0x0000001400198202 */ /* 0x000fc60000000f00 */
[----:B------:R-:W0:Y:S02]  /*adb0*/  @P0 MUFU.RSQ R21, R24 ;  /* 0x0000001800150308 */ /* 0x000e240000001400 */
[----:B0-----:R-:W-:Y:S01]  /*adc0*/  @P0 FMUL.FTZ R23, R24, R21 ;  /* 0x0000001518170220 */ /* 0x001fe20000410000 */
[----:B------:R-:W-:-:S03]  /*add0*/  @P0 FMUL.FTZ R21, R21, 0.5 ;  /* 0x3f00000015150820 */ /* 0x000fc60000410000 */
[----:B------:R-:W-:-:S04]  /*ade0*/  @P0 FADD.FTZ R22, -R23, -RZ ;  /* 0x800000ff17160221 */ /* 0x000fc80000010100 */
[----:B------:R-:W-:-:S04]  /*adf0*/  @P0 FFMA R22, R23, R22, R24 ;  /* 0x0000001617160223 */ /* 0x000fc80000000018 */
[----:B------:R-:W-:-:S04]  /*ae00*/  @P0 FFMA R21, R22, R21, R23 ;  /* 0x0000001516150223 */ /* 0x000fc80000000017 */
[----:B------:R-:W-:-:S07]  /*ae10*/  @P0 FMUL.FTZ R25, R21, 2.3283064365386962891e-10 ;  /* 0x2f80000015190820 */ /* 0x000fce0000410000 */
.L_x_290:
[----:B------:R-:W-:Y:S01]  /*ae20*/  HFMA2 R21, -RZ, RZ, 0, 0 ;  /* 0x00000000ff157431 */ /* 0x000fe200000001ff */
[----:B------:R-:W-:-:S04]  /*ae30*/  MOV R20, R12 ;  /* 0x0000000c00147202 */ /* 0x000fc80000000f00 */
[----:B------:R-:W-:Y:S05]  /*ae40*/  RET.REL.NODEC R20 `(_Z15overlaps_kerneliiPKfS0_Pf) ;  /* 0xffffff50146c7950 */ /* 0x000fea0003c3ffff */
        .weak           $__internal_1_$__cuda_sm3x_div_rn_noftz_f32_slowpath
        .type           $__internal_1_$__cuda_sm3x_div_rn_noftz_f32_slowpath,@function
        .size           $__internal_1_$__cuda_sm3x_div_rn_noftz_f32_slowpath,(.L_x_611 - $__internal_1_$__cuda_sm3x_div_rn_noftz_f32_slowpath)
$__internal_1_$__cuda_sm3x_div_rn_noftz_f32_slowpath:
[----:B------:R-:W-:Y:S01]  /*ae50*/  SHF.R.U32.HI R21, RZ, 0x17, R25 ;  /* 0x00000017ff157819 */ /* 0x000fe20000011619 */
[----:B------:R-:W-:Y:S01]  /*ae60*/  BSSY.RECONVERGENT B1, `(.L_x_291) ;  /* 0x0000063000017945 */ /* 0x000fe20003800200 */
[----:B------:R-:W-:Y:S02]  /*ae70*/  SHF.R.U32.HI R23, RZ, 0x17, R26 ;  /* 0x00000017ff177819 */ /* 0x000fe4000001161a */
[----:B------:R-:W-:Y:S02]  /*ae80*/  LOP3.LUT R21, R21, 0xff, RZ, 0xc0, !PT ;  /* 0x000000ff15157812 */ /* 0x000fe400078ec0ff */
[----:B------:R-:W-:Y:S02]  /*ae90*/  LOP3.LUT R23, R23, 0xff, RZ, 0xc0, !PT ;  /* 0x000000ff17177812 */ /* 0x000fe400078ec0ff */
[----:B------:R-:W-:Y:S02]  /*aea0*/  IADD3 R20, PT, PT, R21, -0x1, RZ ;  /* 0xffffffff15147810 */ /* 0x000fe40007ffe0ff */
[----:B------:R-:W-:-:S02]  /*aeb0*/  IADD3 R22, PT, PT, R23, -0x1, RZ ;  /* 0xffffffff17167810 */ /* 0x000fc40007ffe0ff */
[----:B------:R-:W-:-:S04]  /*aec0*/  ISETP.GT.U32.AND P0, PT, R20, 0xfd, PT ;  /* 0x000000fd1400780c */ /* 0x000fc80003f04070 */
[----:B------:R-:W-:-:S13]  /*aed0*/  ISETP.GT.U32.OR P0, PT, R22, 0xfd, P0 ;  /* 0x000000fd1600780c */ /* 0x000fda0000704470 */
[----:B------:R-:W-:Y:S01]  /*aee0*/  @!P0 MOV R27, RZ ;  /* 0x000000ff001b8202 */ /* 0x000fe20000000f00 */
[----:B------:R-:W-:Y:S06]  /*aef0*/  @!P0 BRA `(.L_x_292) ;  /* 0x00000000005c8947 */ /* 0x000fec0003800000 */
[----:B------:R-:W-:Y:S02]  /*af00*/  FSETP.GTU.FTZ.AND P0, PT, |R26|, +INF , PT ;  /* 0x7f8000001a00780b */ /* 0x000fe40003f1c200 */
[----:B------:R-:W-:-:S04]  /*af10*/  FSETP.GTU.FTZ.AND P1, PT, |R25|, +INF , PT ;  /* 0x7f8000001900780b */ /* 0x000fc80003f3c200 */
[----:B------:R-:W-:-:S13]  /*af20*/  PLOP3.LUT P0, PT, P0, P1, PT, 0xf8, 0x8f ;  /* 0x00000000008f781c */ /* 0x000fda0000703f70 */
[----:B------:R-:W-:Y:S05]  /*af30*/  @P0 BRA `(.L_x_293) ;  /* 0x0000000400500947 */ /* 0x000fea0003800000 */
[----:B------:R-:W-:-:S13]  /*af40*/  LOP3.LUT P0, RZ, R25, 0x7fffffff, R26, 0xc8, !PT ;  /* 0x7fffffff19ff7812 */ /* 0x000fda000780c81a */
[----:B------:R-:W-:Y:S05]  /*af50*/  @!P0 BRA `(.L_x_294) ;  /* 0x0000000400408947 */ /* 0x000fea0003800000 */
[C---:B------:R-:W-:Y:S02]  /*af60*/  FSETP.NEU.FTZ.AND P0, PT, |R26|.reuse, +INF , PT ;  /* 0x7f8000001a00780b */ /* 0x040fe40003f1d200 */
[----:B------:R-:W-:Y:S02]  /*af70*/  FSETP.NEU.FTZ.AND P2, PT, |R25|, +INF , PT ;  /* 0x7f8000001900780b */ /* 0x000fe40003f5d200 */
[----:B------:R-:W-:-:S11]  /*af80*/  FSETP.NEU.FTZ.AND P1, PT, |R26|, +INF , PT ;  /* 0x7f8000001a00780b */ /* 0x000fd60003f3d200 */
[----:B------:R-:W-:Y:S05]  /*af90*/  @!P2 BRA !P0, `(.L_x_294) ;  /* 0x000000040030a947 */ /* 0x000fea0004000000 */
[----:B------:R-:W-:-:S04]  /*afa0*/  LOP3.LUT P0, RZ, R26, 0x7fffffff, RZ, 0xc0, !PT ;  /* 0x7fffffff1aff7812 */ /* 0x000fc8000780c0ff */
[----:B------:R-:W-:-:S13]  /*afb0*/  PLOP3.LUT P0, PT, P2, P0, PT, 0x2f, 0xf2 ;  /* 0x0000000000f2781c */ /* 0x000fda0001700577 */
[----:B------:R-:W-:Y:S05]  /*afc0*/  @P0 BRA `(.L_x_295) ;  /* 0x00000004001c0947 */ /* 0x000fea0003800000 */
[----:B------:R-:W-:-:S04]  /*afd0*/  LOP3.LUT P0, RZ, R25, 0x7fffffff, RZ, 0xc0, !PT ;  /* 0x7fffffff19ff7812 */ /* 0x000fc8000780c0ff */
[----:B------:R-:W-:-:S13]  /*afe0*/  PLOP3.LUT P0, PT, P1, P0, PT, 0x2f, 0xf2 ;  /* 0x0000000000f2781c */ /* 0x000fda0000f00577 */
[----:B------:R-:W-:Y:S05]  /*aff0*/  @P0 BRA `(.L_x_296) ;  /* 0x0000000400040947 */ /* 0x000fea0003800000 */
[----:B------:R-:W-:Y:S02]  /*b000*/  ISETP.GE.AND P0, PT, R22, RZ, PT ;  /* 0x000000ff1600720c */ /* 0x000fe40003f06270 */
[----:B------:R-:W-:-:S11]  /*b010*/  ISETP.GE.AND P1, PT, R20, RZ, PT ;  /* 0x000000ff1400720c */ /* 0x000fd60003f26270 */
[----:B------:R-:W-:Y:S01]  /*b020*/  @P0 MOV R27, RZ ;  /* 0x000000ff001b0202 */ /* 0x000fe20000000f00 */
[----:B------:R-:W-:Y:S01]  /*b030*/  @!P0 FFMA R26, R26, 1.84467440737095516160e+19, RZ ;  /* 0x5f8000001a1a8823 */ /* 0x000fe200000000ff */
[----:B------:R-:W-:Y:S01]  /*b040*/  @!P0 MOV R27, 0xffffffc0 ;  /* 0xffffffc0001b8802 */ /* 0x000fe20000000f00 */
[----:B------:R-:W-:-:S03]  /*b050*/  @!P1 FFMA R25, R25, 1.84467440737095516160e+19, RZ ;  /* 0x5f80000019199823 */ /* 0x000fc600000000ff */
[----:B------:R-:W-:-:S07]  /*b060*/  @!P1 IADD3 R27, PT, PT, R27, 0x40, RZ ;  /* 0x000000401b1b9810 */ /* 0x000fce0007ffe0ff */
.L_x_292:
[----:B------:R-:W-:Y:S01]  /*b070*/  LEA R28, R21, 0xc0800000, 0x17 ;  /* 0xc0800000151c7811 */ /* 0x000fe200078eb8ff */
[----:B------:R-:W-:Y:S01]  /*b080*/  BSSY.RECONVERGENT B2, `(.L_x_297) ;  /* 0x0000036000027945 */ /* 0x000fe20003800200 */
[----:B------:R-:W-:Y:S02]  /*b090*/  IADD3 R22, PT, PT, R23, -0x7f, RZ ;  /* 0xffffff8117167810 */ /* 0x000fe40007ffe0ff */
[----:B------:R-:W-:-:S04]  /*b0a0*/  IADD3 R28, PT, PT, -R28, R25, RZ ;  /* 0x000000191c1c7210 */ /* 0x000fc80007ffe1ff */
[----:B------:R-:W0:Y:S01]  /*b0b0*/  MUFU.RCP R20, R28 ;  /* 0x0000001c00147308 */ /* 0x000e220000001000 */
[----:B------:R-:W-:-:S04]  /*b0c0*/  FADD.FTZ R25, -R28, -RZ ;  /* 0x800000ff1c197221 */ /* 0x000fc80000010100 */
[----:B0-----:R-:W-:-:S04]  /*b0d0*/  FFMA R23, R20, R25, 1 ;  /* 0x3f80000014177423 */ /* 0x001fc80000000019 */
[----:B------:R-:W-:Y:S01]  /*b0e0*/  FFMA R20, R20, R23, R20 ;  /* 0x0000001714147223 */ /* 0x000fe20000000014 */
[C---:B------:R-:W-:Y:S01]  /*b0f0*/  IMAD R23, R22.reuse, -0x800000, R26 ;  /* 0xff80000016177824 */ /* 0x040fe200078e021a */
[----:B------:R-:W-:-:S03]  /*b100*/  IADD3 R26, PT, PT, R22, 0x7f, -R21 ;  /* 0x0000007f161a7810 */ /* 0x000fc60007ffe815 */
[----:B------:R-:W-:Y:S01]  /*b110*/  FFMA R22, R23, R20, RZ ;  /* 0x0000001417167223 */ /* 0x000fe200000000ff */
[----:B------:R-:W-:-:S03]  /*b120*/  IADD3 R26, PT, PT, R26, R27, RZ ;  /* 0x0000001b1a1a7210 */ /* 0x000fc60007ffe0ff */
[----:B------:R-:W-:-:S04]  /*b130*/  FFMA R21, R25, R22, R23 ;  /* 0x0000001619157223 */ /* 0x000fc80000000017 */
[----:B------:R-:W-:-:S04]  /*b140*/  FFMA R22, R20, R21, R22 ;  /* 0x0000001514167223 */ /* 0x000fc80000000016 */
[----:B------:R-:W-:-:S04]  /*b150*/  FFMA R21, R25, R22, R23 ;  /* 0x0000001619157223 */ /* 0x000fc80000000017 */
[----:B------:R-:W-:-:S05]  /*b160*/  FFMA R27, R20, R21, R22 ;  /* 0x00000015141b7223 */ /* 0x000fca0000000016 */
[----:B------:R-:W-:-:S04]  /*b170*/  SHF.R.U32.HI R23, RZ, 0x17, R27 ;  /* 0x00000017ff177819 */ /* 0x000fc8000001161b */
[----:B------:R-:W-:-:S04]  /*b180*/  LOP3.LUT R23, R23, 0xff, RZ, 0xc0, !PT ;  /* 0x000000ff17177812 */ /* 0x000fc800078ec0ff */
[----:B------:R-:W-:-:S04]  /*b190*/  IADD3 R23, PT, PT, R23, R26, RZ ;  /* 0x0000001a17177210 */ /* 0x000fc80007ffe0ff */
[----:B------:R-:W-:-:S04]  /*b1a0*/  IADD3 R25, PT, PT, R23, -0x1, RZ ;  /* 0xffffffff17197810 */ /* 0x000fc80007ffe0ff */
[----:B------:R-:W-:-:S13]  /*b1b0*/  ISETP.GE.U32.AND P0, PT, R25, 0xfe, PT ;  /* 0x000000fe1900780c */ /* 0x000fda0003f06070 */
[----:B------:R-:W-:Y:S05]  /*b1c0*/  @!P0 BRA `(.L_x_298) ;  /* 0x0000000000808947 */ /* 0x000fea0003800000 */
[----:B------:R-:W-:-:S13]  /*b1d0*/  ISETP.GT.AND P0, PT, R23, 0xfe, PT ;  /* 0x000000fe1700780c */ /* 0x000fda0003f04270 */
[----:B------:R-:W-:Y:S05]  /*b1e0*/  @P0 BRA `(.L_x_299) ;  /* 0x00000000006c0947 */ /* 0x000fea0003800000 */
[----:B------:R-:W-:-:S13]  /*b1f0*/  ISETP.GE.AND P0, PT, R23, 0x1, PT ;  /* 0x000000011700780c */ /* 0x000fda0003f06270 */
[----:B------:R-:W-:Y:S05]  /*b200*/  @P0 BRA `(.L_x_300) ;  /* 0x0000000000740947 */ /* 0x000fea0003800000 */
[----:B------:R-:W-:Y:S02]  /*b210*/  ISETP.GE.AND P0, PT, R23, -0x18, PT ;  /* 0xffffffe81700780c */ /* 0x000fe40003f06270 */
[----:B------:R-:W-:-:S11]  /*b220*/  LOP3.LUT R27, R27, 0x80000000, RZ, 0xc0, !PT ;  /* 0x800000001b1b7812 */ /* 0x000fd600078ec0ff */
[----:B------:R-:W-:Y:S05]  /*b230*/  @!P0 BRA `(.L_x_300) ;  /* 0x0000000000688947 */ /* 0x000fea0003800000 */
[CCC-:B------:R-:W-:Y:S01]  /*b240*/  FFMA.RP R26, R20.reuse, R21.reuse, R22.reuse ;  /* 0x00000015141a7223 */ /* 0x1c0fe20000008016 */
[CCC-:B------:R-:W-:Y:S01]  /*b250*/  FFMA.RM R25, R20.reuse, R21.reuse, R22.reuse ;  /* 0x0000001514197223 */ /* 0x1c0fe20000004016 */
[----:B------:R-:W-:Y:S01]  /*b260*/  FFMA.RZ R20, R20, R21, R22 ;  /* 0x0000001514147223 */ /* 0x000fe2000000c016 */
[C---:B------:R-:W-:Y:S02]  /*b270*/  ISETP.NE.AND P2, PT, R23.reuse, RZ, PT ;  /* 0x000000ff1700720c */ /* 0x040fe40003f45270 */
[----:B------:R-:W-:Y:S02]  /*b280*/  ISETP.NE.AND P1, PT, R23, RZ, PT ;  /* 0x000000ff1700720c */ /* 0x000fe40003f25270 */
[----:B------:R-:W-:Y:S02]  /*b290*/  LOP3.LUT R20, R20, 0x7fffff, RZ, 0xc0, !PT ;  /* 0x007fffff14147812 */ /* 0x000fe400078ec0ff */
[----:B------:R-:W-:Y:S02]  /*b2a0*/  FSETP.NEU.FTZ.AND P0, PT, R26, R25, PT ;  /* 0x000000191a00720b */ /* 0x000fe40003f1d000 */
[----:B------:R-:W-:-:S02]  /*b2b0*/  LOP3.LUT R21, R20, 0x800000, RZ, 0xfc, !PT ;  /* 0x0080000014157812 */ /* 0x000fc400078efcff */
[C---:B------:R-:W-:Y:S02]  /*b2c0*/  IADD3 R20, PT, PT, R23.reuse, 0x20, RZ ;  /* 0x0000002017147810 */ /* 0x040fe40007ffe0ff */
[----:B------:R-:W-:Y:S02]  /*b2d0*/  IADD3 R23, PT, PT, -R23, RZ, RZ ;  /* 0x000000ff17177210 */ /* 0x000fe40007ffe1ff */
[----:B------:R-:W-:-:S04]  /*b2e0*/  SHF.L.U32 R20, R21, R20, RZ ;  /* 0x0000001415147219 */ /* 0x000fc800000006ff */
[----:B------:R-:W-:Y:S02]  /*b2f0*/  ISETP.NE.AND P1, PT, R20, RZ, P1 ;  /* 0x000000ff1400720c */ /* 0x000fe40000f25270 */
[----:B------:R-:W-:Y:S02]  /*b300*/  SEL R20, R23, RZ, P2 ;  /* 0x000000ff17147207 */ /* 0x000fe40001000000 */
[----:B------:R-:W-:Y:S02]  /*b310*/  PLOP3.LUT P0, PT, P0, P1, PT, 0xf8, 0x8f ;  /* 0x00000000008f781c */ /* 0x000fe40000703f70 */
[----:B------:R-:W-:Y:S02]  /*b320*/  SHF.R.U32.HI R23, RZ, R20, R21 ;  /* 0x00000014ff177219 */ /* 0x000fe40000011615 */
[----:B------:R-:W-:Y:S02]  /*b330*/  SEL R20, RZ, 0x1, !P0 ;  /* 0x00000001ff147807 */ /* 0x000fe40004000000 */
[----:B------:R-:W-:-:S04]  /*b340*/  SHF.R.U32.HI R21, RZ, 0x1, R23 ;  /* 0x00000001ff157819 */ /* 0x000fc80000011617 */
[----:B------:R-:W-:-:S04]  /*b350*/  LOP3.LUT R20, R20, 0x1, R21, 0xf8, !PT ;  /* 0x0000000114147812 */ /* 0x000fc800078ef815 */
[----:B------:R-:W-:-:S04]  /*b360*/  LOP3.LUT R20, R20, R23, RZ, 0xc0, !PT ;  /* 0x0000001714147212 */ /* 0x000fc800078ec0ff */
[----:B------:R-:W-:-:S04]  /*b370*/  IADD3 R20, PT, PT, R21, R20, RZ ;  /* 0x0000001415147210 */ /* 0x000fc80007ffe0ff */
[----:B------:R-:W-:Y:S01]  /*b380*/  LOP3.LUT R27, R20, R27, RZ, 0xfc, !PT ;  /* 0x0000001b141b7212 */ /* 0x000fe200078efcff */
[----:B------:R-:W-:Y:S06]  /*b390*/  BRA `(.L_x_300) ;  /* 0x0000000000107947 */ /* 0x000fec0003800000 */
.L_x_299:
[----:B------:R-:W-:-:S04]  /*b3a0*/  LOP3.LUT R27, R27, 0x80000000, RZ, 0xc0, !PT ;  /* 0x800000001b1b7812 */ /* 0x000fc800078ec0ff */
[----:B------:R-:W-:Y:S01]  /*b3b0*/  LOP3.LUT R27, R27, 0x7f800000, RZ, 0xfc, !PT ;  /* 0x7f8000001b1b7812 */ /* 0x000fe200078efcff */
[----:B------:R-:W-:Y:S06]  /*b3c0*/  BRA `(.L_x_300) ;  /* 0x0000000000047947 */ /* 0x000fec0003800000 */
.L_x_298:
[----:B------:R-:W-:-:S07]  /*b3d0*/  LEA R27, R26, R27, 0x17 ;  /* 0x0000001b1a1b7211 */ /* 0x000fce00078eb8ff */
.L_x_300:
[----:B------:R-:W-:Y:S05]  /*b3e0*/  BSYNC.RECONVERGENT B2 ;  /* 0x0000000000027941 */ /* 0x000fea0003800200 */
.L_x_297:
[----:B------:R-:W-:Y:S01]  /*b3f0*/  MOV R20, R27 ;  /* 0x0000001b00147202 */ /* 0x000fe20000000f00 */
[----:B------:R-:W-:Y:S06]  /*b400*/  BRA `(.L_x_301) ;  /* 0x0000000000207947 */ /* 0x000fec0003800000 */
.L_x_296:
[----:B------:R-:W-:-:S04]  /*b410*/  LOP3.LUT R25, R25, 0x80000000, R26, 0x48, !PT ;  /* 0x8000000019197812 */ /* 0x000fc800078e481a */
[----:B------:R-:W-:Y:S01]  /*b420*/  LOP3.LUT R20, R25, 0x7f800000, RZ, 0xfc, !PT ;  /* 0x7f80000019147812 */ /* 0x000fe200078efcff */
[----:B------:R-:W-:Y:S06]  /*b430*/  BRA `(.L_x_301) ;  /* 0x0000000000147947 */ /* 0x000fec0003800000 */
.L_x_295:
[----:B------:R-:W-:Y:S01]  /*b440*/  LOP3.LUT R20, R25, 0x80000000, R26, 0x48, !PT ;  /* 0x8000000019147812 */ /* 0x000fe200078e481a */
[----:B------:R-:W-:Y:S06]  /*b450*/  BRA `(.L_x_301) ;  /* 0x00000000000c7947 */ /* 0x000fec0003800000 */
.L_x_294:
[----:B------:R-:W0:Y:S01]  /*b460*/  MUFU.RSQ R20, -QNAN ;  /* 0xffc0000000147908 */ /* 0x000e220000001400 */
[----:B------:R-:W-:Y:S05]  /*b470*/  BRA `(.L_x_301) ;  /* 0x0000000000047947 */ /* 0x000fea0003800000 */
.L_x_293:
[----:B------:R-:W-:-:S07]  /*b480*/  FADD.FTZ R20, R26, R25 ;  /* 0x000000191a147221 */ /* 0x000fce0000010000 */
.L_x_301:
[----:B------:R-:W-:Y:S05]  /*b490*/  BSYNC.RECONVERGENT B1 ;  /* 0x0000000000017941 */ /* 0x000fea0003800200 */
.L_x_291:
[----:B------:R-:W-:-:S04]  /*b4a0*/  HFMA2 R25, -RZ, RZ, 0, 0 ;  /* 0x00000000ff197431 */ /* 0x000fc800000001ff */
[----:B0-----:R-:W-:Y:S05]  /*b4b0*/  RET.REL.NODEC R24 `(_Z15overlaps_kerneliiPKfS0_Pf) ;  /* 0xffffff4818d07950 */ /* 0x001fea0003c3ffff */
.L_x_302:
[----:B------:R-:W-:-:S00]  /*b4c0*/  BRA `(.L_x_302) ;  /* 0xfffffffc00fc7947 */ /* 0x000fc0000383ffff */
[----:B------:R-:W-:-:S00]  /*b4d0*/  NOP ;  /* 0x0000000000007918 */ /* 0x000fc00000000000 */
        /* <DEDUP_REMOVED lines=10> */
.L_x_611:


//--------------------- .text._Z15rbox_nms_kernelifPKfPy --------------------------
	.section	.text._Z15rbox_nms_kernelifPKfPy,"ax",@progbits
	.align	128
        .global         _Z15rbox_nms_kernelifPKfPy
        .type           _Z15rbox_nms_kernelifPKfPy,@function
        .size           _Z15rbox_nms_kernelifPKfPy,(.L_x_613 - _Z15rbox_nms_kernelifPKfPy)
        .other          _Z15rbox_nms_kernelifPKfPy,@"STO_CUDA_ENTRY STV_DEFAULT"
_Z15rbox_nms_kernelifPKfPy:
.text._Z15rbox_nms_kernelifPKfPy:
[----:B------:R-:W0:Y:S08]  /*0000*/  LDC R1, c[0x0][0x37c] ;  /* 0x0000df00ff017b82 */ /* 0x000e300000000800 */
[----:B------:R-:W1:Y:S01]  /*0010*/  S2UR UR10, SR_CTAID.X ;  /* 0x00000000000a79c3 */ /* 0x000e620000002500 */
[----:B------:R-:W1:Y:S01]  /*0020*/  LDCU UR7, c[0x0][0x380] ;  /* 0x00007000ff0777ac */ /* 0x000e620008000800 */
[----:B------:R-:W2:Y:S01]  /*0030*/  S2R R25, SR_TID.X ;  /* 0x0000000000197919 */ /* 0x000ea20000002100 */
[----:B------:R-:W-:Y:S01]  /*0040*/  BSSY.RECONVERGENT B0, `(.L_x_303) ;  /* 0x0000034000007945 */ /* 0x000fe20003800200 */
[----:B0-----:R-:W-:Y:S01]  /*0050*/  IADD3 R1, PT, PT, R1, -0x80, RZ ;  /* 0xffffff8001017810 */ /* 0x001fe20007ffe0ff */
[----:B------:R-:W0:Y:S03]  /*0060*/  LDCU.64 UR8, c[0x0][0x358] ;  /* 0x00006b00ff0877ac */ /* 0x000e260008000a00 */
[----:B------:R-:W3:Y:S01]  /*0070*/  S2UR UR6, SR_CTAID.Y ;  /* 0x00000000000679c3 */ /* 0x000ee20000002600 */
[----:B-1----:R-:W-:-:S04]  /*0080*/  UIMAD UR4, UR10, -0x40, UR7 ;  /* 0xffffffc00a0478a4 */ /* 0x002fc8000f8e0207 */
[----:B------:R-:W-:-:S04]  /*0090*/  UISETP.LT.AND UP0, UPT, UR4, 0x40, UPT ;  /* 0x000000400400788c */ /* 0x000fc8000bf01270 */
[----:B------:R-:W-:-:S06]  /*00a0*/  USEL UR4, UR4, 0x40, UP0 ;  /* 0x0000004004047887 */ /* 0x000fcc0008000000 */
[----:B--2---:R-:W-:-:S13]  /*00b0*/  ISETP.GE.U32.AND P0, PT, R25, UR4, PT ;  /* 0x0000000419007c0c */ /* 0x004fda000bf06070 */
[----:B0--3--:R-:W-:Y:S05]  /*00c0*/  @P0 BRA `(.L_x_304) ;  /* 0x0000000000ac0947 */ /* 0x009fea0003800000 */
[----:B------:R-:W0:Y:S01]  /*00d0*/  LDC.64 R16, c[0x0][0x388] ;  /* 0x0000e200ff107b82 */ /* 0x000e220000000a00 */
[----:B------:R-:W-:-:S04]  /*00e0*/  MOV R0, UR10 ;  /* 0x0000000a00007c02 */ /* 0x000fc80008000f00 */
[----:B------:R-:W-:-:S04]  /*00f0*/  LEA R0, R0, R25, 0x6 ;  /* 0x0000001900007211 */ /* 0x000fc800078e30ff */
[----:B------:R-:W-:-:S04]  /*0100*/  LEA R5, R0, R0, 0x3 ;  /* 0x0000000000057211 */ /* 0x000fc800078e18ff */
[C---:B------:R-:W-:Y:S02]  /*0110*/  IADD3 R7, PT, PT, R5.reuse, 0x1, RZ ;  /* 0x0000000105077810 */ /* 0x040fe40007ffe0ff */
[C---:B------:R-:W-:Y:S02]  /*0120*/  IADD3 R9, PT, PT, R5.reuse, 0x2, RZ ;  /* 0x0000000205097810 */ /* 0x040fe40007ffe0ff */
[C---:B------:R-:W-:Y:S02]  /*0130*/  IADD3 R11, PT, PT, R5.reuse, 0x3, RZ ;  /* 0x00000003050b7810 */ /* 0x040fe40007ffe0ff */
[C---:B------:R-:W-:Y:S02]  /*0140*/  IADD3 R13, PT, PT, R5.reuse, 0x4, RZ ;  /* 0x00000004050d7810 */ /* 0x040fe40007ffe0ff */
[C---:B------:R-:W-:Y:S01]  /*0150*/  IADD3 R15, PT, PT, R5.reuse, 0x5, RZ ;  /* 0x00000005050f7810 */ /* 0x040fe20007ffe0ff */
[C---:B0-----:R-:W-:Y:S01]  /*0160*/  IMAD.WIDE.U32 R2, R5.reuse, 0x4, R16 ;  /* 0x0000000405027825 */ /* 0x041fe200078e0010 */
[----:B------:R-:W-:-:S02]  /*0170*/  IADD3 R19, PT, PT, R5, 0x6, RZ ;  /* 0x0000000605137810 */ /* 0x000fc40007ffe0ff */
[C---:B------:R-:W-:Y:S02]  /*0180*/  IADD3 R21, PT, PT, R5.reuse, 0x7, RZ ;  /* 0x0000000705157810 */ /* 0x040fe40007ffe0ff */
[----:B------:R-:W-:Y:S01]  /*0190*/  IADD3 R23, PT, PT, R5, 0x8, RZ ;  /* 0x0000000805177810 */ /* 0x000fe20007ffe0ff */
[--C-:B------:R-:W-:Y:S01]  /*01a0*/  IMAD.WIDE.U32 R4, R7, 0x4, R16.reuse ;  /* 0x0000000407047825 */ /* 0x100fe200078e0010 */
[----:B------:R0:W2:Y:S03]  /*01b0*/  LDG.E R0, desc[UR8][R2.64] ;  /* 0x0000000802007981 */ /* 0x0000a6000c1e1900 */
[--C-:B------:R-:W-:Y:S02]  /*01c0*/  IMAD.WIDE.U32 R6, R9, 0x4, R16.reuse ;  /* 0x0000000409067825 */ /* 0x100fe400078e0010 */
[----:B------:R1:W3:Y:S02]  /*01d0*/  LDG.E R4, desc[UR8][R4.64] ;  /* 0x0000000804047981 */ /* 0x0002e4000c1e1900 */
[----:B------:R-:W-:-:S02]  /*01e0*/  IMAD.WIDE.U32 R8, R11, 0x4, R16 ;  /* 0x000000040b087825 */ /* 0x000fc400078e0010 */
[----:B------:R-:W4:Y:S02]  /*01f0*/  LDG.E R6, desc[UR8][R6.64] ;  /* 0x0000000806067981 */ /* 0x000f24000c1e1900 */
[--C-:B------:R-:W-:Y:S02]  /*0200*/  IMAD.WIDE.U32 R10, R13, 0x4, R16.reuse ;  /* 0x000000040d0a7825 */ /* 0x100fe400078e0010 */
[----:B------:R-:W5:Y:S02]  /*0210*/  LDG.E R8, desc[UR8][R8.64] ;  /* 0x0000000808087981 */ /* 0x000f64000c1e1900 */
[--C-:B0-----:R-:W-:Y:S02]  /*0220*/  IMAD.WIDE.U32 R2, R15, 0x4, R16.reuse ;  /* 0x000000040f027825 */ /* 0x101fe400078e0010 */
[----:B------:R-:W5:Y:S02]  /*0230*/  LDG.E R10, desc[UR8][R10.64] ;  /* 0x000000080a0a7981 */ /* 0x000f64000c1e1900 */
[----:B------:R-:W-:-:S02]  /*0240*/  IMAD.WIDE.U32 R12, R19, 0x4, R16 ;  /* 0x00000004130c7825 */ /* 0x000fc400078e0010 */
[----:B------:R-:W5:Y:S02]  /*0250*/  LDG.E R2, desc[UR8][R2.64] ;  /* 0x0000000802027981 */ /* 0x000f64000c1e1900 */
[--C-:B------:R-:W-:Y:S02]  /*0260*/  IMAD.WIDE.U32 R14, R21, 0x4, R16.reuse ;  /* 0x00000004150e7825 */ /* 0x100fe400078e0010 */
[----:B------:R-:W5:Y:S02]  /*0270*/  LDG.E R12, desc[UR8][R12.64] ;  /* 0x000000080c0c7981 */ /* 0x000f64000c1e1900 */
[----:B------:R-:W-:Y:S02]  /*0280*/  IMAD.WIDE.U32 R16, R23, 0x4, R16 ;  /* 0x0000000417107825 */ /* 0x000fe400078e0010 */
[----:B------:R-:W5:Y:S04]  /*0290*/  LDG.E R14, desc[UR8][R14.64] ;  /* 0x000000080e0e7981 */ /* 0x000f68000c1e1900 */
[----:B------:R-:W5:Y:S01]  /*02a0*/  LDG.E R16, desc[UR8][R16.64] ;  /* 0x0000000810107981 */ /* 0x000f62000c1e1900 */
[----:B------:R-:W0:Y:S01]  /*02b0*/  S2R R19, SR_CgaCtaId ;  /* 0x0000000000137919 */ /* 0x000e220000008800 */
[----:B------:R-:W-:-:S04]  /*02c0*/  MOV R18, 0x400 ;  /* 0x0000040000127802 */ /* 0x000fc80000000f00 */
[----:B0-----:R-:W-:-:S05]  /*02d0*/  LEA R18, R19, R18, 0x18 ;  /* 0x0000001213127211 */ /* 0x001fca00078ec0ff */
[----:B-1----:R-:W-:-:S05]  /*02e0*/  IMAD R5, R25, 0x24, R18 ;  /* 0x0000002419057824 */ /* 0x002fca00078e0212 */
[----:B--2---:R0:W-:Y:S04]  /*02f0*/  STS [R5], R0 ;  /* 0x0000000005007388 */ /* 0x0041e80000000800 */
[----:B---3--:R0:W-:Y:S04]  /*0300*/  STS [R5+0x4], R4 ;  /* 0x0000040405007388 */ /* 0x0081e80000000800 */
[----:B----4-:R0:W-:Y:S04]  /*0310*/  STS [R5+0x8], R6 ;  /* 0x0000080605007388 */ /* 0x0101e80000000800 */
[----:B-----5:R0:W-:Y:S04]  /*0320*/  STS [R5+0xc], R8 ;  /* 0x00000c0805007388 */ /* 0x0201e80000000800 */
[----:B------:R0:W-:Y:S04]  /*0330*/  STS [R5+0x10], R10 ;  /* 0x0000100a05007388 */ /* 0x0001e80000000800 */
[----:B------:R0:W-:Y:S04]  /*0340*/  STS [R5+0x14], R2 ;  /* 0x0000140205007388 */ /* 0x0001e80000000800 */
[----:B------:R0:W-:Y:S04]  /*0350*/  STS [R5+0x18], R12 ;  /* 0x0000180c05007388 */ /* 0x0001e80000000800 */
[----:B------:R0:W-:Y:S04]  /*0360*/  STS [R5+0x1c], R14 ;  /* 0x00001c0e05007388 */ /* 0x0001e80000000800 */
[----:B------:R0:W-:Y:S02]  /*0370*/  STS [R5+0x20], R16 ;  /* 0x0000201005007388 */ /* 0x0001e40000000800 */
.L_x_304:
[----:B------:R-:W-:Y:S05]  /*0380*/  BSYNC.RECONVERGENT B0 ;  /* 0x0000000000007941 */ /* 0x000fea0003800200 */
.L_x_303:
[----:B------:R-:W-:Y:S01]  /*0390*/  UIMAD UR5, UR6, -0x40, UR7 ;  /* 0xffffffc0060578a4 */ /* 0x000fe2000f8e0207 */
[----:B------:R-:W-:Y:S01]  /*03a0*/  BAR.SYNC.DEFER_BLOCKING 0x0 ;  /* 0x0000000000007b1d */ /* 0x000fe20000010000 */
[----:B------:R-:W-:Y:S02]  /*03b0*/  R2UR UR11, R1 ;  /* 0x00000000010b72ca */ /* 0x000fe400000e0000 */
[----:B------:R-:W-:-:S04]  /*03c0*/  UISETP.LT.AND UP0, UPT, UR5, 0x40, UPT ;  /* 0x000000400500788c */ /* 0x000fc8000bf01270 */
[----:B------:R-:W-:-:S06]  /*03d0*/  USEL UR5, UR5, 0x40, UP0 ;  /* 0x0000004005057887 */ /* 0x000fcc0008000000 */
[----:B------:R-:W-:-:S13]  /*03e0*/  ISETP.GE.U32.AND P0, PT, R25, UR5, PT ;  /* 0x0000000519007c0c */ /* 0x000fda000bf06070 */
[----:B------:R-:W-:Y:S05]  /*03f0*/  @P0 EXIT ;  /* 0x000000000000094d */ /* 0x000fea0003800000 */
[----:B------:R-:W1:Y:S01]  /*0400*/  S2R R46, SR_CTAID.Y ;  /* 0x00000000002e7919 */ /* 0x000e620000002600 */
[----:B------:R-:W-:Y:S01]  /*0410*/  UISETP.NE.AND UP0, UPT, UR6, UR10, UPT ;  /* 0x0000000a0600728c */ /* 0x000fe2000bf05270 */
[----:B0-----:R-:W-:Y:S01]  /*0420*/  IADD3 R0, PT, PT, R25, 0x1, RZ ;  /* 0x0000000119007810 */ /* 0x001fe20007ffe0ff */
[----:B------:R-:W-:Y:S01]  /*0430*/  BSSY.RECONVERGENT B1, `(.L_x_305) ;  /* 0x0000ab8000017945 */ /* 0x000fe20003800200 */
[----:B------:R-:W-:Y:S01]  /*0440*/  HFMA2 R48, -RZ, RZ, 0, 0 ;  /* 0x00000000ff307431 */ /* 0x000fe200000001ff */
[----:B------:R-:W-:Y:S02]  /*0450*/  MOV R47, RZ ;  /* 0x000000ff002f7202 */ /* 0x000fe40000000f00 */
[----:B------:R-:W-:-:S04]  /*0460*/  PLOP3.LUT P0, PT, PT, PT, UP0, 0x80, 0x8 ;  /* 0x000000000008781c */ /* 0x000fc80003f0f008 */
[----:B------:R-:W-:-:S04]  /*0470*/  SEL R45, R0, RZ, !P0 ;  /* 0x000000ff002d7207 */ /* 0x000fc80004000000 */
[----:B------:R-:W-:Y:S02]  /*0480*/  ISETP.GE.AND P0, PT, R45, UR4, PT ;  /* 0x000000042d007c0c */ /* 0x000fe4000bf06270 */
[----:B-1----:R-:W-:-:S11]  /*0490*/  LEA R46, R46, R25, 0x6 ;  /* 0x000000192e2e7211 */ /* 0x002fd600078e30ff */
[----:B------:R-:W-:Y:S05]  /*04a0*/  @P0 BRA `(.L_x_306) ;  /* 0x000000a800c00947 */ /* 0x000fea0003800000 */
[----:B------:R-:W0:Y:S01]  /*04b0*/  LDC.64 R4, c[0x0][0x388] ;  /* 0x0000e200ff047b82 */ /* 0x000e220000000a00 */
[----:B------:R-:W-:-:S05]  /*04c0*/  LEA R3, R46, R46, 0x3 ;  /* 0x0000002e2e037211 */ /* 0x000fca00078e18ff */
[----:B0-----:R-:W-:-:S05]  /*04d0*/  IMAD.WIDE.U32 R4, R3, 0x4, R4 ;  /* 0x0000000403047825 */ /* 0x001fca00078e0004 */
[----:B------:R0:W5:Y:S04]  /*04e0*/  LDG.E R2, desc[UR8][R4.64] ;  /* 0x0000000804027981 */ /* 0x000168000c1e1900 */
[----:B------:R0:W5:Y:S04]  /*04f0*/  LDG.E R3, desc[UR8][R4.64+0x4] ;  /* 0x0000040804037981 */ /* 0x000168000c1e1900 */
[----:B------:R0:W5:Y:S04]  /*0500*/  LDG.E R36, desc[UR8][R4.64+0x8] ;  /* 0x0000080804247981 */ /* 0x000168000c1e1900 */
[----:B------:R0:W5:Y:S04]  /*0510*/  LDG.E R37, desc[UR8][R4.64+0xc] ;  /* 0x00000c0804257981 */ /* 0x000168000c1e1900 */
[----:B------:R0:W5:Y:S04]  /*0520*/  LDG.E R34, desc[UR8][R4.64+0x10] ;  /* 0x0000100804227981 */ /* 0x000168000c1e1900 */
[----:B------:R0:W5:Y:S04]  /*0530*/  LDG.E R35, desc[UR8][R4.64+0x14] ;  /* 0x0000140804237981 */ /* 0x000168000c1e1900 */
[----:B------:R0:W5:Y:S04]  /*0540*/  LDG.E R32, desc[UR8][R4.64+0x18] ;  /* 0x0000180804207981 */ /* 0x000168000c1e1900 */
[----:B------:R0:W5:Y:S01]  /*0550*/  LDG.E R33, desc[UR8][R4.64+0x1c] ;  /* 0x00001c0804217981 */ /* 0x000162000c1e1900 */
[----:B------:R-:W-:-:S02]  /*0560*/  MOV R48, RZ ;  /* 0x000000ff00307202 */ /* 0x000fc40000000f00 */
[----:B------:R-:W-:Y:S02]  /*0570*/  MOV R47, RZ ;  /* 0x000000ff002f7202 */ /* 0x000fe40000000f00 */
[----:B------:R-:W-:-:S07]  /*0580*/  IADD3 R44, PT, PT, R1, 0x40, RZ ;  /* 0x00000040012c7810 */ /* 0x000fce0007ffe0ff */
.L_x_596:
[----:B0-----:R-:W0:Y:S01]  /*0590*/  S2R R5, SR_CgaCtaId ;  /* 0x0000000000057919 */ /* 0x001e220000008800 */
[----:B------:R-:W-:Y:S01]  /*05a0*/  MOV R0, 0x400 ;  /* 0x0000040000007802 */ /* 0x000fe20000000f00 */
[----:B-----5:R-:W-:Y:S01]  /*05b0*/  FMUL R13, R3, R36 ;  /* 0x00000024030d7220 */ /* 0x020fe20000400000 */
[----:B------:R-:W-:Y:S03]  /*05c0*/  BSSY.RECONVERGENT B0, `(.L_x_307) ;  /* 0x0000a92000007945 */ /* 0x000fe60003800200 */
[----:B------:R-:W-:-:S04]  /*05d0*/  FFMA R13, R2, R37, -R13 ;  /* 0x00000025020d7223 */ /* 0x000fc8000000080d */
[----:B------:R-:W-:Y:S01]  /*05e0*/  FADD R13, RZ, R13 ;  /* 0x0000000dff0d7221 */ /* 0x000fe20000000000 */
[----:B0-----:R-:W-:-:S05]  /*05f0*/  LEA R0, R5, R0, 0x18 ;  /* 0x0000000005007211 */ /* 0x001fca00078ec0ff */
[----:B------:R-:W-:-:S05]  /*0600*/  IMAD R0, R45, 0x24, R0 ;  /* 0x000000242d007824 */ /* 0x000fca00078e0200 */
[----:B------:R-:W-:Y:S04]  /*0610*/  LDS R7, [R0+0x4] ;  /* 0x0000040000077984 */ /* 0x000fe80000000800 */
[----:B------:R-:W0:Y:S04]  /*0620*/  LDS R4, [R0+0x8] ;  /* 0x0000080000047984 */ /* 0x000e280000000800 */
[----:B------:R-:W-:Y:S04]  /*0630*/  LDS R5, [R0+0xc] ;  /* 0x00000c0000057984 */ /* 0x000fe80000000800 */
[----:B------:R-:W1:Y:S04]  /*0640*/  LDS R8, [R0+0x10] ;  /* 0x0000100000087984 */ /* 0x000e680000000800 */
[----:B------:R-:W2:Y:S04]  /*0650*/  LDS R6, [R0] ;  /* 0x0000000000067984 */ /* 0x000ea80000000800 */
[----:B------:R-:W3:Y:S04]  /*0660*/  LDS R9, [R0+0x14] ;  /* 0x0000140000097984 */ /* 0x000ee80000000800 */
[----:B------:R-:W4:Y:S04]  /*0670*/  LDS R10, [R0+0x18] ;  /* 0x00001800000a7984 */ /* 0x000f280000000800 */
[----:B------:R0:W4:Y:S02]  /*0680*/  LDS R11, [R0+0x1c] ;  /* 0x00001c00000b7984 */ /* 0x0001240000000800 */
[----:B0-----:R-:W-:Y:S01]  /*0690*/  FMUL R0, R2, R33 ;  /* 0x0000002102007220 */ /* 0x001fe20000400000 */
[----:B------:R-:W-:Y:S01]  /*06a0*/  FMUL R15, R7, R4 ;  /* 0x00000004070f7220 */ /* 0x000fe20000400000 */
[----:B-1----:R-:W-:-:S03]  /*06b0*/  FMUL R17, R5, R8 ;  /* 0x0000000805117220 */ /* 0x002fc60000400000 */
[----:B--2---:R-:W-:Y:S01]  /*06c0*/  FFMA R12, R6, R5, -R15 ;  /* 0x00000005060c7223 */ /* 0x004fe2000000080f */
[----:B------:R-:W-:Y:S01]  /*06d0*/  FMUL R15, R37, R34 ;  /* 0x00000022250f7220 */ /* 0x000fe20000400000 */
[----:B---3--:R-:W-:Y:S02]  /*06e0*/  FFMA R17, R4, R9, -R17 ;  /* 0x0000000904117223 */ /* 0x008fe40000000811 */
[----:B------:R-:W-:Y:S01]  /*06f0*/  FADD R14, RZ, R12 ;  /* 0x0000000cff0e7221 */ /* 0x000fe20000000000 */
[----:B------:R-:W-:Y:S01]  /*0700*/  FFMA R12, R36, R35, -R15 ;  /* 0x00000023240c7223 */ /* 0x000fe2000000080f */
[----:B------:R-:W-:Y:S01]  /*0710*/  FMUL R15, R35, R32 ;  /* 0x00000020230f7220 */ /* 0x000fe20000400000 */
[----:B----4-:R-:W-:Y:S01]  /*0720*/  FMUL R19, R9, R10 ;  /* 0x0000000a09137220 */ /* 0x010fe20000400000 */
[----:B------:R-:W-:Y:S01]  /*0730*/  FADD R14, R14, R17 ;  /* 0x000000110e0e7221 */ /* 0x000fe20000000000 */
[----:B------:R-:W-:Y:S01]  /*0740*/  FADD R12, R13, R12 ;  /* 0x0000000c0d0c7221 */ /* 0x000fe20000000000 */
[----:B------:R-:W-:Y:S01]  /*0750*/  FFMA R15, R34, R33, -R15 ;  /* 0x00000021220f7223 */ /* 0x000fe2000000080f */
[-C--:B------:R-:W-:Y:S01]  /*0760*/  FFMA R19, R8, R11.reuse, -R19 ;  /* 0x0000000b08137223 */ /* 0x080fe20000000813 */
[----:B------:R-:W-:Y:S01]  /*0770*/  FMUL R16, R6, R11 ;  /* 0x0000000b06107220 */ /* 0x000fe20000400000 */
[----:B------:R-:W-:Y:S01]  /*0780*/  FFMA R13, R3, R32, -R0 ;  /* 0x00000020030d7223 */ /* 0x000fe20000000800 */
[----:B------:R-:W-:Y:S01]  /*0790*/  FADD R12, R12, R15 ;  /* 0x0000000f0c0c7221 */ /* 0x000fe20000000000 */
[----:B------:R-:W-:Y:S01]  /*07a0*/  FADD R14, R14, R19 ;  /* 0x000000130e0e7221 */ /* 0x000fe20000000000 */
[----:B------:R-:W-:Y:S01]  /*07b0*/  FFMA R17, R7, R10, -R16 ;  /* 0x0000000a07117223 */ /* 0x000fe20000000810 */
[----:B------:R-:W-:-:S02]  /*07c0*/  HFMA2 R0, -RZ, RZ, 0, 0 ;  /* 0x00000000ff007431 */ /* 0x000fc400000001ff */
[----:B------:R-:W-:Y:S01]  /*07d0*/  FADD R12, R12, R13 ;  /* 0x0000000d0c0c7221 */ /* 0x000fe20000000000 */
[----:B------:R-:W-:-:S03]  /*07e0*/  FADD R14, R14, R17 ;  /* 0x000000110e0e7221 */ /* 0x000fc60000000000 */
[----:B------:R-:W-:Y:S01]  /*07f0*/  FMUL R38, R12, 0.5 ;  /* 0x3f0000000c267820 */ /* 0x000fe20000400000 */
[----:B------:R-:W-:-:S05]  /*0800*/  FMUL R39, R14, 0.5 ;  /* 0x3f0000000e277820 */ /* 0x000fca0000400000 */
[----:B------:R-:W-:-:S04]  /*0810*/  FSETP.NEU.AND P0, PT, R39, RZ, PT ;  /* 0x000000ff2700720b */ /* 0x000fc80003f0d000 */
[----:B------:R-:W-:-:S13]  /*0820*/  FSETP.EQ.OR P0, PT, R38, RZ, !P0 ;  /* 0x000000ff2600720b */ /* 0x000fda0004702400 */
[----:B------:R-:W-:Y:S05]  /*0830*/  @P0 BRA `(.L_x_308) ;  /* 0x000000a400a80947 */ /* 0x000fea0003800000 */
[----:B------:R-:W-:Y:S01]  /*0840*/  FADD R15, -R7, R5 ;  /* 0x00000005070f7221 */ /* 0x000fe20000000100 */
[--C-:B------:R-:W-:Y:S01]  /*0850*/  FADD R50, R3, -R7.reuse ;  /* 0x8000000703327221 */ /* 0x100fe20000000000 */
[--C-:B------:R-:W-:Y:S01]  /*0860*/  FADD R40, R37, -R7.reuse ;  /* 0x8000000725287221 */ /* 0x100fe20000000000 */
[--C-:B------:R-:W-:Y:S01]  /*0870*/  FADD R30, R35, -R7.reuse ;  /* 0x80000007231e7221 */ /* 0x100fe20000000000 */
[----:B------:R-:W-:Y:S01]  /*0880*/  FADD R28, R33, -R7 ;  /* 0x80000007211c7221 */ /* 0x000fe20000000000 */
[----:B------:R-:W-:Y:S01]  /*0890*/  FADD R13, -R6, R4 ;  /* 0x00000004060d7221 */ /* 0x000fe20000000100 */
[--C-:B------:R-:W-:Y:S01]  /*08a0*/  FADD R49, R2, -R6.reuse ;  /* 0x8000000602317221 */ /* 0x100fe20000000000 */
[--C-:B------:R-:W-:Y:S01]  /*08b0*/  FADD R41, R36, -R6.reuse ;  /* 0x8000000624297221 */ /* 0x100fe20000000000 */
[--C-:B------:R-:W-:Y:S01]  /*08c0*/  FADD R31, R34, -R6.reuse ;  /* 0x80000006221f7221 */ /* 0x100fe20000000000 */
[C---:B------:R-:W-:Y:S01]  /*08d0*/  FMUL R12, R15.reuse, R15 ;  /* 0x0000000f0f0c7220 */ /* 0x040fe20000400000 */
[C---:B------:R-:W-:Y:S01]  /*08e0*/  FMUL R0, R15.reuse, R50 ;  /* 0x000000320f007220 */ /* 0x040fe20000400000 */
[C---:B------:R-:W-:Y:S01]  /*08f0*/  FMUL R14, R15.reuse, R40 ;  /* 0x000000280f0e7220 */ /* 0x040fe20000400000 */
[C---:B------:R-:W-:Y:S01]  /*0900*/  FMUL R16, R15.reuse, R30 ;  /* 0x0000001e0f107220 */ /* 0x040fe20000400000 */
[----:B------:R-:W-:Y:S01]  /*0910*/  FADD R29, R32, -R6 ;  /* 0x80000006201d7221 */ /* 0x000fe20000000000 */
[----:B------:R-:W-:Y:S01]  /*0920*/  FMUL R18, R15, R28 ;  /* 0x0000001c0f127220 */ /* 0x000fe20000400000 */
[----:B------:R-:W-:Y:S01]  /*0930*/  FADD R21, -R7, R11 ;  /* 0x0000000b07157221 */ /* 0x000fe20000000100 */
[C---:B------:R-:W-:Y:S01]  /*0940*/  FFMA R12, R13.reuse, R13, R12 ;  /* 0x0000000d0d0c7223 */ /* 0x040fe2000000000c */
[C---:B------:R-:W-:Y:S01]  /*0950*/  FFMA R27, R13.reuse, R49, R0 ;  /* 0x000000310d1b7223 */ /* 0x040fe20000000000 */
[C---:B------:R-:W-:Y:S01]  /*0960*/  FFMA R15, R13.reuse, R41, R14 ;  /* 0x000000290d0f7223 */ /* 0x040fe2000000000e */
[C---:B------:R-:W-:Y:S01]  /*0970*/  FFMA R19, R13.reuse, R31, R16 ;  /* 0x0000001f0d137223 */ /* 0x040fe20000000010 */
[----:B------:R-:W-:Y:S01]  /*0980*/  FFMA R13, R13, R29, R18 ;  /* 0x0000001d0d0d7223 */ /* 0x000fe20000000012 */
[----:B------:R-:W-:Y:S01]  /*0990*/  FADD R17, -R6, R10 ;  /* 0x0000000a06117221 */ /* 0x000fe20000000100 */
[C---:B------:R-:W-:Y:S01]  /*09a0*/  FMUL R14, R21.reuse, R21 ;  /* 0x00000015150e7220 */ /* 0x040fe20000400000 */
[C---:B------:R-:W-:Y:S01]  /*09b0*/  FMUL R0, R21.reuse, R50 ;  /* 0x0000003215007220 */ /* 0x040fe20000400000 */
[C---:B------:R-:W-:Y:S01]  /*09c0*/  FMUL R16, R21.reuse, R40 ;  /* 0x0000002815107220 */ /* 0x040fe20000400000 */
[C---:B------:R-:W-:Y:S01]  /*09d0*/  FMUL R18, R21.reuse, R30 ;  /* 0x0000001e15127220 */ /* 0x040fe20000400000 */
[----:B------:R-:W-:Y:S01]  /*09e0*/  FMUL R20, R21, R28 ;  /* 0x0000001c15147220 */ /* 0x000fe20000400000 */
[C---:B------:R-:W-:Y:S01]  /*09f0*/  FFMA R14, R17.reuse, R17, R14 ;  /* 0x00000011110e7223 */ /* 0x040fe2000000000e */
[C---:B------:R-:W-:Y:S01]  /*0a00*/  FFMA R53, R17.reuse, R49, R0 ;  /* 0x0000003111357223 */ /* 0x040fe20000000000 */
[C---:B------:R-:W-:Y:S01]  /*0a10*/  FFMA R23, R17.reuse, R41, R16 ;  /* 0x0000002911177223 */ /* 0x040fe20000000010 */
[C---:B------:R-:W-:Y:S01]  /*0a20*/  FFMA R21, R17.reuse, R31, R18 ;  /* 0x0000001f11157223 */ /* 0x040fe20000000012 */
[----:B------:R-:W-:Y:S01]  /*0a30*/  FFMA R17, R17, R29, R20 ;  /* 0x0000001d11117223 */ /* 0x000fe20000000014 */
[C---:B------:R-:W-:Y:S01]  /*0a40*/  FADD R42, -R3.reuse, R7 ;  /* 0x00000007032a7221 */ /* 0x040fe20000000100 */
[C---:B------:R-:W-:Y:S01]  /*0a50*/  FADD R20, -R3.reuse, R33 ;  /* 0x0000002103147221 */ /* 0x040fe20000000100 */
[----:B------:R-:W-:Y:S01]  /*0a60*/  FADD R52, -R3, R37 ;  /* 0x0000002503347221 */ /* 0x000fe20000000100 */
[C---:B------:R-:W-:Y:S01]  /*0a70*/  FADD R43, -R2.reuse, R6 ;  /* 0x00000006022b7221 */ /* 0x040fe20000000100 */
[----:B------:R-:W-:Y:S01]  /*0a80*/  FADD R0, -R2, R32 ;  /* 0x0000002002007221 */ /* 0x000fe20000000100 */
[-C--:B------:R-:W-:Y:S01]  /*0a90*/  FMUL R57, R20, R42.reuse ;  /* 0x0000002a14397220 */ /* 0x080fe20000400000 */
[----:B------:R-:W-:Y:S01]  /*0aa0*/  FADD R51, -R2, R36 ;  /* 0x0000002402337221 */ /* 0x000fe20000000100 */
[----:B------:R-:W-:Y:S01]  /*0ab0*/  FMUL R18, R52, R42 ;  /* 0x0000002a34127220 */ /* 0x000fe20000400000 */
[----:B------:R-:W-:Y:S01]  /*0ac0*/  FMUL R25, R20, R20 ;  /* 0x0000001414197220 */ /* 0x000fe20000400000 */
[CC--:B------:R-:W-:Y:S01]  /*0ad0*/  FFMA R57, R0.reuse, R43.reuse, R57 ;  /* 0x0000002b00397223 */ /* 0x0c0fe20000000039 */
[----:B------:R-:W-:Y:S01]  /*0ae0*/  FSETP.GE.AND P1, PT, R27, RZ, PT ;  /* 0x000000ff1b00720b */ /* 0x000fe20003f26000 */
[----:B------:R-:W-:Y:S01]  /*0af0*/  FFMA R55, R51, R43, R18 ;  /* 0x0000002b33377223 */ /* 0x000fe20000000012 */
[----:B------:R-:W-:Y:S01]  /*0b00*/  FFMA R18, R0, R0, R25 ;  /* 0x0000000000127223 */ /* 0x000fe20000000019 */
[----:B------:R-:W-:Y:S01]  /*0b10*/  FSETP.GE.AND P0, PT, R53, RZ, PT ;  /* 0x000000ff3500720b */ /* 0x000fe20003f06000 */
[----:B------:R-:W-:Y:S01]  /*0b20*/  FMUL R16, R52, R52 ;  /* 0x0000003434107220 */ /* 0x000fe20000400000 */
[----:B------:R-:W-:Y:S01]  /*0b30*/  FSETP.GE.AND P5, PT, R57, RZ, PT ;  /* 0x000000ff3900720b */ /* 0x000fe20003fa6000 */
[C---:B------:R-:W-:Y:S01]  /*0b40*/  FADD R61, -R3.reuse, R9 ;  /* 0x00000009033d7221 */ /* 0x040fe20000000100 */
[----:B------:R-:W-:Y:S01]  /*0b50*/  FSETP.LTU.OR P1, PT, R12, R27, !P1 ;  /* 0x0000001b0c00720b */ /* 0x000fe20004f29400 */
[C---:B------:R-:W-:Y:S01]  /*0b60*/  FADD R26, -R3.reuse, R11 ;  /* 0x0000000b031a7221 */ /* 0x040fe20000000100 */
[----:B------:R-:W-:Y:S01]  /*0b70*/  FSETP.LTU.OR P5, PT, R18, R57, !P5 ;  /* 0x000000391200720b */ /* 0x000fe20006fa9400 */
[----:B------:R-:W-:Y:S01]  /*0b80*/  FADD R57, -R3, R5 ;  /* 0x0000000503397221 */ /* 0x000fe20000000100 */
[----:B------:R-:W-:Y:S01]  /*0b90*/  FSETP.LTU.OR P0, PT, R14, R53, !P0 ;  /* 0x000000350e00720b */ /* 0x000fe20004709400 */
[----:B------:R-:W-:Y:S01]  /*0ba0*/  FFMA R16, R51, R51, R16 ;  /* 0x0000003333107223 */ /* 0x000fe20000000010 */
[----:B------:R-:W-:Y:S01]  /*0bb0*/  FSETP.GE.AND P2, PT, R55, RZ, PT ;  /* 0x000000ff3700720b */ /* 0x000fe20003f46000 */
[C---:B------:R-:W-:Y:S01]  /*0bc0*/  FMUL R25, R20.reuse, R57 ;  /* 0x0000003914197220 */ /* 0x040fe20000400000 */
[C---:B------:R-:W-:Y:S01]  /*0bd0*/  FMUL R53, R20.reuse, R61 ;  /* 0x0000003d14357220 */ /* 0x040fe20000400000 */
[----:B------:R-:W-:Y:S01]  /*0be0*/  FMUL R20, R20, R26 ;  /* 0x0000001a14147220 */ /* 0x000fe20000400000 */
[C---:B------:R-:W-:Y:S01]  /*0bf0*/  FADD R27, -R2.reuse, R10 ;  /* 0x0000000a021b7221 */ /* 0x040fe20000000100 */
[----:B------:R-:W-:Y:S01]  /*0c00*/  PLOP3.LUT P1, PT, P1, P0, PT, 0xf8, 0x8f ;  /* 0x00000000008f781c */ /* 0x000fe20000f21f70 */
[----:B------:R-:W-:Y:S01]  /*0c10*/  FADD R60, -R2, R4 ;  /* 0x00000004023c7221 */ /* 0x000fe20000000100 */
[----:B------:R-:W-:Y:S01]  /*0c20*/  FSETP.LTU.OR P2, PT, R16, R55, !P2 ;  /* 0x000000371000720b */ /* 0x000fe20005749400 */
[----:B------:R-:W-:Y:S01]  /*0c30*/  FFMA R55, R0, R27, R20 ;  /* 0x0000001b00377223 */ /* 0x000fe20000000014 */
[----:B------:R-:W-:Y:S01]  /*0c40*/  FSETP.GE.AND P4, PT, R15, RZ, PT ;  /* 0x000000ff0f00720b */ /* 0x000fe20003f86000 */
[----:B------:R-:W-:Y:S01]  /*0c50*/  FMUL R20, R52, R57 ;  /* 0x0000003934147220 */ /* 0x000fe20000400000 */
[----:B------:R-:W-:Y:S01]  /*0c60*/  FSETP.GE.AND P3, PT, R19, RZ, PT ;  /* 0x000000ff1300720b */ /* 0x000fe20003f66000 */
[----:B------:R-:W-:Y:S01]  /*0c70*/  FADD R62, -R2, R8 ;  /* 0x00000008023e7221 */ /* 0x000fe20000000100 */
[----:B------:R-:W-:Y:S01]  /*0c80*/  FSETP.GE.AND P0, PT, R23, RZ, PT ;  /* 0x000000ff1700720b */ /* 0x000fe20003f06000 */
[C---:B------:R-:W-:Y:S01]  /*0c90*/  FFMA R25, R0.reuse, R60, R25 ;  /* 0x0000003c00197223 */ /* 0x040fe20000000019 */
[----:B------:R-:W-:Y:S01]  /*0ca0*/  FSETP.GE.AND P6, PT, R21, RZ, PT ;  /* 0x000000ff1500720b */ /* 0x000fe20003fc6000 */
[----:B------:R-:W-:Y:S01]  /*0cb0*/  FFMA R53, R0, R62, R53 ;  /* 0x0000003e00357223 */ /* 0x000fe20000000035 */
[----:B------:R-:W-:Y:S01]  /*0cc0*/  PLOP3.LUT P2, PT, P2, P5, PT, 0xf8, 0x8f ;  /* 0x00000000008f781c */ /* 0x000fe2000174bf70 */
[----:B------:R-:W-:Y:S01]  /*0cd0*/  @!P1 STL.64 [R1+0x40], R2 ;  /* 0x0000400201009387 */ /* 0x000fe20000100a00 */
[C---:B------:R-:W-:Y:S01]  /*0ce0*/  FSETP.LTU.OR P4, PT, R12.reuse, R15, !P4 ;  /* 0x0000000f0c00720b */ /* 0x040fe20006789400 */
[----:B------:R-:W-:Y:S01]  /*0cf0*/  FFMA R15, R51, R60, R20 ;  /* 0x0000003c330f7223 */ /* 0x000fe20000000014 */
[----:B------:R-:W-:Y:S01]  /*0d00*/  FSETP.LTU.OR P3, PT, R12, R19, !P3 ;  /* 0x000000130c00720b */ /* 0x000fe20005f69400 */
[----:B------:R-:W-:Y:S01]  /*0d10*/  FADD R24, R2, -R4 ;  /* 0x8000000402187221 */ /* 0x000fe20000000000 */
[C---:B------:R-:W-:Y:S01]  /*0d20*/  FSETP.LTU.OR P0, PT, R14.reuse, R23, !P0 ;  /* 0x000000170e00720b */ /* 0x040fe20004709400 */
[----:B------:R-:W-:Y:S01]  /*0d30*/  FADD R23, R37, -R5 ;  /* 0x8000000525177221 */ /* 0x000fe20000000000 */
[----:B------:R-:W-:Y:S01]  /*0d40*/  FSETP.LTU.OR P6, PT, R14, R21, !P6 ;  /* 0x000000150e00720b */ /* 0x000fe200077c9400 */
[----:B------:R-:W-:Y:S01]  /*0d50*/  BSSY.RECONVERGENT B4, `(.L_x_309) ;  /* 0x0000064000047945 */ /* 0x000fe20003800200 */
[----:B------:R-:W-:-:S02]  /*0d60*/  FSETP.GE.AND P5, PT, R13, RZ, PT ;  /* 0x000000ff0d00720b */ /* 0x000fc40003fa6000 */
[----:B------:R-:W-:Y:S02]  /*0d70*/  MOV R0, RZ ;  /* 0x000000ff00007202 */ /* 0x000fe40000000f00 */
[----:B------:R-:W-:Y:S02]  /*0d80*/  PLOP3.LUT P0, PT, P4, P0, PT, 0xf8, 0x8f ;  /* 0x00000000008f781c */ /* 0x000fe40002701f70 */
[----:B------:R-:W-:Y:S02]  /*0d90*/  @!P1 MOV R0, 0x1 ;  /* 0x0000000100009802 */ /* 0x000fe40000000f00 */
[----:B------:R-:W-:Y:S02]  /*0da0*/  PLOP3.LUT P3, PT, P3, P6, PT, 0xf8, 0x8f ;  /* 0x00000000008f781c */ /* 0x000fe40001f6df70 */
[----:B------:R-:W-:Y:S01]  /*0db0*/  FSETP.LTU.OR P4, PT, R12, R13, !P5 ;  /* 0x0000000d0c00720b */ /* 0x000fe20006f89400 */
[----:B------:R-:W-:Y:S01]  /*0dc0*/  FMUL R12, R52, R61 ;  /* 0x0000003d340c7220 */ /* 0x000fe20000400000 */
[----:B------:R-:W-:-:S02]  /*0dd0*/  FSETP.GE.AND P1, PT, R15, RZ, PT ;  /* 0x000000ff0f00720b */ /* 0x000fc40003f26000 */
[----:B------:R-:W-:Y:S02]  /*0de0*/  FSETP.GE.AND P6, PT, R25, RZ, PT ;  /* 0x000000ff1900720b */ /* 0x000fe40003fc6000 */
[----:B------:R-:W-:Y:S02]  /*0df0*/  FSETP.GE.AND P5, PT, R17, RZ, PT ;  /* 0x000000ff1100720b */ /* 0x000fe40003fa6000 */
[----:B------:R-:W-:Y:S01]  /*0e00*/  FSETP.LTU.OR P1, PT, R16, R15, !P1 ;  /* 0x0000000f1000720b */ /* 0x000fe20004f29400 */
[----:B------:R-:W-:Y:S01]  /*0e10*/  FFMA R15, R51, R62, R12 ;  /* 0x0000003e330f7223 */ /* 0x000fe2000000000c */
[----:B------:R-:W-:Y:S01]  /*0e20*/  FSETP.LTU.OR P6, PT, R18, R25, !P6 ;  /* 0x000000191200720b */ /* 0x000fe200077c9400 */
[----:B------:R-:W-:Y:S01]  /*0e30*/  FMUL R12, R52, R26 ;  /* 0x0000001a340c7220 */ /* 0x000fe20000400000 */
[----:B------:R-:W-:Y:S02]  /*0e40*/  @!P2 SHF.L.U32 R13, R0, 0x1, RZ ;  /* 0x00000001000da819 */ /* 0x000fe400000006ff */
[----:B------:R-:W-:Y:S01]  /*0e50*/  FSETP.LTU.OR P5, PT, R14, R17, !P5 ;  /* 0x000000110e00720b */ /* 0x000fe20006fa9400 */
[----:B------:R-:W-:Y:S01]  /*0e60*/  FADD R14, R36, -R4 ;  /* 0x80000004240e7221 */ /* 0x000fe20000000000 */
[----:B------:R-:W-:-:S02]  /*0e70*/  PLOP3.LUT P6, PT, P1, P6, PT, 0xf8, 0x8f ;  /* 0x00000000008f781c */ /* 0x000fc40000fcdf70 */
[----:B------:R-:W-:Y:S02]  /*0e80*/  @!P2 LEA R13, R13, R44, 0x2 ;  /* 0x0000002c0d0da211 */ /* 0x000fe400078e10ff */
[----:B------:R-:W-:Y:S02]  /*0e90*/  PLOP3.LUT P4, PT, P4, P5, PT, 0xf8, 0x8f ;  /* 0x00000000008f781c */ /* 0x000fe4000278bf70 */
[----:B------:R-:W-:Y:S01]  /*0ea0*/  FSETP.GE.AND P5, PT, R53, RZ, PT ;  /* 0x000000ff3500720b */ /* 0x000fe20003fa6000 */
[----:B------:R0:W-:Y:S01]  /*0eb0*/  @!P2 STL.64 [R13], R6 ;  /* 0x000000060d00a387 */ /* 0x0001e20000100a00 */
[----:B------:R-:W-:Y:S02]  /*0ec0*/  FSETP.GE.AND P1, PT, R15, RZ, PT ;  /* 0x000000ff0f00720b */ /* 0x000fe40003f26000 */
[----:B------:R-:W-:Y:S02]  /*0ed0*/  @!P2 IADD3 R0, PT, PT, R0, 0x1, RZ ;  /* 0x000000010000a810 */ /* 0x000fe40007ffe0ff */
[----:B------:R-:W-:-:S02]  /*0ee0*/  FSETP.LTU.OR P5, PT, R18, R53, !P5 ;  /* 0x000000351200720b */ /* 0x000fc40006fa9400 */
[----:B------:R-:W-:Y:S01]  /*0ef0*/  FSETP.LTU.OR P1, PT, R16, R15, !P1 ;  /* 0x0000000f1000720b */ /* 0x000fe20004f29400 */
[----:B------:R-:W-:Y:S01]  /*0f00*/  FADD R15, R3, -R5 ;  /* 0x80000005030f7221 */ /* 0x000fe20000000000 */
[C---:B------:R-:W-:Y:S02]  /*0f10*/  @!P0 SHF.L.U32 R19, R0.reuse, 0x1, RZ ;  /* 0x0000000100138819 */ /* 0x040fe400000006ff */
[----:B------:R-:W-:Y:S01]  /*0f20*/  @!P0 IADD3 R0, PT, PT, R0, 0x1, RZ ;  /* 0x0000000100008810 */ /* 0x000fe20007ffe0ff */
[----:B0-----:R-:W-:Y:S01]  /*0f30*/  FFMA R13, R51, R27, R12 ;  /* 0x0000001b330d7223 */ /* 0x001fe2000000000c */
[----:B------:R-:W-:Y:S01]  /*0f40*/  PLOP3.LUT P5, PT, P1, P5, PT, 0xf8, 0x8f ;  /* 0x00000000008f781c */ /* 0x000fe20000fabf70 */
[----:B------:R-:W-:Y:S01]  /*0f50*/  FMUL R12, R50, R41 ;  /* 0x00000029320c7220 */ /* 0x000fe20000400000 */
[----:B------:R-:W-:Y:S01]  /*0f60*/  FSETP.GE.AND P2, PT, R55, RZ, PT ;  /* 0x000000ff3700720b */ /* 0x000fe20003f46000 */
[----:B------:R-:W-:Y:S01]  /*0f70*/  FMUL R17, R15, R14 ;  /* 0x0000000e0f117220 */ /* 0x000fe20000400000 */
[----:B------:R-:W-:Y:S01]  /*0f80*/  FSETP.GE.AND P1, PT, R13, RZ, PT ;  /* 0x000000ff0d00720b */ /* 0x000fe20003f26000 */
[----:B------:R-:W-:Y:S01]  /*0f90*/  FFMA R12, R49, R40, -R12 ;  /* 0x00000028310c7223 */ /* 0x000fe2000000080c */
[----:B------:R-:W-:Y:S01]  /*0fa0*/  @!P6 SHF.L.U32 R21, R0, 0x1, RZ ;  /* 0x000000010015e819 */ /* 0x000fe200000006ff */
[----:B------:R-:W-:Y:S01]  /*0fb0*/  FFMA R17, R24, R23, -R17 ;  /* 0x0000001718117223 */ /* 0x000fe20000000811 */
[----:B------:R-:W-:Y:S01]  /*0fc0*/  @!P6 IADD3 R0, PT, PT, R0, 0x1, RZ ;  /* 0x000000010000e810 */ /* 0x000fe20007ffe0ff */
[----:B------:R-:W-:Y:S01]  /*0fd0*/  FMUL R25, R12, 0.5 ;  /* 0x3f0000000c197820 */ /* 0x000fe20000400000 */
[----:B------:R-:W-:Y:S01]  /*0fe0*/  FSETP.LTU.OR P2, PT, R18, R55, !P2 ;  /* 0x000000371200720b */ /* 0x000fe20005749400 */
[----:B------:R-:W-:Y:S01]  /*0ff0*/  FMUL R58, R17, 0.5 ;  /* 0x3f000000113a7820 */ /* 0x000fe20000400000 */
[----:B------:R-:W-:-:S02]  /*1000*/  FSETP.LTU.OR P1, PT, R16, R13, !P1 ;  /* 0x0000000d1000720b */ /* 0x000fc40004f29400 */
[C---:B------:R-:W-:Y:S01]  /*1010*/  @!P3 SHF.L.U32 R13, R0.reuse, 0x1, RZ ;  /* 0x00000001000db819 */ /* 0x040fe200000006ff */
[----:B------:R-:W-:Y:S01]  /*1020*/  FMUL R16, R25, R58 ;  /* 0x0000003a19107220 */ /* 0x000fe20000400000 */
[----:B------:R-:W-:Y:S02]  /*1030*/  @!P3 IADD3 R0, PT, PT, R0, 0x1, RZ ;  /* 0x000000010000b810 */ /* 0x000fe40007ffe0ff */
[----:B------:R-:W-:Y:S02]  /*1040*/  PLOP3.LUT P1, PT, P1, P2, PT, 0xf8, 0x8f ;  /* 0x00000000008f781c */ /* 0x000fe40000f25f70 */
[C---:B------:R-:W-:Y:S01]  /*1050*/  @!P5 SHF.L.U32 R53, R0.reuse, 0x1, RZ ;  /* 0x000000010035d819 */ /* 0x040fe200000006ff */
[----:B------:R-:W0:Y:S01]  /*1060*/  F2F.F64.F32 R16, R16 ;  /* 0x0000001000107310 */ /* 0x000e220000201800 */
[----:B------:R-:W-:Y:S02]  /*1070*/  @!P5 IADD3 R0, PT, PT, R0, 0x1, RZ ;  /* 0x000000010000d810 */ /* 0x000fe40007ffe0ff */
[----:B------:R-:W-:-:S02]  /*1080*/  @!P0 LEA R19, R19, R44, 0x2 ;  /* 0x0000002c13138211 */ /* 0x000fc400078e10ff */
[C---:B------:R-:W-:Y:S02]  /*1090*/  @!P4 SHF.L.U32 R55, R0.reuse, 0x1, RZ ;  /* 0x000000010037c819 */ /* 0x040fe400000006ff */
[----:B------:R-:W-:Y:S01]  /*10a0*/  @!P4 IADD3 R0, PT, PT, R0, 0x1, RZ ;  /* 0x000000010000c810 */ /* 0x000fe20007ffe0ff */
[----:B------:R1:W-:Y:S01]  /*10b0*/  @!P0 STL.64 [R19], R36 ;  /* 0x0000002413008387 */ /* 0x0003e20000100a00 */
[-C--:B------:R-:W-:Y:S02]  /*10c0*/  @!P6 LEA R21, R21, R44.reuse, 0x2 ;  /* 0x0000002c1515e211 */ /* 0x080fe400078e10ff */
[----:B------:R-:W-:Y:S02]  /*10d0*/  @!P1 SHF.L.U32 R59, R0, 0x1, RZ ;  /* 0x00000001003b9819 */ /* 0x000fe400000006ff */
[-C--:B------:R-:W-:Y:S01]  /*10e0*/  @!P3 LEA R18, R13, R44.reuse, 0x2 ;  /* 0x0000002c0d12b211 */ /* 0x080fe200078e10ff */
[----:B------:R1:W-:Y:S01]  /*10f0*/  @!P6 STL.64 [R21], R4 ;  /* 0x000000041500e387 */ /* 0x0003e20000100a00 */
[----:B------:R-:W-:-:S02]  /*1100*/  @!P5 LEA R53, R53, R44, 0x2 ;  /* 0x0000002c3535d211 */ /* 0x000fc400078e10ff */
[-C--:B------:R-:W-:Y:S01]  /*1110*/  @!P4 LEA R55, R55, R44.reuse, 0x2 ;  /* 0x0000002c3737c211 */ /* 0x080fe200078e10ff */
[----:B------:R1:W-:Y:S01]  /*1120*/  @!P3 STL.64 [R18], R34 ;  /* 0x000000221200b387 */ /* 0x0003e20000100a00 */
[----:B------:R-:W-:Y:S02]  /*1130*/  @!P1 LEA R59, R59, R44, 0x2 ;  /* 0x0000002c3b3b9211 */ /* 0x000fe400078e10ff */
[----:B------:R-:W-:Y:S01]  /*1140*/  MOV R12, 0x88e368f1 ;  /* 0x88e368f1000c7802 */ /* 0x000fe20000000f00 */
[----:B------:R1:W-:Y:S01]  /*1150*/  @!P5 STL.64 [R53], R8 ;  /* 0x000000083500d387 */ /* 0x0003e20000100a00 */
[----:B------:R-:W-:Y:S02]  /*1160*/  MOV R13, 0x3ee4f8b5 ;  /* 0x3ee4f8b5000d7802 */ /* 0x000fe40000000f00 */
[----:B------:R-:W-:Y:S01]  /*1170*/  @!P1 IADD3 R0, PT, PT, R0, 0x1, RZ ;  /* 0x0000000100009810 */ /* 0x000fe20007ffe0ff */
[----:B------:R1:W-:Y:S03]  /*1180*/  @!P4 STL.64 [R55], R32 ;  /* 0x000000203700c387 */ /* 0x0003e60000100a00 */
[----:B0-----:R-:W-:Y:S01]  /*1190*/  DSETP.GE.AND P0, PT, R16, -R12, PT ;  /* 0x8000000c1000722a */ /* 0x001fe20003f06000 */
[----:B------:R1:W-:-:S13]  /*11a0*/  @!P1 STL.64 [R59], R10 ;  /* 0x0000000a3b009387 */ /* 0x0003da0000100a00 */
[----:B-1----:R-:W-:Y:S05]  /*11b0*/  @P0 BRA `(.L_x_310) ;  /* 0x0000000000740947 */ /* 0x002fea0003800000 */
        /* <DEDUP_REMOVED lines=20> */
[----:B------:R-:W-:Y:S05]  /*1300*/  CALL.REL.NOINC `($__internal_3_$__cuda_sm3x_div_rn_noftz_f32_slowpath) ;  /* 0x0000009c00bc7944 */ /* 0x000fea0003c00000 */
[----:B------:R-:W-:-:S07]  /*1310*/  MOV R13, R12 ;  /* 0x0000000c000d7202 */ /* 0x000fce0000000f00 */
.L_x_312:
[----:B------:R-:W-:Y:S05]  /*1320*/  BSYNC.RECONVERGENT B5 ;  /* 0x0000000000057941 */ /* 0x000fea0003800200 */
.L_x_311:
[----:B------:R-:W-:Y:S01]  /*1330*/  SHF.L.U32 R17, R0, 0x1, RZ ;  /* 0x0000000100117819 */ /* 0x000fe200000006ff */
[-C--:B------:R-:W-:Y:S01]  /*1340*/  FFMA R12, R51, R13.reuse, R2 ;  /* 0x0000000d330c7223 */ /* 0x080fe20000000002 */
[----:B------:R-:W-:Y:S01]  /*1350*/  FFMA R13, R52, R13, R3 ;  /* 0x0000000d340d7223 */ /* 0x000fe20000000003 */
[----:B------:R-:W-:Y:S02]  /*1360*/  IADD3 R0, PT, PT, R0, 0x1, RZ ;  /* 0x0000000100007810 */ /* 0x000fe40007ffe0ff */
[----:B------:R-:W-:-:S05]  /*1370*/  LEA R17, R17, R44, 0x2 ;  /* 0x0000002c11117211 */ /* 0x000fca00078e10ff */
[----:B------:R0:W-:Y:S02]  /*1380*/  STL.64 [R17], R12 ;  /* 0x0000000c11007387 */ /* 0x0001e40000100a00 */
.L_x_310:
[----:B------:R-:W-:Y:S05]  /*1390*/  BSYNC.RECONVERGENT B4 ;  /* 0x0000000000047941 */ /* 0x000fea0003800200 */
.L_x_309:
[--C-:B------:R-:W-:Y:S01]  /*13a0*/  FADD R54, R3, -R9.reuse ;  /* 0x8000000903367221 */ /* 0x100fe20000000000 */
[--C-:B------:R-:W-:Y:S01]  /*13b0*/  FADD R53, R36, -R8.reuse ;  /* 0x8000000824357221 */ /* 0x100fe20000000000 */
[----:B------:R-:W-:Y:S01]  /*13c0*/  FADD R56, R2, -R8 ;  /* 0x8000000802387221 */ /* 0x000fe20000000000 */
[----:B------:R-:W-:Y:S01]  /*13d0*/  FADD R55, R37, -R9 ;  /* 0x8000000925377221 */ /* 0x000fe20000000000 */
[----:B0-----:R-:W-:Y:S02]  /*13e0*/  HFMA2 R12, -RZ, RZ, -0.00014913082122802734375, 2530 ;  /* 0x88e368f1ff0c7431 */ /* 0x001fe400000001ff */
        /* <DEDUP_REMOVED lines=31> */
.L_x_316:
[----:B------:R-:W-:Y:S05]  /*15e0*/  BSYNC.RECONVERGENT B5 ;  /* 0x0000000000057941 */ /* 0x000fea0003800200 */
.L_x_315:
[----:B------:R-:W-:Y:S01]  /*15f0*/  SHF.L.U32 R17, R0, 0x1, RZ ;  /* 0x0000000100117819 */ /* 0x000fe200000006ff */
[-C--:B------:R-:W-:Y:S01]  /*1600*/  FFMA R12, R51, R13.reuse, R2 ;  /* 0x0000000d330c7223 */ /* 0x080fe20000000002 */
[----:B------:R-:W-:Y:S01]  /*1610*/  FFMA R13, R52, R13, R3 ;  /* 0x0000000d340d7223 */ /* 0x000fe20000000003 */
[----:B------:R-:W-:Y:S02]  /*1620*/  IADD3 R0, PT, PT, R0, 0x1, RZ ;  /* 0x0000000100007810 */ /* 0x000fe40007ffe0ff */
[----:B------:R-:W-:-:S05]  /*1630*/  LEA R17, R17, R44, 0x2 ;  /* 0x0000002c11117211 */ /* 0x000fca00078e10ff */
[----:B------:R0:W-:Y:S02]  /*1640*/  STL.64 [R17], R12 ;  /* 0x0000000c11007387 */ /* 0x0001e40000100a00 */
.L_x_314:
[----:B------:R-:W-:Y:S05]  /*1650*/  BSYNC.RECONVERGENT B4 ;  /* 0x0000000000047941 */ /* 0x000fea0003800200 */
.L_x_313:
        /* <DEDUP_REMOVED lines=36> */
.L_x_320:
[----:B------:R-:W-:Y:S05]  /*18a0*/  BSYNC.RECONVERGENT B5 ;  /* 0x0000000000057941 */ /* 0x000fea0003800200 */
.L_x_319:
[----:B------:R-:W-:Y:S01]  /*18b0*/  SHF.L.U32 R17, R0, 0x1, RZ ;  /* 0x0000000100117819 */ /* 0x000fe200000006ff */
[-C--:B------:R-:W-:Y:S01]  /*18c0*/  FFMA R12, R51, R13.reuse, R2 ;  /* 0x0000000d330c7223 */ /* 0x080fe20000000002 */
[----:B------:R-:W-:Y:S01]  /*18d0*/  FFMA R13, R52, R13, R3 ;  /* 0x0000000d340d7223 */ /* 0x000fe20000000003 */
[----:B------:R-:W-:Y:S02]  /*18e0*/  IADD3 R0, PT, PT, R0, 0x1, RZ ;  /* 0x0000000100007810 */ /* 0x000fe40007ffe0ff */
[----:B------:R-:W-:-:S05]  /*18f0*/  LEA R17, R17, R44, 0x2 ;  /* 0x0000002c11117211 */ /* 0x000fca00078e10ff */
[----:B------:R0:W-:Y:S02]  /*1900*/  STL.64 [R17], R12 ;  /* 0x0000000c11007387 */ /* 0x0001e40000100a00 */
.L_x_318:
[----:B------:R-:W-:Y:S05]  /*1910*/  BSYNC.RECONVERGENT B4 ;  /* 0x0000000000047941 */ /* 0x000fea0003800200 */
.L_x_317:
[----:B------:R-:W-:Y:S01]  /*1920*/  FMUL R16, R25, R64 ;  /* 0x0000004019107220 */ /* 0x000fe20000400000 */
[----:B0-----:R-:W-:Y:S01]  /*1930*/  HFMA2 R12, -RZ, RZ, -0.00014913082122802734375, 2530 ;  /* 0x88e368f1ff0c7431 */ /* 0x001fe200000001ff */
        /* <DEDUP_REMOVED lines=27> */
.L_x_324:
[----:B------:R-:W-:Y:S05]  /*1af0*/  BSYNC.RECONVERGENT B5 ;  /* 0x0000000000057941 */ /* 0x000fea0003800200 */
.L_x_323:
[----:B------:R-:W-:Y:S01]  /*1b00*/  SHF.L.U32 R17, R0, 0x1, RZ ;  /* 0x0000000100117819 */ /* 0x000fe200000006ff */
[-C--:B------:R-:W-:Y:S01]  /*1b10*/  FFMA R12, R51, R13.reuse, R2 ;  /* 0x0000000d330c7223 */ /* 0x080fe20000000002 */
[----:B------:R-:W-:Y:S01]  /*1b20*/  FFMA R13, R52, R13, R3 ;  /* 0x0000000d340d7223 */ /* 0x000fe20000000003 */
[----:B------:R-:W-:Y:S02]  /*1b30*/  IADD3 R0, PT, PT, R0, 0x1, RZ ;  /* 0x0000000100007810 */ /* 0x000fe40007ffe0ff */
[----:B------:R-:W-:-:S05]  /*1b40*/  LEA R17, R17, R44, 0x2 ;  /* 0x0000002c11117211 */ /* 0x000fca00078e10ff */
[----:B------:R0:W-:Y:S02]  /*1b50*/  STL.64 [R17], R12 ;  /* 0x0000000c11007387 */ /* 0x0001e40000100a00 */
.L_x_322:
[----:B------:R-:W-:Y:S05]  /*1b60*/  BSYNC.RECONVERGENT B4 ;  /* 0x0000000000047941 */ /* 0x000fea0003800200 */
.L_x_321:
[----:B------:R-:W-:Y:S01]  /*1b70*/  FADD R26, R34, -R4 ;  /* 0x80000004221a7221 */ /* 0x000fe20000000000 */
[----:B------:R-:W-:Y:S01]  /*1b80*/  FMUL R40, R40, R31 ;  /* 0x0000001f28287220 */ /* 0x000fe20000400000 */
[----:B------:R-:W-:Y:S01]  /*1b90*/  FADD R25, R35, -R5 ;  /* 0x8000000523197221 */ /* 0x000fe20000000000 */
[----:B0-----:R-:W-:Y:S02]  /*1ba0*/  HFMA2 R12, -RZ, RZ, -0.00014913082122802734375, 2530 ;  /* 0x88e368f1ff0c7431 */ /* 0x001fe400000001ff */
[----:B------:R-:W-:Y:S01]  /*1bb0*/  FMUL R23, R23, R26 ;  /* 0x0000001a17177220 */ /* 0x000fe20000400000 */
[----:B------:R-:W-:Y:S01]  /*1bc0*/  FFMA R40, R41, R30, -R40 ;  /* 0x0000001e29287223 */ /* 0x000fe20000000828 */
[----:B------:R-:W-:Y:S01]  /*1bd0*/  MOV R13, 0x3ee4f8b5 ;  /* 0x3ee4f8b5000d7802 */ /* 0x000fe20000000f00 */
[----:B------:R-:W-:Y:S01]  /*1be0*/  BSSY.RECONVERGENT B4, `(.L_x_325) ;  /* 0x000002b000047945 */ /* 0x000fe20003800200 */
[----:B------:R-:W-:Y:S01]  /*1bf0*/  FFMA R23, R14, R25, -R23 ;  /* 0x000000190e177223 */ /* 0x000fe20000000817 */
[----:B------:R-:W-:Y:S01]  /*1c00*/  FMUL R14, R40, 0.5 ;  /* 0x3f000000280e7820 */ /* 0x000fe20000400000 */
[----:B------:R-:W-:-:S02]  /*1c10*/  FADD R40, -R37, R35 ;  /* 0x0000002325287221 */ /* 0x000fc40000000100 */
[----:B------:R-:W-:Y:S01]  /*1c20*/  FMUL R41, R23, 0.5 ;  /* 0x3f00000017297820 */ /* 0x000fe20000400000 */
[----:B------:R-:W-:-:S03]  /*1c30*/  FADD R23, -R36, R34 ;  /* 0x0000002224177221 */ /* 0x000fc60000000100 */
[----:B------:R-:W-:-:S06]  /*1c40*/  FMUL R16, R14, R41 ;  /* 0x000000290e107220 */ /* 0x000fcc0000400000 */
[----:B------:R-:W0:Y:S02]  /*1c50*/  F2F.F64.F32 R16, R16 ;  /* 0x0000001000107310 */ /* 0x000e240000201800 */
[----:B0-----:R-:W-:-:S14]  /*1c60*/  DSETP.GE.AND P0, PT, R16, -R12, PT ;  /* 0x8000000c1000722a */ /* 0x001fdc0003f06000 */
[----:B------:R-:W-:Y:S05]  /*1c70*/  @P0 BRA `(.L_x_326) ;  /* 0x0000000000840947 */ /* 0x000fea0003800000 */
[C---:B------:R-:W-:Y:S01]  /*1c80*/  FADD R18, -R37.reuse, R7 ;  /* 0x0000000725127221 */ /* 0x040fe20000000100 */
[C---:B------:R-:W-:Y:S01]  /*1c90*/  FADD R19, -R36.reuse, R4 ;  /* 0x0000000424137221 */ /* 0x040fe20000000100 */
[----:B------:R-:W-:Y:S01]  /*1ca0*/  FADD R16, -R36, R6 ;  /* 0x0000000624107221 */ /* 0x000fe20000000100 */
[----:B------:R-:W-:Y:S02]  /*1cb0*/  FADD R17, -R37, R5 ;  /* 0x0000000525117221 */ /* 0x000fe40000000100 */
        /* <DEDUP_REMOVED lines=22> */
.L_x_328:
[----:B------:R-:W-:Y:S05]  /*1e20*/  BSYNC.RECONVERGENT B5 ;  /* 0x0000000000057941 */ /* 0x000fea0003800200 */
.L_x_327:
[----:B------:R-:W-:Y:S01]  /*1e30*/  SHF.L.U32 R17, R0, 0x1, RZ ;  /* 0x0000000100117819 */ /* 0x000fe200000006ff */
[-C--:B------:R-:W-:Y:S01]  /*1e40*/  FFMA R12, R23, R13.reuse, R36 ;  /* 0x0000000d170c7223 */ /* 0x080fe20000000024 */
[----:B------:R-:W-:Y:S01]  /*1e50*/  FFMA R13, R40, R13, R37 ;  /* 0x0000000d280d7223 */ /* 0x000fe20000000025 */
[----:B------:R-:W-:Y:S02]  /*1e60*/  IADD3 R0, PT, PT, R0, 0x1, RZ ;  /* 0x0000000100007810 */ /* 0x000fe40007ffe0ff */
[----:B------:R-:W-:-:S05]  /*1e70*/  LEA R17, R17, R44, 0x2 ;  /* 0x0000002c11117211 */ /* 0x000fca00078e10ff */
[----:B------:R0:W-:Y:S02]  /*1e80*/  STL.64 [R17], R12 ;  /* 0x0000000c11007387 */ /* 0x0001e40000100a00 */
.L_x_326:
[----:B------:R-:W-:Y:S05]  /*1e90*/  BSYNC.RECONVERGENT B4 ;  /* 0x0000000000047941 */ /* 0x000fea0003800200 */
.L_x_325:
[----:B------:R-:W-:Y:S01]  /*1ea0*/  FADD R42, R34, -R8 ;  /* 0x80000008222a7221 */ /* 0x000fe20000000000 */
[----:B------:R-:W-:Y:S01]  /*1eb0*/  FADD R52, R35, -R9 ;  /* 0x8000000923347221 */ /* 0x000fe20000000000 */
[----:B0-----:R-:W-:Y:S01]  /*1ec0*/  MOV R13, 0x3ee4f8b5 ;  /* 0x3ee4f8b5000d7802 */ /* 0x001fe20000000f00 */
[----:B------:R-:W-:Y:S01]  /*1ed0*/  BSSY.RECONVERGENT B4, `(.L_x_329) ;  /* 0x000002a000047945 */ /* 0x000fe20003800200 */
[----:B------:R-:W-:-:S04]  /*1ee0*/  FMUL R12, R55, R42 ;  /* 0x0000002a370c7220 */ /* 0x000fc80000400000 */
[----:B------:R-:W-:-:S04]  /*1ef0*/  FFMA R12, R53, R52, -R12 ;  /* 0x00000034350c7223 */ /* 0x000fc8000000080c */
[----:B------:R-:W-:Y:S01]  /*1f00*/  FMUL R27, R12, 0.5 ;  /* 0x3f0000000c1b7820 */ /* 0x000fe20000400000 */
[----:B------:R-:W-:-:S03]  /*1f10*/  HFMA2 R12, -RZ, RZ, -0.00014913082122802734375, 2530 ;  /* 0x88e368f1ff0c7431 */ /* 0x000fc600000001ff */
        /* <DEDUP_REMOVED lines=30> */
.L_x_332:
[----:B------:R-:W-:Y:S05]  /*2100*/  BSYNC.RECONVERGENT B5 ;  /* 0x0000000000057941 */ /* 0x000fea0003800200 */
.L_x_331:
[----:B------:R-:W-:Y:S01]  /*2110*/  SHF.L.U32 R17, R0, 0x1, RZ ;  /* 0x0000000100117819 */ /* 0x000fe200000006ff */
[-C--:B------:R-:W-:Y:S01]  /*2120*/  FFMA R12, R23, R13.reuse, R36 ;  /* 0x0000000d170c7223 */ /* 0x080fe20000000024 */
[----:B------:R-:W-:Y:S01]  /*2130*/  FFMA R13, R40, R13, R37 ;  /* 0x0000000d280d7223 */ /* 0x000fe20000000025 */
[----:B------:R-:W-:Y:S02]  /*2140*/  IADD3 R0, PT, PT, R0, 0x1, RZ ;  /* 0x0000000100007810 */ /* 0x000fe40007ffe0ff */
[----:B------:R-:W-:-:S05]  /*2150*/  LEA R17, R17, R44, 0x2 ;  /* 0x0000002c11117211 */ /* 0x000fca00078e10ff */
[----:B------:R0:W-:Y:S02]  /*2160*/  STL.64 [R17], R12 ;  /* 0x0000000c11007387 */ /* 0x0001e40000100a00 */
.L_x_330:
[----:B------:R-:W-:Y:S05]  /*2170*/  BSYNC.RECONVERGENT B4 ;  /* 0x0000000000047941 */ /* 0x000fea0003800200 */
.L_x_329:
        /* <DEDUP_REMOVED lines=38> */
.L_x_336:
[----:B------:R-:W-:Y:S05]  /*23e0*/  BSYNC.RECONVERGENT B5 ;  /* 0x0000000000057941 */ /* 0x000fea0003800200 */
.L_x_335:
[----:B------:R-:W-:Y:S01]  /*23f0*/  SHF.L.U32 R17, R0, 0x1, RZ ;  /* 0x0000000100117819 */ /* 0x000fe200000006ff */
[-C--:B------:R-:W-:Y:S01]  /*2400*/  FFMA R12, R23, R13.reuse, R36 ;  /* 0x0000000d170c7223 */ /* 0x080fe20000000024 */
[----:B------:R-:W-:Y:S01]  /*2410*/  FFMA R13, R40, R13, R37 ;  /* 0x0000000d280d7223 */ /* 0x000fe20000000025 */
[----:B------:R-:W-:Y:S02]  /*2420*/  IADD3 R0, PT, PT, R0, 0x1, RZ ;  /* 0x0000000100007810 */ /* 0x000fe40007ffe0ff */
[----:B------:R-:W-:-:S05]  /*2430*/  LEA R17, R17, R44, 0x2 ;  /* 0x0000002c11117211 */ /* 0x000fca00078e10ff */
[----:B------:R0:W-:Y:S02]  /*2440*/  STL.64 [R17], R12 ;  /* 0x0000000c11007387 */ /* 0x0001e40000100a00 */
.L_x_334:
[----:B------:R-:W-:Y:S05]  /*2450*/  BSYNC.RECONVERGENT B4 ;  /* 0x0000000000047941 */ /* 0x000fea0003800200 */
.L_x_333:
[----:B------:R-:W-:Y:S01]  /*2460*/  FMUL R16, R14, R41 ;  /* 0x000000290e107220 */ /* 0x000fe20000400000 */
[----:B0-----:R-:W-:Y:S01]  /*2470*/  HFMA2 R12, -RZ, RZ, -0.00014913082122802734375, 2530 ;  /* 0x88e368f1ff0c7431 */ /* 0x001fe200000001ff */
[----:B------:R-:W-:Y:S01]  /*2480*/  MOV R13, 0x3ee4f8b5 ;  /* 0x3ee4f8b5000d7802 */ /* 0x000fe20000000f00 */
[----:B------:R-:W-:Y:S03]  /*2490*/  BSSY.RECONVERGENT B4, `(.L_x_337) ;  /* 0x0000025000047945 */ /* 0x000fe60003800200 */
        /* <DEDUP_REMOVED lines=29> */
.L_x_340:
[----:B------:R-:W-:Y:S05]  /*2670*/  BSYNC.RECONVERGENT B5 ;  /* 0x0000000000057941 */ /* 0x000fea0003800200 */
.L_x_339:
[----:B------:R-:W-:Y:S01]  /*2680*/  SHF.L.U32 R17, R0, 0x1, RZ ;  /* 0x0000000100117819 */ /* 0x000fe200000006ff */
[-C--:B------:R-:W-:Y:S01]  /*2690*/  FFMA R12, R23, R13.reuse, R36 ;  /* 0x0000000d170c7223 */ /* 0x080fe20000000024 */
[----:B------:R-:W-:Y:S01]  /*26a0*/  FFMA R13, R40, R13, R37 ;  /* 0x0000000d280d7223 */ /* 0x000fe20000000025 */
[----:B------:R-:W-:Y:S02]  /*26b0*/  IADD3 R0, PT, PT, R0, 0x1, RZ ;  /* 0x0000000100007810 */ /* 0x000fe40007ffe0ff */
[----:B------:R-:W-:-:S05]  /*26c0*/  LEA R17, R17, R44, 0x2 ;  /* 0x0000002c11117211 */ /* 0x000fca00078e10ff */
[----:B------:R0:W-:Y:S02]  /*26d0*/  STL.64 [R17], R12 ;  /* 0x0000000c11007387 */ /* 0x0001e40000100a00 */
.L_x_338:
[----:B------:R-:W-:Y:S05]  /*26e0*/  BSYNC.RECONVERGENT B4 ;  /* 0x0000000000047941 */ /* 0x000fea0003800200 */
.L_x_337:
[----:B------:R-:W-:Y:S01]  /*26f0*/  FADD R14, R32, -R4 ;  /* 0x80000004200e7221 */ /* 0x000fe20000000000 */
[----:B------:R-:W-:Y:S01]  /*2700*/  FMUL R30, R30, R29 ;  /* 0x0000001d1e1e7220 */ /* 0x000fe20000400000 */
[----:B------:R-:W-:Y:S01]  /*2710*/  FADD R23, R33, -R5 ;  /* 0x8000000521177221 */ /* 0x000fe20000000000 */
[----:B0-----:R-:W-:Y:S02]  /*2720*/  HFMA2 R12, -RZ, RZ, -0.00014913082122802734375, 2530 ;  /* 0x88e368f1ff0c7431 */ /* 0x001fe400000001ff */
[----:B------:R-:W-:Y:S01]  /*2730*/  FMUL R13, R25, R14 ;  /* 0x0000000e190d7220 */ /* 0x000fe20000400000 */
[----:B------:R-:W-:Y:S01]  /*2740*/  FFMA R25, R31, R28, -R30 ;  /* 0x0000001c1f197223 */ /* 0x000fe2000000081e */
[----:B------:R-:W-:Y:S01]  /*2750*/  BSSY.RECONVERGENT B4, `(.L_x_341) ;  /* 0x000002c000047945 */ /* 0x000fe20003800200 */
[----:B------:R-:W-:Y:S01]  /*2760*/  FADD R27, -R34, R32 ;  /* 0x00000020221b7221 */ /* 0x000fe20000000100 */
[----:B------:R-:W-:Y:S01]  /*2770*/  FFMA R13, R26, R23, -R13 ;  /* 0x000000171a0d7223 */ /* 0x000fe2000000080d */
[----:B------:R-:W-:Y:S01]  /*2780*/  FMUL R25, R25, 0.5 ;  /* 0x3f00000019197820 */ /* 0x000fe20000400000 */
[----:B------:R-:W-:-:S02]  /*2790*/  FADD R26, -R35, R33 ;  /* 0x00000021231a7221 */ /* 0x000fc40000000100 */
[----:B------:R-:W-:Y:S01]  /*27a0*/  FMUL R30, R13, 0.5 ;  /* 0x3f0000000d1e7820 */ /* 0x000fe20000400000 */
[----:B------:R-:W-:-:S03]  /*27b0*/  MOV R13, 0x3ee4f8b5 ;  /* 0x3ee4f8b5000d7802 */ /* 0x000fc60000000f00 */
        /* <DEDUP_REMOVED lines=30> */
.L_x_344:
[----:B------:R-:W-:Y:S05]  /*29a0*/  BSYNC.RECONVERGENT B5 ;  /* 0x0000000000057941 */ /* 0x000fea0003800200 */
.L_x_343:
[----:B------:R-:W-:Y:S01]  /*29b0*/  SHF.L.U32 R17, R0, 0x1, RZ ;  /* 0x0000000100117819 */ /* 0x000fe200000006ff */
[-C--:B------:R-:W-:Y:S01]  /*29c0*/  FFMA R12, R27, R13.reuse, R34 ;  /* 0x0000000d1b0c7223 */ /* 0x080fe20000000022 */
[----:B------:R-:W-:Y:S01]  /*29d0*/  FFMA R13, R26, R13, R35 ;  /* 0x0000000d1a0d7223 */ /* 0x000fe20000000023 */
[----:B------:R-:W-:Y:S02]  /*29e0*/  IADD3 R0, PT, PT, R0, 0x1, RZ ;  /* 0x0000000100007810 */ /* 0x000fe40007ffe0ff */
[----:B------:R-:W-:-:S05]  /*29f0*/  LEA R17, R17, R44, 0x2 ;  /* 0x0000002c11117211 */ /* 0x000fca00078e10ff */
[----:B------:R0:W-:Y:S02]  /*2a00*/  STL.64 [R17], R12 ;  /* 0x0000000c11007387 */ /* 0x0001e40000100a00 */
.L_x_342:
[----:B------:R-:W-:Y:S05]  /*2a10*/  BSYNC.RECONVERGENT B4 ;  /* 0x0000000000047941 */ /* 0x000fea0003800200 */
.L_x_341:
[----:B------:R-:W-:Y:S01]  /*2a20*/  FADD R31, R32, -R8 ;  /* 0x80000008201f7221 */ /* 0x000fe20000000000 */
[----:B------:R-:W-:Y:S01]  /*2a30*/  FADD R41, R33, -R9 ;  /* 0x8000000921297221 */ /* 0x000fe20000000000 */
[----:B0-----:R-:W-:Y:S01]  /*2a40*/  HFMA2 R12, -RZ, RZ, -0.00014913082122802734375, 2530 ;  /* 0x88e368f1ff0c7431 */ /* 0x001fe200000001ff */
[----:B------:R-:W-:Y:S01]  /*2a50*/  BSSY.RECONVERGENT B4, `(.L_x_345) ;  /* 0x000002a000047945 */ /* 0x000fe20003800200 */
[----:B------:R-:W-:-:S04]  /*2a60*/  FMUL R13, R52, R31 ;  /* 0x0000001f340d7220 */ /* 0x000fc80000400000 */
[----:B------:R-:W-:-:S04]  /*2a70*/  FFMA R13, R42, R41, -R13 ;  /* 0x000000292a0d7223 */ /* 0x000fc8000000080d */
        /* <DEDUP_REMOVED lines=32> */
.L_x_348:
[----:B------:R-:W-:Y:S05]  /*2c80*/  BSYNC.RECONVERGENT B5 ;  /* 0x0000000000057941 */ /* 0x000fea0003800200 */
.L_x_347:
[----:B------:R-:W-:Y:S01]  /*2c90*/  SHF.L.U32 R17, R0, 0x1, RZ ;  /* 0x0000000100117819 */ /* 0x000fe200000006ff */
[-C--:B------:R-:W-:Y:S01]  /*2ca0*/  FFMA R12, R27, R13.reuse, R34 ;  /* 0x0000000d1b0c7223 */ /* 0x080fe20000000022 */
[----:B------:R-:W-:Y:S01]  /*2cb0*/  FFMA R13, R26, R13, R35 ;  /* 0x0000000d1a0d7223 */ /* 0x000fe20000000023 */
[----:B------:R-:W-:Y:S02]  /*2cc0*/  IADD3 R0, PT, PT, R0, 0x1, RZ ;  /* 0x0000000100007810 */ /* 0x000fe40007ffe0ff */
[----:B------:R-:W-:-:S05]  /*2cd0*/  LEA R17, R17, R44, 0x2 ;  /* 0x0000002c11117211 */ /* 0x000fca00078e10ff */
[----:B------:R0:W-:Y:S02]  /*2ce0*/  STL.64 [R17], R12 ;  /* 0x0000000c11007387 */ /* 0x0001e40000100a00 */
.L_x_346:
[----:B------:R-:W-:Y:S05]  /*2cf0*/  BSYNC.RECONVERGENT B4 ;  /* 0x0000000000047941 */ /* 0x000fea0003800200 */
.L_x_345:
        /* <DEDUP_REMOVED lines=38> */
.L_x_352:
[----:B------:R-:W-:Y:S05]  /*2f60*/  BSYNC.RECONVERGENT B5 ;  /* 0x0000000000057941 */ /* 0x000fea0003800200 */
.L_x_351:
[----:B------:R-:W-:Y:S01]  /*2f70*/  SHF.L.U32 R17, R0, 0x1, RZ ;  /* 0x0000000100117819 */ /* 0x000fe200000006ff */
[-C--:B------:R-:W-:Y:S01]  /*2f80*/  FFMA R12, R27, R13.reuse, R34 ;  /* 0x0000000d1b0c7223 */ /* 0x080fe20000000022 */
[----:B------:R-:W-:Y:S01]  /*2f90*/  FFMA R13, R26, R13, R35 ;  /* 0x0000000d1a0d7223 */ /* 0x000fe20000000023 */
[----:B------:R-:W-:Y:S02]  /*2fa0*/  IADD3 R0, PT, PT, R0, 0x1, RZ ;  /* 0x0000000100007810 */ /* 0x000fe40007ffe0ff */
[----:B------:R-:W-:-:S05]  /*2fb0*/  LEA R17, R17, R44, 0x2 ;  /* 0x0000002c11117211 */ /* 0x000fca00078e10ff */
[----:B------:R0:W-:Y:S02]  /*2fc0*/  STL.64 [R17], R12 ;  /* 0x0000000c11007387 */ /* 0x0001e40000100a00 */
.L_x_350:
[----:B------:R-:W-:Y:S05]  /*2fd0*/  BSYNC.RECONVERGENT B4 ;  /* 0x0000000000047941 */ /* 0x000fea0003800200 */
.L_x_349:
        /* <DEDUP_REMOVED lines=33> */
.L_x_356:
[----:B------:R-:W-:Y:S05]  /*31f0*/  BSYNC.RECONVERGENT B5 ;  /* 0x0000000000057941 */ /* 0x000fea0003800200 */
.L_x_355:
[----:B------:R-:W-:Y:S01]  /*3200*/  SHF.L.U32 R17, R0, 0x1, RZ ;  /* 0x0000000100117819 */ /* 0x000fe200000006ff */
[-C--:B------:R-:W-:Y:S01]  /*3210*/  FFMA R12, R27, R13.reuse, R34 ;  /* 0x0000000d1b0c7223 */ /* 0x080fe20000000022 */
[----:B------:R-:W-:Y:S01]  /*3220*/  FFMA R13, R26, R13, R35 ;  /* 0x0000000d1a0d7223 */ /* 0x000fe20000000023 */
[----:B------:R-:W-:Y:S02]  /*3230*/  IADD3 R0, PT, PT, R0, 0x1, RZ ;  /* 0x0000000100007810 */ /* 0x000fe40007ffe0ff */
[----:B------:R-:W-:-:S05]  /*3240*/  LEA R17, R17, R44, 0x2 ;  /* 0x0000002c11117211 */ /* 0x000fca00078e10ff */
[----:B------:R0:W-:Y:S02]  /*3250*/  STL.64 [R17], R12 ;  /* 0x0000000c11007387 */ /* 0x0001e40000100a00 */
.L_x_354:
[----:B------:R-:W-:Y:S05]  /*3260*/  BSYNC.RECONVERGENT B4 ;  /* 0x0000000000047941 */ /* 0x000fea0003800200 */
.L_x_353:
[----:B------:R-:W-:Y:S01]  /*3270*/  FMUL R49, R49, R28 ;  /* 0x0000001c31317220 */ /* 0x000fe20000400000 */
[----:B------:R-:W-:Y:S01]  /*3280*/  FMUL R24, R24, R23 ;  /* 0x0000001718187220 */ /* 0x000fe20000400000 */
[----:B0-----:R-:W-:Y:S01]  /*3290*/  HFMA2 R12, -RZ, RZ, -0.00014913082122802734375, 2530 ;  /* 0x88e368f1ff0c7431 */ /* 0x001fe200000001ff */
[----:B------:R-:W-:Y:S01]  /*32a0*/  MOV R13, 0x3ee4f8b5 ;  /* 0x3ee4f8b5000d7802 */ /* 0x000fe20000000f00 */
[----:B------:R-:W-:Y:S01]  /*32b0*/  FFMA R49, R50, R29, -R49 ;  /* 0x0000001d32317223 */ /* 0x000fe20000000831 */
[----:B------:R-:W-:Y:S01]  /*32c0*/  FFMA R14, R15, R14, -R24 ;  /* 0x0000000e0f0e7223 */ /* 0x000fe20000000818 */
[----:B------:R-:W-:Y:S01]  /*32d0*/  BSSY.RECONVERGENT B4, `(.L_x_357) ;  /* 0x0000029000047945 */ /* 0x000fe20003800200 */
[----:B------:R-:W-:Y:S01]  /*32e0*/  FADD R23, R2, -R32 ;  /* 0x8000002002177221 */ /* 0x000fe20000000000 */
[----:B------:R-:W-:Y:S01]  /*32f0*/  FMUL R15, R49, 0.5 ;  /* 0x3f000000310f7820 */ /* 0x000fe20000400000 */
[----:B------:R-:W-:Y:S01]  /*3300*/  FMUL R14, R14, 0.5 ;  /* 0x3f0000000e0e7820 */ /* 0x000fe20000400000 */
[----:B------:R-:W-:-:S03]  /*3310*/  FADD R24, R3, -R33 ;  /* 0x8000002103187221 */ /* 0x000fc60000000000 */
        /* <DEDUP_REMOVED lines=29> */
.L_x_360:
[----:B------:R-:W-:Y:S05]  /*34f0*/  BSYNC.RECONVERGENT B5 ;  /* 0x0000000000057941 */ /* 0x000fea0003800200 */
.L_x_359:
[----:B------:R-:W-:Y:S01]  /*3500*/  SHF.L.U32 R13, R0, 0x1, RZ ;  /* 0x00000001000d7819 */ /* 0x000fe200000006ff */
[-C--:B------:R-:W-:Y:S01]  /*3510*/  FFMA R16, R23, R12.reuse, R32 ;  /* 0x0000000c17107223 */ /* 0x080fe20000000020 */
[----:B------:R-:W-:Y:S01]  /*3520*/  FFMA R17, R24, R12, R33 ;  /* 0x0000000c18117223 */ /* 0x000fe20000000021 */
[----:B------:R-:W-:Y:S02]  /*3530*/  IADD3 R0, PT, PT, R0, 0x1, RZ ;  /* 0x0000000100007810 */ /* 0x000fe40007ffe0ff */
[----:B------:R-:W-:-:S05]  /*3540*/  LEA R13, R13, R44, 0x2 ;  /* 0x0000002c0d0d7211 */ /* 0x000fca00078e10ff */
[----:B------:R0:W-:Y:S02]  /*3550*/  STL.64 [R13], R16 ;  /* 0x000000100d007387 */ /* 0x0001e40000100a00 */
.L_x_358:
[----:B------:R-:W-:Y:S05]  /*3560*/  BSYNC.RECONVERGENT B4 ;  /* 0x0000000000047941 */ /* 0x000fea0003800200 */
.L_x_357:
[----:B------:R-:W-:Y:S01]  /*3570*/  FMUL R41, R56, R41 ;  /* 0x0000002938297220 */ /* 0x000fe20000400000 */
[----:B0-----:R-:W-:Y:S01]  /*3580*/  HFMA2 R13, -RZ, RZ, 1.72265625, -38560 ;  /* 0x3ee4f8b5ff0d7431 */ /* 0x001fe200000001ff */
        /* <DEDUP_REMOVED lines=33> */
.L_x_364:
[----:B------:R-:W-:Y:S05]  /*37a0*/  BSYNC.RECONVERGENT B5 ;  /* 0x0000000000057941 */ /* 0x000fea0003800200 */
.L_x_363:
[----:B------:R-:W-:Y:S01]  /*37b0*/  SHF.L.U32 R13, R0, 0x1, RZ ;  /* 0x00000001000d7819 */ /* 0x000fe200000006ff */
[-C--:B------:R-:W-:Y:S01]  /*37c0*/  FFMA R4, R23, R12.reuse, R32 ;  /* 0x0000000c17047223 */ /* 0x080fe20000000020 */
[----:B------:R-:W-:Y:S01]  /*37d0*/  FFMA R5, R24, R12, R33 ;  /* 0x0000000c18057223 */ /* 0x000fe20000000021 */
[----:B------:R-:W-:Y:S02]  /*37e0*/  IADD3 R0, PT, PT, R0, 0x1, RZ ;  /* 0x0000000100007810 */ /* 0x000fe40007ffe0ff */
[----:B------:R-:W-:-:S05]  /*37f0*/  LEA R13, R13, R44, 0x2 ;  /* 0x0000002c0d0d7211 */ /* 0x000fca00078e10ff */
[----:B------:R0:W-:Y:S02]  /*3800*/  STL.64 [R13], R4 ;  /* 0x000000040d007387 */ /* 0x0001e40000100a00 */
.L_x_362:
[----:B------:R-:W-:Y:S05]  /*3810*/  BSYNC.RECONVERGENT B4 ;  /* 0x0000000000047941 */ /* 0x000fea0003800200 */
.L_x_361:
[----:B------:R-:W-:Y:S01]  /*3820*/  FMUL R53, R60, R53 ;  /* 0x000000353c357220 */ /* 0x000fe20000400000 */
[----:B------:R-:W-:Y:S01]  /*3830*/  HFMA2 R17, -RZ, RZ, 1.72265625, -38560 ;  /* 0x3ee4f8b5ff117431 */ /* 0x000fe200000001ff */
[----:B------:R-:W-:Y:S01]  /*3840*/  MOV R16, 0x88e368f1 ;  /* 0x88e368f100107802 */ /* 0x000fe20000000f00 */
[----:B------:R-:W-:Y:S01]  /*3850*/  BSSY.RECONVERGENT B4, `(.L_x_365) ;  /* 0x0000027000047945 */ /* 0x000fe20003800200 */
[----:B0-----:R-:W-:-:S04]  /*3860*/  FFMA R4, R58, R51, -R53 ;  /* 0x000000333a047223 */ /* 0x001fc80000000835 */
        /* <DEDUP_REMOVED lines=30> */
.L_x_368:
[----:B------:R-:W-:Y:S05]  /*3a50*/  BSYNC.RECONVERGENT B5 ;  /* 0x0000000000057941 */ /* 0x000fea0003800200 */
.L_x_367:
[----:B------:R-:W-:Y:S01]  /*3a60*/  SHF.L.U32 R5, R0, 0x1, RZ ;  /* 0x0000000100057819 */ /* 0x000fe200000006ff */
[-C--:B------:R-:W-:Y:S01]  /*3a70*/  FFMA R8, R23, R12.reuse, R32 ;  /* 0x0000000c17087223 */ /* 0x080fe20000000020 */
[----:B------:R-:W-:Y:S01]  /*3a80*/  FFMA R9, R24, R12, R33 ;  /* 0x0000000c18097223 */ /* 0x000fe20000000021 */
[----:B------:R-:W-:Y:S02]  /*3a90*/  IADD3 R0, PT, PT, R0, 0x1, RZ ;  /* 0x0000000100007810 */ /* 0x000fe40007ffe0ff */
[----:B------:R-:W-:-:S05]  /*3aa0*/  LEA R5, R5, R44, 0x2 ;  /* 0x0000002c05057211 */ /* 0x000fca00078e10ff */
[----:B------:R0:W-:Y:S02]  /*3ab0*/  STL.64 [R5], R8 ;  /* 0x0000000805007387 */ /* 0x0001e40000100a00 */
.L_x_366:
[----:B------:R-:W-:Y:S05]  /*3ac0*/  BSYNC.RECONVERGENT B4 ;  /* 0x0000000000047941 */ /* 0x000fea0003800200 */
.L_x_365:
[----:B0-----:R-:W-:Y:S01]  /*3ad0*/  FMUL R8, R15, R4 ;  /* 0x000000040f087220 */ /* 0x001fe20000400000 */
[----:B------:R-:W-:Y:S01]  /*3ae0*/  HFMA2 R13, -RZ, RZ, 1.72265625, -38560 ;  /* 0x3ee4f8b5ff0d7431 */ /* 0x000fe200000001ff */
        /* <DEDUP_REMOVED lines=30> */
.L_x_372:
[----:B------:R-:W-:Y:S05]  /*3cd0*/  BSYNC.RECONVERGENT B5 ;  /* 0x0000000000057941 */ /* 0x000fea0003800200 */
.L_x_371:
[----:B------:R-:W-:Y:S01]  /*3ce0*/  SHF.L.U32 R7, R0, 0x1, RZ ;  /* 0x0000000100077819 */ /* 0x000fe200000006ff */
[-C--:B------:R-:W-:Y:S01]  /*3cf0*/  FFMA R4, R23, R12.reuse, R32 ;  /* 0x0000000c17047223 */ /* 0x080fe20000000020 */
[----:B------:R-:W-:Y:S01]  /*3d00*/  FFMA R5, R24, R12, R33 ;  /* 0x0000000c18057223 */ /* 0x000fe20000000021 */
[----:B------:R-:W-:Y:S02]  /*3d10*/  IADD3 R0, PT, PT, R0, 0x1, RZ ;  /* 0x0000000100007810 */ /* 0x000fe40007ffe0ff */
[----:B------:R-:W-:-:S05]  /*3d20*/  LEA R7, R7, R44, 0x2 ;  /* 0x0000002c07077211 */ /* 0x000fca00078e10ff */
[----:B------:R0:W-:Y:S02]  /*3d30*/  STL.64 [R7], R4 ;  /* 0x0000000407007387 */ /* 0x0001e40000100a00 */
.L_x_370:
[----:B------:R-:W-:Y:S05]  /*3d40*/  BSYNC.RECONVERGENT B4 ;  /* 0x0000000000047941 */ /* 0x000fea0003800200 */
.L_x_369:
        /* <DEDUP_REMOVED lines=52> */
.L_x_376:
[----:B------:R-:W-:Y:S05]  /*4090*/  BSYNC.RECONVERGENT B2 ;  /* 0x0000000000027941 */ /* 0x000fea0003800200 */
.L_x_375:
        /* <DEDUP_REMOVED lines=8> */
[----:B------:R-:W-:-:S05]  /*4120*/  LEA R21, R5, R44, 0x2 ;  /* 0x0000002c05157211 */ /* 0x000fca00078e10ff */
        /* <DEDUP_REMOVED lines=21> */
.L_x_380:
[----:B------:R-:W-:Y:S05]  /*4280*/  BSYNC.RECONVERGENT B3 ;  /* 0x0000000000037941 */ /* 0x000fea0003800200 */
.L_x_379:
        /* <DEDUP_REMOVED lines=19> */
.L_x_382:
[----:B------:R-:W-:Y:S05]  /*43c0*/  BSYNC.RECONVERGENT B3 ;  /* 0x0000000000037941 */ /* 0x000fea0003800200 */
.L_x_381:
[----:B------:R-:W-:Y:S05]  /*43d0*/  @!P1 BRA `(.L_x_378) ;  /* 0x0000000000389947 */ /* 0x000fea0003800000 */
[----:B0-----:R-:W-:-:S04]  /*43e0*/  SHF.L.U32 R5, R20, 0x1, RZ ;  /* 0x0000000114057819 */ /* 0x001fc800000006ff */
[----:B------:R-:W-:-:S05]  /*43f0*/  LEA R8, R5, R44, 0x2 ;  /* 0x0000002c05087211 */ /* 0x000fca00078e10ff */
[----:B------:R-:W2:Y:S01]  /*4400*/  LDL.128 R4, [R8] ;  /* 0x0000000008047983 */ /* 0x000ea20000100c00 */
        /* <DEDUP_REMOVED lines=11> */
.L_x_378:
[----:B------:R-:W-:Y:S05]  /*44c0*/  BSYNC.RECONVERGENT B2 ;  /* 0x0000000000027941 */ /* 0x000fea0003800200 */
.L_x_377:
        /* <DEDUP_REMOVED lines=13> */
[----:B------:R-:W-:Y:S05]  /*45a0*/  CALL.REL.NOINC `($__internal_3_$__cuda_sm3x_div_rn_noftz_f32_slowpath) ;  /* 0x0000006c00147944 */ /* 0x000fea0003c00000 */
[----:B------:R-:W-:-:S07]  /*45b0*/  MOV R9, R12 ;  /* 0x0000000c00097202 */ /* 0x000fce0000000f00 */
.L_x_384:
[----:B------:R-:W-:Y:S05]  /*45c0*/  BSYNC.RECONVERGENT B5 ;  /* 0x0000000000057941 */ /* 0x000fea0003800200 */
.L_x_383:
        /* <DEDUP_REMOVED lines=14> */
.L_x_386:
[----:B------:R-:W-:Y:S05]  /*46b0*/  BSYNC.RECONVERGENT B5 ;  /* 0x0000000000057941 */ /* 0x000fea0003800200 */
.L_x_385:
        /* <DEDUP_REMOVED lines=17> */
[----:B------:R-:W-:Y:S05]  /*47d0*/  CALL.REL.NOINC `($__internal_2_$__cuda_sm20_sqrt_rn_f32_slowpath) ;  /* 0x0000006800347944 */ /* 0x000fea0003c00000 */
[----:B------:R-:W-:Y:S01]  /*47e0*/  MOV R14, R20 ;  /* 0x00000014000e7202 */ /* 0x000fe20000000f00 */
[----:B------:R-:W-:Y:S06]  /*47f0*/  BRA `(.L_x_391) ;  /* 0x0000000000107947 */ /* 0x000fec0003800000 */
.L_x_390:
[----:B------:R-:W-:Y:S01]  /*4800*/  FMUL.FTZ R14, R13, R12 ;  /* 0x0000000c0d0e7220 */ /* 0x000fe20000410000 */
[----:B------:R-:W-:-:S03]  /*4810*/  FMUL.FTZ R12, R12, 0.5 ;  /* 0x3f0000000c0c7820 */ /* 0x000fc60000410000 */
[----:B------:R-:W-:-:S04]  /*4820*/  FFMA R13, -R14, R14, R13 ;  /* 0x0000000e0e0d7223 */ /* 0x000fc8000000010d */
[----:B------:R-:W-:-:S07]  /*4830*/  FFMA R14, R13, R12, R14 ;  /* 0x0000000c0d0e7223 */ /* 0x000fce000000000e */
.L_x_391:
[----:B------:R-:W-:Y:S05]  /*4840*/  BSYNC.RECONVERGENT B2 ;  /* 0x0000000000027941 */ /* 0x000fea0003800200 */
.L_x_389:
        /* <DEDUP_REMOVED lines=10> */
[----:B------:R-:W-:Y:S02]  /*48f0*/  MOV R19, R14 ;  /* 0x0000000e00137202 */ /* 0x000fe40000000f00 */
[----:B------:R-:W-:-:S07]  /*4900*/  MOV R18, 0x4920 ;  /* 0x0000492000127802 */ /* 0x000fce0000000f00 */
[----:B------:R-:W-:Y:S05]  /*4910*/  CALL.REL.NOINC `($__internal_3_$__cuda_sm3x_div_rn_noftz_f32_slowpath) ;  /* 0x0000006800387944 */ /* 0x000fea0003c00000 */
[----:B------:R-:W-:-:S07]  /*4920*/  MOV R4, R12 ;  /* 0x0000000c00047202 */ /* 0x000fce0000000f00 */
.L_x_393:
[----:B------:R-:W-:Y:S05]  /*4930*/  BSYNC.RECONVERGENT B6 ;  /* 0x0000000000067941 */ /* 0x000fea0003800200 */
.L_x_392:
        /* <DEDUP_REMOVED lines=13> */
[----:B------:R-:W-:Y:S05]  /*4a10*/  CALL.REL.NOINC `($__internal_3_$__cuda_sm3x_div_rn_noftz_f32_slowpath) ;  /* 0x0000006400f87944 */ /* 0x000fea0003c00000 */
[----:B------:R-:W-:-:S13]  /*4a20*/  FSETP.GEU.AND P1, PT, R12, RZ, PT ;  /* 0x000000ff0c00720b */ /* 0x000fda0003f2e000 */
.L_x_395:
[----:B------:R-:W-:Y:S05]  /*4a30*/  BSYNC.RECONVERGENT B6 ;  /* 0x0000000000067941 */ /* 0x000fea0003800200 */
.L_x_394:
        /* <DEDUP_REMOVED lines=14> */
.L_x_397:
[----:B------:R-:W-:Y:S01]  /*4b20*/  FMUL.FTZ R6, R13, R12 ;  /* 0x0000000c0d067220 */ /* 0x000fe20000410000 */
[----:B------:R-:W-:-:S03]  /*4b30*/  FMUL.FTZ R12, R12, 0.5 ;  /* 0x3f0000000c0c7820 */ /* 0x000fc60000410000 */
[----:B------:R-:W-:-:S04]  /*4b40*/  FFMA R13, -R6, R6, R13 ;  /* 0x00000006060d7223 */ /* 0x000fc8000000010d */
[----:B------:R-:W-:-:S07]  /*4b50*/  FFMA R6, R13, R12, R6 ;  /* 0x0000000c0d067223 */ /* 0x000fce0000000006 */
.L_x_398:
[----:B------:R-:W-:Y:S05]  /*4b60*/  BSYNC.RECONVERGENT B2 ;  /* 0x0000000000027941 */ /* 0x000fea0003800200 */
.L_x_396:
        /* <DEDUP_REMOVED lines=13> */
.L_x_400:
[----:B------:R-:W-:Y:S05]  /*4c40*/  BSYNC.RECONVERGENT B6 ;  /* 0x0000000000067941 */ /* 0x000fea0003800200 */
.L_x_399:
        /* <DEDUP_REMOVED lines=8> */
[----:B------:R-:W-:Y:S02]  /*4cd0*/  FSETP.GEU.AND P1, PT, R5, RZ, PT ;  /* 0x000000ff0500720b */ /* 0x000fe40003f2e000 */
[----:B------:R-:W-:Y:S01]  /*4ce0*/  MOV R5, R12 ;  /* 0x0000000c00057202 */ /* 0x000fe20000000f00 */
[----:B-1----:R-:W-:Y:S10]  /*4cf0*/  @!P0 BRA `(.L_x_402) ;  /* 0x0000000000148947 */ /* 0x002ff40003800000 */
[----:B------:R-:W-:Y:S02]  /*4d00*/  MOV R20, R7 ;  /* 0x0000000700147202 */ /* 0x000fe40000000f00 */
[----:B------:R-:W-:Y:S02]  /*4d10*/  MOV R19, R6 ;  /* 0x0000000600137202 */ /* 0x000fe40000000f00 */
[----:B------:R-:W-:-:S07]  /*4d20*/  MOV R18, 0x4d40 ;  /* 0x00004d4000127802 */ /* 0x000fce0000000f00 */
[----:B------:R-:W-:Y:S05]  /*4d30*/  CALL.REL.NOINC `($__internal_3_$__cuda_sm3x_div_rn_noftz_f32_slowpath) ;  /* 0x0000006400307944 */ /* 0x000fea0003c00000 */
[----:B------:R-:W-:-:S13]  /*4d40*/  FSETP.GEU.AND P1, PT, R12, RZ, PT ;  /* 0x000000ff0c00720b */ /* 0x000fda0003f2e000 */
.L_x_402:
[----:B------:R-:W-:Y:S05]  /*4d50*/  BSYNC.RECONVERGENT B6 ;  /* 0x0000000000067941 */ /* 0x000fea0003800200 */
.L_x_401:
        /* <DEDUP_REMOVED lines=15> */
.L_x_404:
[----:B------:R-:W-:Y:S01]  /*4e50*/  FMUL.FTZ R24, R13, R12 ;  /* 0x0000000c0d187220 */ /* 0x000fe20000410000 */
[----:B------:R-:W-:-:S03]  /*4e60*/  FMUL.FTZ R12, R12, 0.5 ;  /* 0x3f0000000c0c7820 */ /* 0x000fc60000410000 */
[----:B------:R-:W-:-:S04]  /*4e70*/  FFMA R13, -R24, R24, R13 ;  /* 0x00000018180d7223 */ /* 0x000fc8000000010d */
[----:B------:R-:W-:-:S07]  /*4e80*/  FFMA R24, R13, R12, R24 ;  /* 0x0000000c0d187223 */ /* 0x000fce0000000018 */
.L_x_405:
[----:B------:R-:W-:Y:S05]  /*4e90*/  BSYNC.RECONVERGENT B2 ;  /* 0x0000000000027941 */ /* 0x000fea0003800200 */
.L_x_403:
        /* <DEDUP_REMOVED lines=14> */
.L_x_407:
[----:B------:R-:W-:Y:S05]  /*4f80*/  BSYNC.RECONVERGENT B6 ;  /* 0x0000000000067941 */ /* 0x000fea0003800200 */
.L_x_406:
        /* <DEDUP_REMOVED lines=15> */
.L_x_409:
[----:B------:R-:W-:Y:S05]  /*5080*/  BSYNC.RECONVERGENT B6 ;  /* 0x0000000000067941 */ /* 0x000fea0003800200 */
.L_x_408:
        /* <DEDUP_REMOVED lines=14> */
.L_x_411:
[----:B------:R-:W-:Y:S01]  /*5170*/  FMUL.FTZ R14, R13, R12 ;  /* 0x0000000c0d0e7220 */ /* 0x000fe20000410000 */
[----:B------:R-:W-:-:S03]  /*5180*/  FMUL.FTZ R12, R12, 0.5 ;  /* 0x3f0000000c0c7820 */ /* 0x000fc60000410000 */
[----:B------:R-:W-:-:S04]  /*5190*/  FFMA R13, -R14, R14, R13 ;  /* 0x0000000e0e0d7223 */ /* 0x000fc8000000010d */
[----:B------:R-:W-:-:S07]  /*51a0*/  FFMA R14, R13, R12, R14 ;  /* 0x0000000c0d0e7223 */ /* 0x000fce000000000e */
.L_x_412:
[----:B------:R-:W-:Y:S05]  /*51b0*/  BSYNC.RECONVERGENT B2 ;  /* 0x0000000000027941 */ /* 0x000fea0003800200 */
.L_x_410:
        /* <DEDUP_REMOVED lines=13> */
.L_x_414:
[----:B------:R-:W-:Y:S05]  /*5290*/  BSYNC.RECONVERGENT B6 ;  /* 0x0000000000067941 */ /* 0x000fea0003800200 */
.L_x_413:
        /* <DEDUP_REMOVED lines=16> */
.L_x_416:
[----:B------:R-:W-:Y:S05]  /*53a0*/  BSYNC.RECONVERGENT B6 ;  /* 0x0000000000067941 */ /* 0x000fea0003800200 */
.L_x_415:
        /* <DEDUP_REMOVED lines=19> */
.L_x_418:
[----:B------:R-:W-:Y:S01]  /*54e0*/  FMUL.FTZ R14, R13, R12 ;  /* 0x0000000c0d0e7220 */ /* 0x000fe20000410000 */
[----:B------:R-:W-:-:S03]  /*54f0*/  FMUL.FTZ R12, R12, 0.5 ;  /* 0x3f0000000c0c7820 */ /* 0x000fc60000410000 */
[----:B------:R-:W-:-:S04]  /*5500*/  FFMA R13, -R14, R14, R13 ;  /* 0x0000000e0e0d7223 */ /* 0x000fc8000000010d */
[----:B------:R-:W-:-:S07]  /*5510*/  FFMA R14, R13, R12, R14 ;  /* 0x0000000c0d0e7223 */ /* 0x000fce000000000e */
.L_x_419:
[----:B------:R-:W-:Y:S05]  /*5520*/  BSYNC.RECONVERGENT B2 ;  /* 0x0000000000027941 */ /* 0x000fea0003800200 */
.L_x_417:
        /* <DEDUP_REMOVED lines=14> */
.L_x_421:
[----:B------:R-:W-:Y:S05]  /*5610*/  BSYNC.RECONVERGENT B6 ;  /* 0x0000000000067941 */ /* 0x000fea0003800200 */
.L_x_420:
        /* <DEDUP_REMOVED lines=15> */
.L_x_423:
[----:B------:R-:W-:Y:S05]  /*5710*/  BSYNC.RECONVERGENT B6 ;  /* 0x0000000000067941 */ /* 0x000fea0003800200 */
.L_x_422:
        /* <DEDUP_REMOVED lines=14> */
.L_x_425:
[----:B------:R-:W-:Y:S01]  /*5800*/  FMUL.FTZ R6, R13, R12 ;  /* 0x0000000c0d067220 */ /* 0x000fe20000410000 */
[----:B------:R-:W-:-:S03]  /*5810*/  FMUL.FTZ R12, R12, 0.5 ;  /* 0x3f0000000c0c7820 */ /* 0x000fc60000410000 */
[----:B------:R-:W-:-:S04]  /*5820*/  FFMA R13, -R6, R6, R13 ;  /* 0x00000006060d7223 */ /* 0x000fc8000000010d */
[----:B------:R-:W-:-:S07]  /*5830*/  FFMA R6, R13, R12, R6 ;  /* 0x0000000c0d067223 */ /* 0x000fce0000000006 */
.L_x_426:
[----:B------:R-:W-:Y:S05]  /*5840*/  BSYNC.RECONVERGENT B2 ;  /* 0x0000000000027941 */ /* 0x000fea0003800200 */
.L_x_424:
        /* <DEDUP_REMOVED lines=13> */
.L_x_428:
[----:B------:R-:W-:Y:S05]  /*5920*/  BSYNC.RECONVERGENT B6 ;  /* 0x0000000000067941 */ /* 0x000fea0003800200 */
.L_x_427:
        /* <DEDUP_REMOVED lines=16> */
.L_x_430:
[----:B------:R-:W-:Y:S05]  /*5a30*/  BSYNC.RECONVERGENT B6 ;  /* 0x0000000000067941 */ /* 0x000fea0003800200 */
.L_x_429:
        /* <DEDUP_REMOVED lines=15> */
.L_x_432:
[----:B------:R-:W-:Y:S01]  /*5b30*/  FMUL.FTZ R24, R13, R12 ;  /* 0x0000000c0d187220 */ /* 0x000fe20000410000 */
[----:B------:R-:W-:-:S03]  /*5b40*/  FMUL.FTZ R12, R12, 0.5 ;  /* 0x3f0000000c0c7820 */ /* 0x000fc60000410000 */
[----:B------:R-:W-:-:S04]  /*5b50*/  FFMA R13, -R24, R24, R13 ;  /* 0x00000018180d7223 */ /* 0x000fc8000000010d */
[----:B------:R-:W-:-:S07]  /*5b60*/  FFMA R24, R13, R12, R24 ;  /* 0x0000000c0d187223 */ /* 0x000fce0000000018 */
.L_x_433:
[----:B------:R-:W-:Y:S05]  /*5b70*/  BSYNC.RECONVERGENT B2 ;  /* 0x0000000000027941 */ /* 0x000fea0003800200 */
.L_x_431:
        /* <DEDUP_REMOVED lines=14> */
.L_x_435:
[----:B------:R-:W-:Y:S05]  /*5c60*/  BSYNC.RECONVERGENT B6 ;  /* 0x0000000000067941 */ /* 0x000fea0003800200 */
.L_x_434:
        /* <DEDUP_REMOVED lines=15> */
.L_x_437:
[----:B------:R-:W-:Y:S05]  /*5d60*/  BSYNC.RECONVERGENT B6 ;  /* 0x0000000000067941 */ /* 0x000fea0003800200 */
.L_x_436:
        /* <DEDUP_REMOVED lines=14> */
.L_x_439:
[----:B------:R-:W-:Y:S01]  /*5e50*/  FMUL.FTZ R14, R13, R12 ;  /* 0x0000000c0d0e7220 */ /* 0x000fe20000410000 */
[----:B------:R-:W-:-:S03]  /*5e60*/  FMUL.FTZ R12, R12, 0.5 ;  /* 0x3f0000000c0c7820 */ /* 0x000fc60000410000 */
[----:B------:R-:W-:-:S04]  /*5e70*/  FFMA R13, -R14, R14, R13 ;  /* 0x0000000e0e0d7223 */ /* 0x000fc8000000010d */
[----:B------:R-:W-:-:S07]  /*5e80*/  FFMA R14, R13, R12, R14 ;  /* 0x0000000c0d0e7223 */ /* 0x000fce000000000e */
.L_x_440:
[----:B------:R-:W-:Y:S05]  /*5e90*/  BSYNC.RECONVERGENT B2 ;  /* 0x0000000000027941 */ /* 0x000fea0003800200 */
.L_x_438:
        /* <DEDUP_REMOVED lines=13> */
.L_x_442:
[----:B------:R-:W-:Y:S05]  /*5f70*/  BSYNC.RECONVERGENT B6 ;  /* 0x0000000000067941 */ /* 0x000fea0003800200 */
.L_x_441:
        /* <DEDUP_REMOVED lines=16> */
.L_x_444:
[----:B------:R-:W-:Y:S05]  /*6080*/  BSYNC.RECONVERGENT B6 ;  /* 0x0000000000067941 */ /* 0x000fea0003800200 */
.L_x_443:
        /* <DEDUP_REMOVED lines=19> */
.L_x_446:
[----:B------:R-:W-:Y:S01]  /*61c0*/  FMUL.FTZ R14, R13, R12 ;  /* 0x0000000c0d0e7220 */ /* 0x000fe20000410000 */
[----:B------:R-:W-:-:S03]  /*61d0*/  FMUL.FTZ R12, R12, 0.5 ;  /* 0x3f0000000c0c7820 */ /* 0x000fc60000410000 */
[----:B------:R-:W-:-:S04]  /*61e0*/  FFMA R13, -R14, R14, R13 ;  /* 0x0000000e0e0d7223 */ /* 0x000fc8000000010d */
[----:B------:R-:W-:-:S07]  /*61f0*/  FFMA R14, R13, R12, R14 ;  /* 0x0000000c0d0e7223 */ /* 0x000fce000000000e */
.L_x_447:
[----:B------:R-:W-:Y:S05]  /*6200*/  BSYNC.RECONVERGENT B2 ;  /* 0x0000000000027941 */ /* 0x000fea0003800200 */
.L_x_445:
        /* <DEDUP_REMOVED lines=14> */
.L_x_449:
[----:B------:R-:W-:Y:S05]  /*62f0*/  BSYNC.RECONVERGENT B6 ;  /* 0x0000000000067941 */ /* 0x000fea0003800200 */
.L_x_448:
        /* <DEDUP_REMOVED lines=15> */
.L_x_451:
[----:B------:R-:W-:Y:S05]  /*63f0*/  BSYNC.RECONVERGENT B6 ;  /* 0x0000000000067941 */ /* 0x000fea0003800200 */
.L_x_450:
        /* <DEDUP_REMOVED lines=14> */
.L_x_453:
[----:B------:R-:W-:Y:S01]  /*64e0*/  FMUL.FTZ R6, R13, R12 ;  /* 0x0000000c0d067220 */ /* 0x000fe20000410000 */
[----:B------:R-:W-:-:S03]  /*64f0*/  FMUL.FTZ R12, R12, 0.5 ;  /* 0x3f0000000c0c7820 */ /* 0x000fc60000410000 */
[----:B------:R-:W-:-:S04]  /*6500*/  FFMA R13, -R6, R6, R13 ;  /* 0x00000006060d7223 */ /* 0x000fc8000000010d */
[----:B------:R-:W-:-:S07]  /*6510*/  FFMA R6, R13, R12, R6 ;  /* 0x0000000c0d067223 */ /* 0x000fce0000000006 */
.L_x_454:
[----:B------:R-:W-:Y:S05]  /*6520*/  BSYNC.RECONVERGENT B2 ;  /* 0x0000000000027941 */ /* 0x000fea0003800200 */
.L_x_452:
        /* <DEDUP_REMOVED lines=13> */
.L_x_456:
[----:B------:R-:W-:Y:S05]  /*6600*/  BSYNC.RECONVERGENT B6 ;  /* 0x0000000000067941 */ /* 0x000fea0003800200 */
.L_x_455:
        /* <DEDUP_REMOVED lines=16> */
.L_x_458:
[----:B------:R-:W-:Y:S05]  /*6710*/  BSYNC.RECONVERGENT B6 ;  /* 0x0000000000067941 */ /* 0x000fea0003800200 */
.L_x_457:
        /* <DEDUP_REMOVED lines=15> */
.L_x_460:
[----:B------:R-:W-:Y:S01]  /*6810*/  FMUL.FTZ R24, R13, R12 ;  /* 0x0000000c0d187220 */ /* 0x000fe20000410000 */
[----:B------:R-:W-:-:S03]  /*6820*/  FMUL.FTZ R12, R12, 0.5 ;  /* 0x3f0000000c0c7820 */ /* 0x000fc60000410000 */
[----:B------:R-:W-:-:S04]  /*6830*/  FFMA R13, -R24, R24, R13 ;  /* 0x00000018180d7223 */ /* 0x000fc8000000010d */
[----:B------:R-:W-:-:S07]  /*6840*/  FFMA R24, R13, R12, R24 ;  /* 0x0000000c0d187223 */ /* 0x000fce0000000018 */
.L_x_461:
[----:B------:R-:W-:Y:S05]  /*6850*/  BSYNC.RECONVERGENT B2 ;  /* 0x0000000000027941 */ /* 0x000fea0003800200 */
.L_x_459:
        /* <DEDUP_REMOVED lines=14> */
.L_x_463:
[----:B------:R-:W-:Y:S05]  /*6940*/  BSYNC.RECONVERGENT B6 ;  /* 0x0000000000067941 */ /* 0x000fea0003800200 */
.L_x_462:
        /* <DEDUP_REMOVED lines=15> */
.L_x_465:
[----:B------:R-:W-:Y:S05]  /*6a40*/  BSYNC.RECONVERGENT B6 ;  /* 0x0000000000067941 */ /* 0x000fea0003800200 */
.L_x_464:
        /* <DEDUP_REMOVED lines=14> */
.L_x_467:
[----:B------:R-:W-:Y:S01]  /*6b30*/  FMUL.FTZ R14, R13, R12 ;  /* 0x0000000c0d0e7220 */ /* 0x000fe20000410000 */
[----:B------:R-:W-:-:S03]  /*6b40*/  FMUL.FTZ R12, R12, 0.5 ;  /* 0x3f0000000c0c7820 */ /* 0x000fc60000410000 */
[----:B------:R-:W-:-:S04]  /*6b50*/  FFMA R13, -R14, R14, R13 ;  /* 0x0000000e0e0d7223 */ /* 0x000fc8000000010d */
[----:B------:R-:W-:-:S07]  /*6b60*/  FFMA R14, R13, R12, R14 ;  /* 0x0000000c0d0e7223 */ /* 0x000fce000000000e */
.L_x_468:
[----:B------:R-:W-:Y:S05]  /*6b70*/  BSYNC.RECONVERGENT B2 ;  /* 0x0000000000027941 */ /* 0x000fea0003800200 */
.L_x_466:
        /* <DEDUP_REMOVED lines=13> */
.L_x_470:
[----:B------:R-:W-:Y:S05]  /*6c50*/  BSYNC.RECONVERGENT B6 ;  /* 0x0000000000067941 */ /* 0x000fea0003800200 */
.L_x_469:
        /* <DEDUP_REMOVED lines=16> */
.L_x_472:
[----:B------:R-:W-:Y:S05]  /*6d60*/  BSYNC.RECONVERGENT B6 ;  /* 0x0000000000067941 */ /* 0x000fea0003800200 */
.L_x_471:
        /* <DEDUP_REMOVED lines=19> */
.L_x_474:
[----:B------:R-:W-:Y:S01]  /*6ea0*/  FMUL.FTZ R14, R13, R12 ;  /* 0x0000000c0d0e7220 */ /* 0x000fe20000410000 */
[----:B------:R-:W-:-:S03]  /*6eb0*/  FMUL.FTZ R12, R12, 0.5 ;  /* 0x3f0000000c0c7820 */ /* 0x000fc60000410000 */
[----:B------:R-:W-:-:S04]  /*6ec0*/  FFMA R13, -R14, R14, R13 ;  /* 0x0000000e0e0d7223 */ /* 0x000fc8000000010d */
[----:B------:R-:W-:-:S07]  /*6ed0*/  FFMA R14, R13, R12, R14 ;  /* 0x0000000c0d0e7223 */ /* 0x000fce000000000e */
.L_x_475:
[----:B------:R-:W-:Y:S05]  /*6ee0*/  BSYNC.RECONVERGENT B2 ;  /* 0x0000000000027941 */ /* 0x000fea0003800200 */
.L_x_473:
        /* <DEDUP_REMOVED lines=14> */
.L_x_477:
[----:B------:R-:W-:Y:S05]  /*6fd0*/  BSYNC.RECONVERGENT B6 ;  /* 0x0000000000067941 */ /* 0x000fea0003800200 */
.L_x_476:
        /* <DEDUP_REMOVED lines=15> */
.L_x_479:
[----:B------:R-:W-:Y:S05]  /*70d0*/  BSYNC.RECONVERGENT B6 ;  /* 0x0000000000067941 */ /* 0x000fea0003800200 */
.L_x_478:
        /* <DEDUP_REMOVED lines=14> */
.L_x_481:
[----:B------:R-:W-:Y:S01]  /*71c0*/  FMUL.FTZ R6, R13, R12 ;  /* 0x0000000c0d067220 */ /* 0x000fe20000410000 */
[----:B------:R-:W-:-:S03]  /*71d0*/  FMUL.FTZ R12, R12, 0.5 ;  /* 0x3f0000000c0c7820 */ /* 0x000fc60000410000 */
[----:B------:R-:W-:-:S04]  /*71e0*/  FFMA R13, -R6, R6, R13 ;  /* 0x00000006060d7223 */ /* 0x000fc8000000010d */
[----:B------:R-:W-:-:S07]  /*71f0*/  FFMA R6, R13, R12, R6 ;  /* 0x0000000c0d067223 */ /* 0x000fce0000000006 */
.L_x_482:
[----:B------:R-:W-:Y:S05]  /*7200*/  BSYNC.RECONVERGENT B2 ;  /* 0x0000000000027941 */ /* 0x000fea0003800200 */
.L_x_480:
        /* <DEDUP_REMOVED lines=13> */
.L_x_484:
[----:B------:R-:W-:Y:S05]  /*72e0*/  BSYNC.RECONVERGENT B6 ;  /* 0x0000000000067941 */ /* 0x000fea0003800200 */
.L_x_483:
        /* <DEDUP_REMOVED lines=16> */
.L_x_486:
[----:B------:R-:W-:Y:S05]  /*73f0*/  BSYNC.RECONVERGENT B6 ;  /* 0x0000000000067941 */ /* 0x000fea0003800200 */
.L_x_485:
        /* <DEDUP_REMOVED lines=15> */
.L_x_488:
[----:B------:R-:W-:Y:S01]  /*74f0*/  FMUL.FTZ R24, R13, R12 ;  /* 0x0000000c0d187220 */ /* 0x000fe20000410000 */
[----:B------:R-:W-:-:S03]  /*7500*/  FMUL.FTZ R12, R12, 0.5 ;  /* 0x3f0000000c0c7820 */ /* 0x000fc60000410000 */
[----:B------:R-:W-:-:S04]  /*7510*/  FFMA R13, -R24, R24, R13 ;  /* 0x00000018180d7223 */ /* 0x000fc8000000010d */
[----:B------:R-:W-:-:S07]  /*7520*/  FFMA R24, R13, R12, R24 ;  /* 0x0000000c0d187223 */ /* 0x000fce0000000018 */
.L_x_489:
[----:B------:R-:W-:Y:S05]  /*7530*/  BSYNC.RECONVERGENT B2 ;  /* 0x0000000000027941 */ /* 0x000fea0003800200 */
.L_x_487:
        /* <DEDUP_REMOVED lines=14> */
.L_x_491:
[----:B------:R-:W-:Y:S05]  /*7620*/  BSYNC.RECONVERGENT B6 ;  /* 0x0000000000067941 */ /* 0x000fea0003800200 */
.L_x_490:
        /* <DEDUP_REMOVED lines=15> */
.L_x_493:
[----:B------:R-:W-:Y:S05]  /*7720*/  BSYNC.RECONVERGENT B6 ;  /* 0x0000000000067941 */ /* 0x000fea0003800200 */
.L_x_492:
        /* <DEDUP_REMOVED lines=14> */
.L_x_495:
[----:B------:R-:W-:Y:S01]  /*7810*/  FMUL.FTZ R14, R13, R12 ;  /* 0x0000000c0d0e7220 */ /* 0x000fe20000410000 */
[----:B------:R-:W-:-:S03]  /*7820*/  FMUL.FTZ R12, R12, 0.5 ;  /* 0x3f0000000c0c7820 */ /* 0x000fc60000410000 */
[----:B------:R-:W-:-:S04]  /*7830*/  FFMA R13, -R14, R14, R13 ;  /* 0x0000000e0e0d7223 */ /* 0x000fc8000000010d */
[----:B------:R-:W-:-:S07]  /*7840*/  FFMA R14, R13, R12, R14 ;  /* 0x0000000c0d0e7223 */ /* 0x000fce000000000e */
.L_x_496:
[----:B------:R-:W-:Y:S05]  /*7850*/  BSYNC.RECONVERGENT B2 ;  /* 0x0000000000027941 */ /* 0x000fea0003800200 */
.L_x_494:
        /* <DEDUP_REMOVED lines=13> */
.L_x_498:
[----:B------:R-:W-:Y:S05]  /*7930*/  BSYNC.RECONVERGENT B6 ;  /* 0x0000000000067941 */ /* 0x000fea0003800200 */
.L_x_497:
        /* <DEDUP_REMOVED lines=16> */
.L_x_500:
[----:B------:R-:W-:Y:S05]  /*7a40*/  BSYNC.RECONVERGENT B6 ;  /* 0x0000000000067941 */ /* 0x000fea0003800200 */
.L_x_499:
        /* <DEDUP_REMOVED lines=19> */
.L_x_502:
[----:B------:R-:W-:Y:S01]  /*7b80*/  FMUL.FTZ R14, R13, R12 ;  /* 0x0000000c0d0e7220 */ /* 0x000fe20000410000 */
[----:B------:R-:W-:-:S03]  /*7b90*/  FMUL.FTZ R12, R12, 0.5 ;  /* 0x3f0000000c0c7820 */ /* 0x000fc60000410000 */
[----:B------:R-:W-:-:S04]  /*7ba0*/  FFMA R13, -R14, R14, R13 ;  /* 0x0000000e0e0d7223 */ /* 0x000fc8000000010d */
[----:B------:R-:W-:-:S07]  /*7bb0*/  FFMA R14, R13, R12, R14 ;  /* 0x0000000c0d0e7223 */ /* 0x000fce000000000e */
.L_x_503:
[----:B------:R-:W-:Y:S05]  /*7bc0*/  BSYNC.RECONVERGENT B2 ;  /* 0x0000000000027941 */ /* 0x000fea0003800200 */
.L_x_501:
        /* <DEDUP_REMOVED lines=14> */
.L_x_505:
[----:B------:R-:W-:Y:S05]  /*7cb0*/  BSYNC.RECONVERGENT B6 ;  /* 0x0000000000067941 */ /* 0x000fea0003800200 */
.L_x_504:
        /* <DEDUP_REMOVED lines=15> */
.L_x_507:
[----:B------:R-:W-:Y:S05]  /*7db0*/  BSYNC.RECONVERGENT B6 ;  /* 0x0000000000067941 */ /* 0x000fea0003800200 */
.L_x_506:
        /* <DEDUP_REMOVED lines=14> */
.L_x_509:
[----:B------:R-:W-:Y:S01]  /*7ea0*/  FMUL.FTZ R6, R13, R12 ;  /* 0x0000000c0d067220 */ /* 0x000fe20000410000 */
[----:B------:R-:W-:-:S03]  /*7eb0*/  FMUL.FTZ R12, R12, 0.5 ;  /* 0x3f0000000c0c7820 */ /* 0x000fc60000410000 */
[----:B------:R-:W-:-:S04]  /*7ec0*/  FFMA R13, -R6, R6, R13 ;  /* 0x00000006060d7223 */ /* 0x000fc8000000010d */
[----:B------:R-:W-:-:S07]  /*7ed0*/  FFMA R6, R13, R12, R6 ;  /* 0x0000000c0d067223 */ /* 0x000fce0000000006 */
.L_x_510:
[----:B------:R-:W-:Y:S05]  /*7ee0*/  BSYNC.RECONVERGENT B2 ;  /* 0x0000000000027941 */ /* 0x000fea0003800200 */
.L_x_508:
        /* <DEDUP_REMOVED lines=13> */
.L_x_512:
[----:B------:R-:W-:Y:S05]  /*7fc0*/  BSYNC.RECONVERGENT B6 ;  /* 0x0000000000067941 */ /* 0x000fea0003800200 */
.L_x_511:
        /* <DEDUP_REMOVED lines=16> */
.L_x_514:
[----:B------:R-:W-:Y:S05]  /*80d0*/  BSYNC.RECONVERGENT B6 ;  /* 0x0000000000067941 */ /* 0x000fea0003800200 */
.L_x_513:
        /* <DEDUP_REMOVED lines=15> */
.L_x_516:
[----:B------:R-:W-:Y:S01]  /*81d0*/  FMUL.FTZ R24, R13, R12 ;  /* 0x0000000c0d187220 */ /* 0x000fe20000410000 */
[----:B------:R-:W-:-:S03]  /*81e0*/  FMUL.FTZ R12, R12, 0.5 ;  /* 0x3f0000000c0c7820 */ /* 0x000fc60000410000 */
[----:B------:R-:W-:-:S04]  /*81f0*/  FFMA R13, -R24, R24, R13 ;  /* 0x00000018180d7223 */ /* 0x000fc8000000010d */
[----:B------:R-:W-:-:S07]  /*8200*/  FFMA R24, R13, R12, R24 ;  /* 0x0000000c0d187223 */ /* 0x000fce0000000018 */
.L_x_517:
[----:B------:R-:W-:Y:S05]  /*8210*/  BSYNC.RECONVERGENT B2 ;  /* 0x0000000000027941 */ /* 0x000fea0003800200 */
.L_x_515:
        /* <DEDUP_REMOVED lines=14> */
.L_x_519:
[----:B------:R-:W-:Y:S05]  /*8300*/  BSYNC.RECONVERGENT B6 ;  /* 0x0000000000067941 */ /* 0x000fea0003800200 */
.L_x_518:
        /* <DEDUP_REMOVED lines=15> */
.L_x_521:
[----:B------:R-:W-:Y:S05]  /*8400*/  BSYNC.RECONVERGENT B6 ;  /* 0x0000000000067941 */ /* 0x000fea0003800200 */
.L_x_520:
        /* <DEDUP_REMOVED lines=14> */
.L_x_523:
[----:B------:R-:W-:Y:S01]  /*84f0*/  FMUL.FTZ R14, R13, R12 ;  /* 0x0000000c0d0e7220 */ /* 0x000fe20000410000 */
[----:B------:R-:W-:-:S03]  /*8500*/  FMUL.FTZ R12, R12, 0.5 ;  /* 0x3f0000000c0c7820 */ /* 0x000fc60000410000 */
[----:B------:R-:W-:-:S04]  /*8510*/  FFMA R13, -R14, R14, R13 ;  /* 0x0000000e0e0d7223 */ /* 0x000fc8000000010d */
[----:B------:R-:W-:-:S07]  /*8520*/  FFMA R14, R13, R12, R14 ;  /* 0x0000000c0d0e7223 */ /* 0x000fce000000000e */
.L_x_524:
[----:B------:R-:W-:Y:S05]  /*8530*/  BSYNC.RECONVERGENT B2 ;  /* 0x0000000000027941 */ /* 0x000fea0003800200 */
.L_x_522:
        /* <DEDUP_REMOVED lines=13> */
.L_x_526:
[----:B------:R-:W-:Y:S05]  /*8610*/  BSYNC.RECONVERGENT B6 ;  /* 0x0000000000067941 */ /* 0x000fea0003800200 */
.L_x_525:
        /* <DEDUP_REMOVED lines=16> */
.L_x_528:
[----:B------:R-:W-:Y:S05]  /*8720*/  BSYNC.RECONVERGENT B6 ;  /* 0x0000000000067941 */ /* 0x000fea0003800200 */
.L_x_527:
        /* <DEDUP_REMOVED lines=19> */
.L_x_530:
[----:B------:R-:W-:Y:S01]  /*8860*/  FMUL.FTZ R14, R13, R12 ;  /* 0x0000000c0d0e7220 */ /* 0x000fe20000410000 */
[----:B------:R-:W-:-:S03]  /*8870*/  FMUL.FTZ R12, R12, 0.5 ;  /* 0x3f0000000c0c7820 */ /* 0x000fc60000410000 */
[----:B------:R-:W-:-:S04]  /*8880*/  FFMA R13, -R14, R14, R13 ;  /* 0x0000000e0e0d7223 */ /* 0x000fc8000000010d */
[----:B------:R-:W-:-:S07]  /*8890*/  FFMA R14, R13, R12, R14 ;  /* 0x0000000c0d0e7223 */ /* 0x000fce000000000e */
.L_x_531:
[----:B------:R-:W-:Y:S05]  /*88a0*/  BSYNC.RECONVERGENT B2 ;  /* 0x0000000000027941 */ /* 0x000fea0003800200 */
.L_x_529:
        /* <DEDUP_REMOVED lines=14> */
.L_x_533:
[----:B------:R-:W-:Y:S05]  /*8990*/  BSYNC.RECONVERGENT B6 ;  /* 0x0000000000067941 */ /* 0x000fea0003800200 */
.L_x_532:
        /* <DEDUP_REMOVED lines=15> */
.L_x_535:
[----:B------:R-:W-:Y:S05]  /*8a90*/  BSYNC.RECONVERGENT B6 ;  /* 0x0000000000067941 */ /* 0x000fea0003800200 */
.L_x_534:
        /* <DEDUP_REMOVED lines=14> */
.L_x_537:
[----:B------:R-:W-:Y:S01]  /*8b80*/  FMUL.FTZ R6, R13, R12 ;  /* 0x0000000c0d067220 */ /* 0x000fe20000410000 */
[----:B------:R-:W-:-:S03]  /*8b90*/  FMUL.FTZ R12, R12, 0.5 ;  /* 0x3f0000000c0c7820 */ /* 0x000fc60000410000 */
[----:B------:R-:W-:-:S04]  /*8ba0*/  FFMA R11, -R6, R6, R13 ;  /* 0x00000006060b7223 */ /* 0x000fc8000000010d */
[----:B------:R-:W-:-:S07]  /*8bb0*/  FFMA R6, R11, R12, R6 ;  /* 0x0000000c0b067223 */ /* 0x000fce0000000006 */
.L_x_538:
[----:B------:R-:W-:Y:S05]  /*8bc0*/  BSYNC.RECONVERGENT B2 ;  /* 0x0000000000027941 */ /* 0x000fea0003800200 */
.L_x_536:
        /* <DEDUP_REMOVED lines=13> */
.L_x_540:
[----:B------:R-:W-:Y:S05]  /*8ca0*/  BSYNC.RECONVERGENT B6 ;  /* 0x0000000000067941 */ /* 0x000fea0003800200 */
.L_x_539:
        /* <DEDUP_REMOVED lines=16> */
.L_x_542:
[----:B------:R-:W-:Y:S05]  /*8db0*/  BSYNC.RECONVERGENT B6 ;  /* 0x0000000000067941 */ /* 0x000fea0003800200 */
.L_x_541:
        /* <DEDUP_REMOVED lines=15> */
.L_x_544:
[----:B------:R-:W-:Y:S01]  /*8eb0*/  FMUL.FTZ R24, R13, R12 ;  /* 0x0000000c0d187220 */ /* 0x000fe20000410000 */
[----:B------:R-:W-:-:S03]  /*8ec0*/  FMUL.FTZ R12, R12, 0.5 ;  /* 0x3f0000000c0c7820 */ /* 0x000fc60000410000 */
[----:B------:R-:W-:-:S04]  /*8ed0*/  FFMA R13, -R24, R24, R13 ;  /* 0x00000018180d7223 */ /* 0x000fc8000000010d */
[----:B------:R-:W-:-:S07]  /*8ee0*/  FFMA R24, R13, R12, R24 ;  /* 0x0000000c0d187223 */ /* 0x000fce0000000018 */
.L_x_545:
[----:B------:R-:W-:Y:S05]  /*8ef0*/  BSYNC.RECONVERGENT B2 ;  /* 0x0000000000027941 */ /* 0x000fea0003800200 */
.L_x_543:
        /* <DEDUP_REMOVED lines=14> */
.L_x_547:
[----:B------:R-:W-:Y:S05]  /*8fe0*/  BSYNC.RECONVERGENT B6 ;  /* 0x0000000000067941 */ /* 0x000fea0003800200 */
.L_x_546:
        /* <DEDUP_REMOVED lines=15> */
.L_x_549:
[----:B------:R-:W-:Y:S05]  /*90e0*/  BSYNC.RECONVERGENT B6 ;  /* 0x0000000000067941 */ /* 0x000fea0003800200 */
.L_x_548:
        /* <DEDUP_REMOVED lines=14> */
.L_x_551:
[----:B------:R-:W-:Y:S01]  /*91d0*/  FMUL.FTZ R14, R13, R12 ;  /* 0x0000000c0d0e7220 */ /* 0x000fe20000410000 */
[----:B------:R-:W-:-:S03]  /*91e0*/  FMUL.FTZ R12, R12, 0.5 ;  /* 0x3f0000000c0c7820 */ /* 0x000fc60000410000 */
[----:B------:R-:W-:-:S04]  /*91f0*/  FFMA R11, -R14, R14, R13 ;  /* 0x0000000e0e0b7223 */ /* 0x000fc8000000010d */
[----:B------:R-:W-:-:S07]  /*9200*/  FFMA R14, R11, R12, R14 ;  /* 0x0000000c0b0e7223 */ /* 0x000fce000000000e */
.L_x_552:
[----:B------:R-:W-:Y:S05]  /*9210*/  BSYNC.RECONVERGENT B2 ;  /* 0x0000000000027941 */ /* 0x000fea0003800200 */
.L_x_550:
        /* <DEDUP_REMOVED lines=13> */
.L_x_554:
[----:B------:R-:W-:Y:S05]  /*92f0*/  BSYNC.RECONVERGENT B6 ;  /* 0x0000000000067941 */ /* 0x000fea0003800200 */
.L_x_553:
        /* <DEDUP_REMOVED lines=16> */
.L_x_556:
[----:B------:R-:W-:Y:S05]  /*9400*/  BSYNC.RECONVERGENT B6 ;  /* 0x0000000000067941 */ /* 0x000fea0003800200 */
.L_x_555:
[----:B------:R-:W-:Y:S01]  /*9410*/  @!P1 FADD R7, -R7, -2 ;  /* 0xc000000007079421 */ /* 0x000fe20000000100 */
[----:B------:R-:W-:-:S04]  /*9420*/  HFMA2 R14, -RZ, RZ, 0, 1.430511474609375e-06 ;  /* 0x00000018ff0e7431 */ /* 0x000fc800000001ff */
[----:B------:R0:W-:Y:S03]  /*9430*/  STL.128 [R1+0x50], R4 ;  /* 0x0000500401007387 */ /* 0x0001e60000100c00 */
.L_x_388:
[----:B------:R-:W-:Y:S05]  /*9440*/  BSYNC.RECONVERGENT B5 ;  /* 0x0000000000057941 */ /* 0x000fea0003800200 */
.L_x_387:
[----:B------:R-:W-:Y:S01]  /*9450*/  ISETP.NE.AND P0, PT, R10, RZ, PT ;  /* 0x000000ff0a00720c */ /* 0x000fe20003f05270 */
[----:B------:R-:W-:-:S12]  /*9460*/  BSSY.RECONVERGENT B5, `(.L_x_557) ;  /* 0x00000a5000057945 */ /* 0x000fd80003800200 */
[----:B------:R-:W-:Y:S05]  /*9470*/  @!P0 BRA `(.L_x_558) ;  /* 0x00000008008c8947 */ /* 0x000fea0003800000 */
[----:B01234-:R-:W-:-:S04]  /*9480*/  SHF.L.U32 R5, R14, 0x1, RZ ;  /* 0x000000010e057819 */ /* 0x01ffc800000006ff */
[----:B------:R-:W-:-:S05]  /*9490*/  LEA R5, R5, R44, 0x2 ;  /* 0x0000002c05057211 */ /* 0x000fca00078e10ff */
        /* <DEDUP_REMOVED lines=14> */
.L_x_560:
[----:B------:R-:W-:Y:S01]  /*9580*/  FMUL.FTZ R11, R13, R12 ;  /* 0x0000000c0d0b7220 */ /* 0x000fe20000410000 */
[----:B------:R-:W-:-:S03]  /*9590*/  FMUL.FTZ R7, R12, 0.5 ;  /* 0x3f0000000c077820 */ /* 0x000fc60000410000 */
[----:B------:R-:W-:-:S04]  /*95a0*/  FFMA R12, -R11, R11, R13 ;  /* 0x0000000b0b0c7223 */ /* 0x000fc8000000010d */
[----:B------:R-:W-:-:S07]  /*95b0*/  FFMA R11, R12, R7, R11 ;  /* 0x000000070c0b7223 */ /* 0x000fce000000000b */
.L_x_561:
[----:B------:R-:W-:Y:S05]  /*95c0*/  BSYNC.RECONVERGENT B2 ;  /* 0x0000000000027941 */ /* 0x000fea0003800200 */
.L_x_559:
        /* <DEDUP_REMOVED lines=14> */
.L_x_563:
[----:B------:R-:W-:Y:S05]  /*96b0*/  BSYNC.RECONVERGENT B6 ;  /* 0x0000000000067941 */ /* 0x000fea0003800200 */
.L_x_562:
        /* <DEDUP_REMOVED lines=15> */
.L_x_565:
[----:B------:R-:W-:Y:S05]  /*97b0*/  BSYNC.RECONVERGENT B6 ;  /* 0x0000000000067941 */ /* 0x000fea0003800200 */
.L_x_564:
        /* <DEDUP_REMOVED lines=19> */
.L_x_567:
[----:B------:R-:W-:Y:S01]  /*98f0*/  FMUL.FTZ R11, R13, R12 ;  /* 0x0000000c0d0b7220 */ /* 0x000fe20000410000 */
[----:B------:R-:W-:-:S03]  /*9900*/  FMUL.FTZ R7, R12, 0.5 ;  /* 0x3f0000000c077820 */ /* 0x000fc60000410000 */
[----:B------:R-:W-:-:S04]  /*9910*/  FFMA R12, -R11, R11, R13 ;  /* 0x0000000b0b0c7223 */ /* 0x000fc8000000010d */
[----:B------:R-:W-:-:S07]  /*9920*/  FFMA R11, R12, R7, R11 ;  /* 0x000000070c0b7223 */ /* 0x000fce000000000b */
.L_x_568:
[----:B------:R-:W-:Y:S05]  /*9930*/  BSYNC.RECONVERGENT B2 ;  /* 0x0000000000027941 */ /* 0x000fea0003800200 */
.L_x_566:
        /* <DEDUP_REMOVED lines=14> */
.L_x_570:
[----:B------:R-:W-:Y:S05]  /*9a20*/  BSYNC.RECONVERGENT B6 ;  /* 0x0000000000067941 */ /* 0x000fea0003800200 */
.L_x_569:
        /* <DEDUP_REMOVED lines=15> */
.L_x_572:
[----:B------:R-:W-:Y:S05]  /*9b20*/  BSYNC.RECONVERGENT B6 ;  /* 0x0000000000067941 */ /* 0x000fea0003800200 */
.L_x_571:
        /* <DEDUP_REMOVED lines=8> */
[----:B0-----:R-:W-:-:S04]  /*9bb0*/  FMUL R7, R8, R8 ;  /* 0x0000000808077220 */ /* 0x001fc80000400000 */
        /* <DEDUP_REMOVED lines=9> */
.L_x_574:
[----:B------:R-:W-:Y:S01]  /*9c50*/  FMUL.FTZ R7, R13, R10 ;  /* 0x0000000a0d077220 */ /* 0x000fe20000410000 */
[----:B------:R-:W-:-:S03]  /*9c60*/  FMUL.FTZ R5, R10, 0.5 ;  /* 0x3f0000000a057820 */ /* 0x000fc60000410000 */
[----:B------:R-:W-:-:S04]  /*9c70*/  FFMA R6, -R7, R7, R13 ;  /* 0x0000000707067223 */ /* 0x000fc8000000010d */
[----:B------:R-:W-:-:S07]  /*9c80*/  FFMA R7, R6, R5, R7 ;  /* 0x0000000506077223 */ /* 0x000fce0000000007 */
.L_x_575:
[----:B------:R-:W-:Y:S05]  /*9c90*/  BSYNC.RECONVERGENT B2 ;  /* 0x0000000000027941 */ /* 0x000fea0003800200 */
.L_x_573:
        /* <DEDUP_REMOVED lines=14> */
.L_x_577:
[----:B------:R-:W-:Y:S05]  /*9d80*/  BSYNC.RECONVERGENT B6 ;  /* 0x0000000000067941 */ /* 0x000fea0003800200 */
.L_x_576:
        /* <DEDUP_REMOVED lines=15> */
.L_x_579:
[----:B------:R-:W-:Y:S05]  /*9e80*/  BSYNC.RECONVERGENT B6 ;  /* 0x0000000000067941 */ /* 0x000fea0003800200 */
.L_x_578:
[----:B------:R-:W-:-:S05]  /*9e90*/  @!P1 FADD R5, -R5, -2 ;  /* 0xc000000005059421 */ /* 0x000fca0000000100 */
[----:B------:R0:W-:Y:S02]  /*9ea0*/  STL [R14+0x8], R5 ;  /* 0x000008050e007387 */ /* 0x0001e40000100800 */
.L_x_558:
[----:B------:R-:W-:Y:S05]  /*9eb0*/  BSYNC.RECONVERGENT B5 ;  /* 0x0000000000057941 */ /* 0x000fea0003800200 */
.L_x_557:
[----:B------:R-:W-:-:S13]  /*9ec0*/  ISETP.NE.AND P0, PT, R0, 0x1, PT ;  /* 0x000000010000780c */ /* 0x000fda0003f05270 */
[----:B------:R-:W-:Y:S05]  /*9ed0*/  @!P0 BRA `(.L_x_374) ;  /* 0x0000000000ac8947 */ /* 0x000fea0003800000 */
[----:B01234-:R-:W-:-:S07]  /*9ee0*/  HFMA2 R5, -RZ, RZ, 0, 5.9604644775390625e-08 ;  /* 0x00000001ff057431 */ /* 0x01ffce00000001ff */
.L_x_585:
[----:B------:R-:W-:-:S05]  /*9ef0*/  LEA R4, R5, UR11, 0x2 ;  /* 0x0000000b05047c11 */ /* 0x000fca000f8e10ff */
[----:B------:R-:W2:Y:S04]  /*9f00*/  LDL R6, [R4+-0x4] ;  /* 0xfffffc0004067983 */ /* 0x000ea80000100800 */
[----:B-1----:R-:W2:Y:S01]  /*9f10*/  LDL R13, [R4] ;  /* 0x00000000040d7983 */ /* 0x002ea20000100800 */
[----:B------:R-:W-:Y:S01]  /*9f20*/  BSSY.RECONVERGENT B2, `(.L_x_580) ;  /* 0x0000023000027945 */ /* 0x000fe20003800200 */
[----:B--2---:R-:W-:-:S13]  /*9f30*/  FSETP.GT.AND P0, PT, R6, R13, PT ;  /* 0x0000000d0600720b */ /* 0x004fda0003f04000 */
[----:B0-----:R-:W-:Y:S05]  /*9f40*/  @!P0 BRA `(.L_x_581) ;  /* 0x0000000000808947 */ /* 0x001fea0003800000 */
[----:B------:R-:W-:-:S04]  /*9f50*/  SHF.L.U32 R7, R5, 0x1, RZ ;  /* 0x0000000105077819 */ /* 0x000fc800000006ff */
[----:B------:R-:W-:-:S05]  /*9f60*/  LEA R4, R7, R44, 0x2 ;  /* 0x0000002c07047211 */ /* 0x000fca00078e10ff */
[----:B------:R0:W5:Y:S01]  /*9f70*/  LDL.64 R14, [R4] ;  /* 0x00000000040e7983 */ /* 0x0001620000100a00 */
[----:B------:R-:W-:Y:S01]  /*9f80*/  IADD3 R6, PT, PT, R5, -0x1, RZ ;  /* 0xffffffff05067810 */ /* 0x000fe20007ffe0ff */
[----:B------:R-:W-:Y:S01]  /*9f90*/  BSSY.RECONVERGENT B3, `(.L_x_582) ;  /* 0x0000016000037945 */ /* 0x000fe20003800200 */
[----:B------:R-:W-:Y:S02]  /*9fa0*/  MOV R9, 0x4 ;  /* 0x0000000400097802 */ /* 0x000fe40000000f00 */
[----:B------:R-:W-:Y:S02]  /*9fb0*/  MOV R8, R5 ;  /* 0x0000000500087202 */ /* 0x000fe40000000f00 */
[----:B------:R-:W-:Y:S01]  /*9fc0*/  IADD3 R7, PT, PT, R7, -0x2, RZ ;  /* 0xfffffffe07077810 */ /* 0x000fe20007ffe0ff */
[----:B------:R-:W-:-:S05]  /*9fd0*/  IMAD R6, R6, R9, UR11 ;  /* 0x0000000b06067e24 */ /* 0x000fca000f8e0209 */
[----:B0-----:R-:W-:-:S07]  /*9fe0*/  IADD3 R6, PT, PT, R6, 0x4, RZ ;  /* 0x0000000406067810 */ /* 0x001fce0007ffe0ff */
.L_x_584:
[----:B------:R-:W2:Y:S02]  /*9ff0*/  LDL R16, [R6+-0x4] ;  /* 0xfffffc0006107983 */ /* 0x000ea40000100800 */
[----:B--2---:R-:W-:-:S13]  /*a000*/  FSETP.GT.AND P0, PT, R16, R13, PT ;  /* 0x0000000d1000720b */ /* 0x004fda0003f04000 */
[----:B0-----:R-:W-:Y:S05]  /*a010*/  @!P0 BRA `(.L_x_583) ;  /* 0x0000000000348947 */ /* 0x001fea0003800000 */
[CC--:B------:R-:W-:Y:S01]  /*a020*/  LEA R4, R7.reuse, R44.reuse, 0x2 ;  /* 0x0000002c07047211 */ /* 0x0c0fe200078e10ff */
[----:B------:R0:W-:Y:S04]  /*a030*/  STL [R6], R16 ;  /* 0x0000001006007387 */ /* 0x0001e80000100800 */
[----:B------:R-:W2:Y:S01]  /*a040*/  LDL.64 R10, [R4] ;  /* 0x00000000040a7983 */ /* 0x000ea20000100a00 */
[----:B------:R-:W-:Y:S02]  /*a050*/  IADD3 R9, PT, PT, R7, 0x2, RZ ;  /* 0x0000000207097810 */ /* 0x000fe40007ffe0ff */
[----:B------:R-:W-:Y:S02]  /*a060*/  ISETP.GT.AND P0, PT, R8, 0x1, PT ;  /* 0x000000010800780c */ /* 0x000fe40003f04270 */
[----:B------:R-:W-:-:S02]  /*a070*/  LEA R9, R9, R44, 0x2 ;  /* 0x0000002c09097211 */ /* 0x000fc400078e10ff */
[----:B------:R-:W-:Y:S02]  /*a080*/  IADD3 R12, PT, PT, R6, -0x4, RZ ;  /* 0xfffffffc060c7810 */ /* 0x000fe40007ffe0ff */
[----:B------:R-:W-:Y:S02]  /*a090*/  IADD3 R7, PT, PT, R7, -0x2, RZ ;  /* 0xfffffffe07077810 */ /* 0x000fe40007ffe0ff */
[----:B------:R-:W-:Y:S02]  /*a0a0*/  IADD3 R8, PT, PT, R8, -0x1, RZ ;  /* 0xffffffff08087810 */ /* 0x000fe40007ffe0ff */
[----:B0-----:R-:W-:Y:S01]  /*a0b0*/  MOV R6, R12 ;  /* 0x0000000c00067202 */ /* 0x001fe20000000f00 */
[----:B--2---:R0:W-:Y:S02]  /*a0c0*/  STL.64 [R9], R10 ;  /* 0x0000000a09007387 */ /* 0x0041e40000100a00 */
[----:B------:R-:W-:Y:S05]  /*a0d0*/  @P0 BRA `(.L_x_584) ;  /* 0xfffffffc00c40947 */ /* 0x000fea000383ffff */
[----:B------:R-:W-:-:S07]  /*a0e0*/  HFMA2 R8, -RZ, RZ, 0, 0 ;  /* 0x00000000ff087431 */ /* 0x000fce00000001ff */
.L_x_583:
[----:B------:R-:W-:Y:S05]  /*a0f0*/  BSYNC.RECONVERGENT B3 ;  /* 0x0000000000037941 */ /* 0x000fea0003800200 */
.L_x_582:
[C---:B------:R-:W-:Y:S02]  /*a100*/  SHF.L.U32 R7, R8.reuse, 0x1, RZ ;  /* 0x0000000108077819 */ /* 0x040fe400000006ff */
[----:B------:R-:W-:Y:S02]  /*a110*/  LEA R8, R8, UR11, 0x2 ;  /* 0x0000000b08087c11 */ /* 0x000fe4000f8e10ff */
[----:B------:R-:W-:-:S03]  /*a120*/  LEA R7, R7, R44, 0x2 ;  /* 0x0000002c07077211 */ /* 0x000fc600078e10ff */
[----:B------:R1:W-:Y:S04]  /*a130*/  STL [R8], R13 ;  /* 0x0000000d08007387 */ /* 0x0003e80000100800 */
[----:B-----5:R1:W-:Y:S02]  /*a140*/  STL.64 [R7], R14 ;  /* 0x0000000e07007387 */ /* 0x0203e40000100a00 */
.L_x_581:
[----:B------:R-:W-:Y:S05]  /*a150*/  BSYNC.RECONVERGENT B2 ;  /* 0x0000000000027941 */ /* 0x000fea0003800200 */
.L_x_580:
[----:B------:R-:W-:-:S04]  /*a160*/  IADD3 R5, PT, PT, R5, 0x1, RZ ;  /* 0x0000000105057810 */ /* 0x000fc80007ffe0ff */
[----:B------:R-:W-:-:S13]  /*a170*/  ISETP.NE.AND P0, PT, R5, R0, PT ;  /* 0x000000000500720c */ /* 0x000fda0003f05270 */
[----:B------:R-:W-:Y:S05]  /*a180*/  @P0 BRA `(.L_x_585) ;  /* 0xfffffffc00580947 */ /* 0x000fea000383ffff */
.L_x_374:
[----:B------:R-:W-:Y:S05]  /*a190*/  BSYNC.RECONVERGENT B4 ;  /* 0x0000000000047941 */ /* 0x000fea0003800200 */
.L_x_373:
[----:B------:R-:W-:Y:S01]  /*a1a0*/  ISETP.GE.AND P0, PT, R0, 0x3, PT ;  /* 0x000000030000780c */ /* 0x000fe20003f06270 */
[----:B------:R-:W-:Y:S01]  /*a1b0*/  BSSY.RECONVERGENT B2, `(.L_x_586) ;  /* 0x00000bf000027945 */ /* 0x000fe20003800200 */
[----:B------:R-:W-:-:S11]  /*a1c0*/  MOV R21, RZ ;  /* 0x000000ff00157202 */ /* 0x000fd60000000f00 */
[----:B------:R-:W-:Y:S05]  /*a1d0*/  @!P0 BRA `(.L_x_587) ;  /* 0x0000000800f08947 */ /* 0x000fea0003800000 */
[----:B------:R0:W5:Y:S02]  /*a1e0*/  LDL.64 R24, [R1+0x40] ;  /* 0x0000400001187983 */ /* 0x0001640000100a00 */
[C---:B01234-:R-:W-:Y:S01]  /*a1f0*/  IADD3 R4, PT, PT, R0.reuse, -0x3, RZ ;  /* 0xfffffffd00047810 */ /* 0x05ffe20007ffe0ff */
[----:B------:R-:W-:Y:S01]  /*a200*/  BSSY.RECONVERGENT B3, `(.L_x_588) ;  /* 0x0000054000037945 */ /* 0x000fe20003800200 */
[----:B------:R-:W-:Y:S02]  /*a210*/  IADD3 R23, PT, PT, R0, -0x2, RZ ;  /* 0xfffffffe00177810 */ /* 0x000fe40007ffe0ff */
[----:B------:R-:W-:Y:S02]  /*a220*/  CS2R R20, SRZ ;  /* 0x0000000000147805 */ /* 0x000fe4000001ff00 */
[----:B------:R-:W-:Y:S02]  /*a230*/  ISETP.GE.U32.AND P0, PT, R4, 0x7, PT ;  /* 0x000000070400780c */ /* 0x000fe40003f06070 */
[----:B------:R-:W-:-:S04]  /*a240*/  LOP3.LUT R22, R23, 0x7, RZ, 0xc0, !PT ;  /* 0x0000000717167812 */ /* 0x000fc800078ec0ff */
[----:B------:R-:W-:-:S07]  /*a250*/  ISETP.NE.AND P1, PT, R22, RZ, PT ;  /* 0x000000ff1600720c */ /* 0x000fce0003f25270 */
[----:B------:R-:W-:Y:S06]  /*a260*/  @!P0 BRA `(.L_x_589) ;  /* 0x0000000400348947 */ /* 0x000fec0003800000 */
[----:B------:R-:W-:Y:S01]  /*a270*/  HFMA2 R21, -RZ, RZ, 0, 0 ;  /* 0x00000000ff157431 */ /* 0x000fe200000001ff */
[----:B------:R-:W-:Y:S02]  /*a280*/  LOP3.LUT R20, R23, 0xfffffff8, RZ, 0xc0, !PT ;  /* 0xfffffff817147812 */ /* 0x000fe400078ec0ff */
[----:B------:R-:W-:-:S07]  /*a290*/  MOV R27, RZ ;  /* 0x000000ff001b7202 */ /* 0x000fce0000000f00 */
.L_x_590:
[----:B------:R-:W-:-:S04]  /*a2a0*/  SHF.L.U32 R5, R27, 0x1, RZ ;  /* 0x000000011b057819 */ /* 0x000fc800000006ff */
[----:B------:R-:W-:-:S05]  /*a2b0*/  LEA R26, R5, R44, 0x2 ;  /* 0x0000002c051a7211 */ /* 0x000fca00078e10ff */
        /* <DEDUP_REMOVED lines=12> */
[--C-:B------:R-:W-:Y:S01]  /*a380*/  FADD R4, R25, -R7.reuse ;  /* 0x8000000719047221 */ /* 0x100fe20000000000 */
[----:B------:R-:W-:Y:S01]  /*a390*/  FMUL R31, R30, R31 ;  /* 0x0000001f1e1f7220 */ /* 0x000fe20000400000 */
[----:B------:R-:W-:Y:S01]  /*a3a0*/  FADD R5, R5, -R7 ;  /* 0x8000000705057221 */ /* 0x000fe20000000000 */
[----:B----4-:R-:W-:Y:S01]  /*a3b0*/  FADD R7, R7, -R9 ;  /* 0x8000000907077221 */ /* 0x010fe20000000000 */
[----:B------:R-:W-:Y:S01]  /*a3c0*/  FMUL R41, R4, R41 ;  /* 0x0000002904297220 */ /* 0x000fe20000400000 */
[----:B------:R-:W-:Y:S01]  /*a3d0*/  FFMA R28, R28, R29, -R31 ;  /* 0x0000001d1c1c7223 */ /* 0x000fe2000000081f */
[----:B------:R-:W-:Y:S01]  /*a3e0*/  FADD R4, R24, -R6 ;  /* 0x8000000618047221 */ /* 0x000fe20000000000 */
[--C-:B------:R-:W-:Y:S01]  /*a3f0*/  FADD R29, R6, -R8.reuse ;  /* 0x80000008061d7221 */ /* 0x100fe20000000000 */
[----:B------:R-:W-:Y:S01]  /*a400*/  FADD R6, R25, -R9 ;  /* 0x8000000919067221 */ /* 0x000fe20000000000 */
[----:B------:R-:W-:Y:S01]  /*a410*/  FMUL R28, R28, 0.5 ;  /* 0x3f0000001c1c7820 */ /* 0x000fe20000400000 */
[----:B------:R-:W-:Y:S01]  /*a420*/  FFMA R4, R4, R5, -R41 ;  /* 0x0000000504047223 */ /* 0x000fe20000000829 */
[----:B------:R-:W-:Y:S01]  /*a430*/  FADD R9, R9, -R11 ;  /* 0x8000000b09097221 */ /* 0x000fe20000000000 */
[----:B------:R-:W-:Y:S01]  /*a440*/  FMUL R29, R6, R29 ;  /* 0x0000001d061d7220 */ /* 0x000fe20000400000 */
[----:B------:R-:W-:Y:S01]  /*a450*/  FADD R6, R24, -R8 ;  /* 0x8000000818067221 */ /* 0x000fe20000000000 */
[----:B------:R-:W-:Y:S01]  /*a460*/  FADD R28, |R28|, R21 ;  /* 0x000000151c1c7221 */ /* 0x000fe20000000200 */
[----:B------:R-:W-:Y:S01]  /*a470*/  FMUL R5, R4, 0.5 ;  /* 0x3f00000004057820 */ /* 0x000fe20000400000 */
[--C-:B------:R-:W-:Y:S01]  /*a480*/  FADD R21, R8, -R10.reuse ;  /* 0x8000000a08157221 */ /* 0x100fe20000000000 */
[C---:B------:R-:W-:Y:S01]  /*a490*/  FADD R4, R25.reuse, -R11 ;  /* 0x8000000b19047221 */ /* 0x040fe20000000000 */
[----:B------:R-:W-:Y:S01]  /*a4a0*/  FFMA R6, R6, R7, -R29 ;  /* 0x0000000706067223 */ /* 0x000fe2000000081d */
[----:B------:R-:W-:Y:S01]  /*a4b0*/  FADD R5, R28, |R5| ;  /* 0x400000051c057221 */ /* 0x000fe20000000000 */
[--C-:B------:R-:W-:Y:S01]  /*a4c0*/  FADD R7, R25, -R13.reuse ;  /* 0x8000000d19077221 */ /* 0x100fe20000000000 */
[----:B------:R-:W-:Y:S01]  /*a4d0*/  FMUL R21, R4, R21 ;  /* 0x0000001504157220 */ /* 0x000fe20000400000 */
[----:B------:R-:W-:Y:S01]  /*a4e0*/  FADD R4, R24, -R10 ;  /* 0x8000000a18047221 */ /* 0x000fe20000000000 */
[----:B------:R-:W-:Y:S01]  /*a4f0*/  FMUL R6, R6, 0.5 ;  /* 0x3f00000006067820 */ /* 0x000fe20000400000 */
[----:B------:R-:W-:Y:S01]  /*a500*/  FADD R10, R10, -R12 ;  /* 0x8000000c0a0a7221 */ /* 0x000fe20000000000 */
[----:B------:R-:W-:Y:S01]  /*a510*/  FADD R11, R11, -R13 ;  /* 0x8000000d0b0b7221 */ /* 0x000fe20000000000 */
[----:B------:R-:W-:Y:S01]  /*a520*/  FFMA R4, R4, R9, -R21 ;  /* 0x0000000904047223 */ /* 0x000fe20000000815 */
[----:B------:R-:W-:Y:S01]  /*a530*/  FADD R5, R5, |R6| ;  /* 0x4000000605057221 */ /* 0x000fe20000000000 */
        /* <DEDUP_REMOVED lines=9> */
[----:B------:R-:W-:Y:S01]  /*a5d0*/  FMUL R5, R6, 0.5 ;  /* 0x3f00000006057820 */ /* 0x000fe20000400000 */
[----:B------:R-:W-:Y:S01]  /*a5e0*/  FADD R9, R14, -R16 ;  /* 0x800000100e097221 */ /* 0x000fe20000000000 */
[----:B------:R-:W-:Y:S01]  /*a5f0*/  FADD R6, R25, -R17 ;  /* 0x8000001119067221 */ /* 0x000fe20000000000 */
[----:B------:R-:W-:Y:S01]  /*a600*/  FADD R8, R13, -R15 ;  /* 0x8000000f0d087221 */ /* 0x000fe20000000000 */
[----:B------:R-:W-:Y:S01]  /*a610*/  FADD R15, R15, -R17 ;  /* 0x800000110f0f7221 */ /* 0x000fe20000000000 */
[--C-:B------:R-:W-:Y:S01]  /*a620*/  FADD R17, R17, -R19.reuse ;  /* 0x8000001311117221 */ /* 0x100fe20000000000 */
[----:B------:R-:W-:Y:S01]  /*a630*/  FMUL R9, R6, R9 ;  /* 0x0000000906097220 */ /* 0x000fe20000400000 */
[----:B------:R-:W-:Y:S01]  /*a640*/  FADD R6, R16, -R18 ;  /* 0x8000001210067221 */ /* 0x000fe20000000000 */
[----:B------:R-:W-:Y:S01]  /*a650*/  FFMA R7, R7, R8, -R10 ;  /* 0x0000000807077223 */ /* 0x000fe2000000080a */
        /* <DEDUP_REMOVED lines=14> */
.L_x_589:
[----:B------:R-:W-:Y:S05]  /*a740*/  BSYNC.RECONVERGENT B3 ;  /* 0x0000000000037941 */ /* 0x000fea0003800200 */
.L_x_588:
[----:B------:R-:W-:Y:S05]  /*a750*/  @!P1 BRA `(.L_x_587) ;  /* 0x0000000400909947 */ /* 0x000fea0003800000 */
[----:B------:R-:W-:Y:S01]  /*a760*/  ISETP.GE.U32.AND P0, PT, R22, 0x4, PT ;  /* 0x000000041600780c */ /* 0x000fe20003f06070 */
[----:B------:R-:W-:Y:S01]  /*a770*/  BSSY.RECONVERGENT B3, `(.L_x_591) ;  /* 0x0000035000037945 */ /* 0x000fe20003800200 */
[----:B------:R-:W-:-:S04]  /*a780*/  LOP3.LUT R23, R23, 0x3, RZ, 0xc0, !PT ;  /* 0x0000000317177812 */ /* 0x000fc800078ec0ff */
[----:B------:R-:W-:-:S07]  /*a790*/  ISETP.NE.AND P1, PT, R23, RZ, PT ;  /* 0x000000ff1700720c */ /* 0x000fce0003f25270 */
[----:B------:R-:W-:Y:S06]  /*a7a0*/  @!P0 BRA `(.L_x_592) ;  /* 0x0000000000c48947 */ /* 0x000fec0003800000 */
[----:B------:R-:W-:-:S04]  /*a7b0*/  SHF.L.U32 R5, R20, 0x1, RZ ;  /* 0x0000000114057819 */ /* 0x000fc800000006ff */
[CC--:B------:R-:W-:Y:S02]  /*a7c0*/  LEA R8, R5.reuse, R44.reuse, 0x2 ;  /* 0x0000002c05087211 */ /* 0x0c0fe400078e10ff */
[C---:B------:R-:W-:Y:S02]  /*a7d0*/  IADD3 R7, PT, PT, R5.reuse, 0x2, RZ ;  /* 0x0000000205077810 */ /* 0x040fe40007ffe0ff */
[----:B------:R-:W-:Y:S01]  /*a7e0*/  IADD3 R19, PT, PT, R5, 0x4, RZ ;  /* 0x0000000405137810 */ /* 0x000fe20007ffe0ff */
[----:B------:R-:W2:Y:S01]  /*a7f0*/  LDL.64 R16, [R8+0x10] ;  /* 0x0000100008107983 */ /* 0x000ea20000100a00 */
[----:B------:R-:W-:-:S03]  /*a800*/  LEA R22, R7, R44, 0x2 ;  /* 0x0000002c07167211 */ /* 0x000fc600078e10ff */
[----:B------:R-:W3:Y:S01]  /*a810*/  LDL.64 R26, [R8+0x8] ;  /* 0x00000800081a7983 */ /* 0x000ee20000100a00 */
[----:B------:R-:W-:Y:S02]  /*a820*/  IADD3 R5, PT, PT, R5, 0x6, RZ ;  /* 0x0000000605057810 */ /* 0x000fe40007ffe0ff */
[-C--:B------:R-:W-:Y:S01]  /*a830*/  LEA R28, R19, R44.reuse, 0x2 ;  /* 0x0000002c131c7211 */ /* 0x080fe200078e10ff */
[----:B------:R-:W4:Y:S01]  /*a840*/  LDL.64 R12, [R22+0x10] ;  /* 0x00001000160c7983 */ /* 0x000f220000100a00 */
[----:B------:R-:W-:-:S03]  /*a850*/  LEA R30, R5, R44, 0x2 ;  /* 0x0000002c051e7211 */ /* 0x000fc600078e10ff */
[----:B------:R-:W4:Y:S04]  /*a860*/  LDL.64 R14, [R22+0x8] ;  /* 0x00000800160e7983 */ /* 0x000f280000100a00 */
        /* <DEDUP_REMOVED lines=11> */
[----:B------:R-:W-:Y:S01]  /*a920*/  FADD R14, -R12, R14 ;  /* 0x0000000e0c0e7221 */ /* 0x000fe20000000100 */
[----:B------:R-:W-:Y:S01]  /*a930*/  FADD R15, -R13, R15 ;  /* 0x0000000f0d0f7221 */ /* 0x000fe20000000100 */
[----:B------:R-:W-:Y:S01]  /*a940*/  FFMA R16, R16, R27, -R29 ;  /* 0x0000001b10107223 */ /* 0x000fe2000000081d */
[----:B------:R-:W-:Y:S01]  /*a950*/  FADD R12, R24, -R12 ;  /* 0x8000000c180c7221 */ /* 0x000fe20000000000 */
[----:B------:R-:W-:Y:S01]  /*a960*/  FMUL R17, R17, R14 ;  /* 0x0000000e11117220 */ /* 0x000fe20000400000 */
[----:B------:R-:W-:Y:S01]  /*a970*/  FADD R13, R25, -R5 ;  /* 0x80000005190d7221 */ /* 0x000fe20000000000 */
[----:B------:R-:W-:Y:S01]  /*a980*/  FMUL R16, R16, 0.5 ;  /* 0x3f00000010107820 */ /* 0x000fe20000400000 */
[----:B------:R-:W-:Y:S01]  /*a990*/  FADD R6, -R4, R6 ;  /* 0x0000000604067221 */ /* 0x000fe20000000100 */
[----:B------:R-:W-:Y:S01]  /*a9a0*/  FADD R7, -R5, R7 ;  /* 0x0000000705077221 */ /* 0x000fe20000000100 */
[----:B------:R-:W-:Y:S01]  /*a9b0*/  FFMA R12, R12, R15, -R17 ;  /* 0x0000000f0c0c7223 */ /* 0x000fe20000000811 */
[----:B------:R-:W-:Y:S01]  /*a9c0*/  FADD R4, R24, -R4 ;  /* 0x8000000418047221 */ /* 0x000fe20000000000 */
[----:B------:R-:W-:Y:S01]  /*a9d0*/  FADD R5, R25, -R11 ;  /* 0x8000000b19057221 */ /* 0x000fe20000000000 */
[----:B------:R-:W-:Y:S01]  /*a9e0*/  FMUL R13, R13, R6 ;  /* 0x000000060d0d7220 */ /* 0x000fe20000400000 */
[----:B------:R-:W-:Y:S01]  /*a9f0*/  FADD R16, R21, |R16| ;  /* 0x4000001015107221 */ /* 0x000fe20000000000 */
[----:B------:R-:W-:Y:S01]  /*aa00*/  FADD R8, -R10, R8 ;  /* 0x000000080a087221 */ /* 0x000fe20000000100 */
[----:B------:R-:W-:Y:S01]  /*aa10*/  FADD R9, -R11, R9 ;  /* 0x000000090b097221 */ /* 0x000fe20000000100 */
[----:B------:R-:W-:Y:S01]  /*aa20*/  FADD R10, R24, -R10 ;  /* 0x8000000a180a7221 */ /* 0x000fe20000000000 */
[----:B------:R-:W-:Y:S01]  /*aa30*/  FFMA R4, R4, R7, -R13 ;  /* 0x0000000704047223 */ /* 0x000fe2000000080d */
[----:B------:R-:W-:Y:S01]  /*aa40*/  FMUL R11, R5, R8 ;  /* 0x00000008050b7220 */ /* 0x000fe20000400000 */
[----:B------:R-:W-:-:S02]  /*aa50*/  FMUL R5, R12, 0.5 ;  /* 0x3f0000000c057820 */ /* 0x000fc40000400000 */
[----:B------:R-:W-:Y:S01]  /*aa60*/  FMUL R4, R4, 0.5 ;  /* 0x3f00000004047820 */ /* 0x000fe20000400000 */
[----:B------:R-:W-:Y:S01]  /*aa70*/  FFMA R9, R10, R9, -R11 ;  /* 0x000000090a097223 */ /* 0x000fe2000000080b */
[----:B------:R-:W-:-:S03]  /*aa80*/  FADD R5, R16, |R5| ;  /* 0x4000000510057221 */ /* 0x000fc60000000000 */
[----:B------:R-:W-:Y:S01]  /*aa90*/  FMUL R9, R9, 0.5 ;  /* 0x3f00000009097820 */ /* 0x000fe20000400000 */
[----:B------:R-:W-:-:S04]  /*aaa0*/  FADD R4, R5, |R4| ;  /* 0x4000000405047221 */ /* 0x000fc80000000000 */
[----:B------:R-:W-:-:S07]  /*aab0*/  FADD R21, R4, |R9| ;  /* 0x4000000904157221 */ /* 0x000fce0000000000 */
.L_x_592:
[----:B------:R-:W-:Y:S05]  /*aac0*/  BSYNC.RECONVERGENT B3 ;  /* 0x0000000000037941 */ /* 0x000fea0003800200 */
.L_x_591:
[----:B------:R-:W-:Y:S05]  /*aad0*/  @!P1 BRA `(.L_x_587) ;  /* 0x0000000000b09947 */ /* 0x000fea0003800000 */
[----:B------:R-:W-:Y:S01]  /*aae0*/  ISETP.NE.AND P0, PT, R23, 0x1, PT ;  /* 0x000000011700780c */ /* 0x000fe20003f05270 */
[----:B------:R-:W-:Y:S01]  /*aaf0*/  BSSY.RECONVERGENT B3, `(.L_x_593) ;  /* 0x000001d000037945 */ /* 0x000fe20003800200 */
[----:B------:R-:W-:-:S04]  /*ab00*/  LOP3.LUT R0, R0, 0x1, RZ, 0xc0, !PT ;  /* 0x0000000100007812 */ /* 0x000fc800078ec0ff */
[----:B------:R-:W-:-:S07]  /*ab10*/  ISETP.NE.U32.AND P1, PT, R0, 0x1, PT ;  /* 0x000000010000780c */ /* 0x000fce0003f25070 */
[----:B------:R-:W-:Y:S06]  /*ab20*/  @!P0 BRA `(.L_x_594) ;  /* 0x0000000000648947 */ /* 0x000fec0003800000 */
[----:B------:R-:W-:-:S04]  /*ab30*/  SHF.L.U32 R5, R20, 0x1, RZ ;  /* 0x0000000114057819 */ /* 0x000fc800000006ff */
[C---:B------:R-:W-:Y:S02]  /*ab40*/  LEA R0, R5.reuse, R44, 0x2 ;  /* 0x0000002c05007211 */ /* 0x040fe400078e10ff */
[----:B------:R-:W-:-:S03]  /*ab50*/  IADD3 R11, PT, PT, R5, 0x2, RZ ;  /* 0x00000002050b7810 */ /* 0x000fc60007ffe0ff */
[----:B------:R-:W2:Y:S01]  /*ab60*/  LDL.64 R4, [R0+0x10] ;  /* 0x0000100000047983 */ /* 0x000ea20000100a00 */
[----:B------:R-:W-:-:S03]  /*ab70*/  LEA R10, R11, R44, 0x2 ;  /* 0x0000002c0b0a7211 */ /* 0x000fc600078e10ff */
        /* <DEDUP_REMOVED lines=20> */
.L_x_594:
[----:B------:R-:W-:Y:S05]  /*acc0*/  BSYNC.RECONVERGENT B3 ;  /* 0x0000000000037941 */ /* 0x000fea0003800200 */
.L_x_593:
[----:B------:R-:W-:Y:S05]  /*acd0*/  @P1 BRA `(.L_x_587) ;  /* 0x0000000000301947 */ /* 0x000fea0003800000 */
[----:B------:R-:W-:-:S04]  /*ace0*/  SHF.L.U32 R5, R20, 0x1, RZ ;  /* 0x0000000114057819 */ /* 0x000fc800000006ff */
[----:B------:R-:W-:-:S05]  /*acf0*/  LEA R5, R5, R44, 0x2 ;  /* 0x0000002c05057211 */ /* 0x000fca00078e10ff */
        /* <DEDUP_REMOVED lines=10> */
.L_x_587:
[----:B------:R-:W-:Y:S05]  /*ada0*/  BSYNC.RECONVERGENT B2 ;  /* 0x0000000000027941 */ /* 0x000fea0003800200 */
.L_x_586:
[----:B------:R-:W-:Y:S01]  /*adb0*/  FSETP.GT.AND P0, PT, R21, |R38|, PT ;  /* 0x400000261500720b */ /* 0x000fe20003f04000 */
[----:B------:R-:W-:Y:S03]  /*adc0*/  BSSY.RECONVERGENT B4, `(.L_x_308) ;  /* 0x0000011000047945 */ /* 0x000fe60003800200 */
[----:B------:R-:W-:-:S04]  /*add0*/  FSEL R20, |R38|, R21, P0 ;  /* 0x0000001526147208 */ /* 0x000fc80000000200 */
[----:B------:R-:W-:-:S04]  /*ade0*/  FSETP.GT.AND P0, PT, R20, |R39|, PT ;  /* 0x400000271400720b */ /* 0x000fc80003f04000 */
[----:B------:R-:W-:Y:S01]  /*adf0*/  FSEL R20, |R39|, R20, P0 ;  /* 0x0000001427147208 */ /* 0x000fe20000000200 */
[----:B------:R-:W-:-:S04]  /*ae00*/  FADD R39, |R38|, |R39| ;  /* 0x4000002726277221 */ /* 0x000fc80000000200 */
[----:B------:R-:W-:-:S04]  /*ae10*/  FADD R19, -R20, R39 ;  /* 0x0000002714137221 */ /* 0x000fc80000000100 */
[----:B------:R-:W0:Y:S08]  /*ae20*/  MUFU.RCP R0, R19 ;  /* 0x0000001300007308 */ /* 0x000e300000001000 */
[----:B------:R-:W0:Y:S02]  /*ae30*/  FCHK P0, R20, R19 ;  /* 0x0000001314007302 */ /* 0x000e240000000000 */
[----:B01234-:R-:W-:-:S04]  /*ae40*/  FFMA R5, -R19, R0, 1 ;  /* 0x3f80000013057423 */ /* 0x01ffc80000000100 */
[----:B------:R-:W-:-:S04]  /*ae50*/  FFMA R5, R0, R5, R0 ;  /* 0x0000000500057223 */ /* 0x000fc80000000000 */
[----:B------:R-:W-:-:S04]  /*ae60*/  FFMA R0, R20, R5, RZ ;  /* 0x0000000514007223 */ /* 0x000fc800000000ff */
[----:B------:R-:W-:-:S04]  /*ae70*/  FFMA R4, -R19, R0, R20 ;  /* 0x0000000013047223 */ /* 0x000fc80000000114 */
[----:B------:R-:W-:Y:S01]  /*ae80*/  FFMA R0, R5, R4, R0 ;  /* 0x0000000405007223 */ /* 0x000fe20000000000 */
[----:B------:R-:W-:Y:S06]  /*ae90*/  @!P0 BRA `(.L_x_595) ;  /* 0x00000000000c8947 */ /* 0x000fec0003800000 */
[----:B------:R-:W-:-:S07]  /*aea0*/  MOV R18, 0xaec0 ;  /* 0x0000aec000127802 */ /* 0x000fce0000000f00 */
[----:B-----5:R-:W-:Y:S05]  /*aeb0*/  CALL.REL.NOINC `($__internal_3_$__cuda_sm3x_div_rn_noftz_f32_slowpath) ;  /* 0x0000000000d07944 */ /* 0x020fea0003c00000 */
[----:B------:R-:W-:-:S07]  /*aec0*/  MOV R0, R12 ;  /* 0x0000000c00007202 */ /* 0x000fce0000000f00 */
.L_x_595:
[----:B------:R-:W-:Y:S05]  /*aed0*/  BSYNC.RECONVERGENT B4 ;  /* 0x0000000000047941 */ /* 0x000fea0003800200 */
.L_x_308:
[----:B------:R-:W-:Y:S05]  /*aee0*/  BSYNC.RECONVERGENT B0 ;  /* 0x0000000000007941 */ /* 0x000fea0003800200 */
.L_x_307:
[----:B------:R-:W-:Y:S01]  /*aef0*/  HFMA2 R6, -RZ, RZ, 0, 5.9604644775390625e-08 ;  /* 0x00000001ff067431 */ /* 0x000fe200000001ff */
[----:B------:R-:W0:Y:S04]  /*af00*/  LDCU UR5, c[0x0][0x384] ;  /* 0x00007080ff0577ac */ /* 0x000e280008000800 */
[CC--:B------:R-:W-:Y:S02]  /*af10*/  SHF.L.U64.HI R4, R6.reuse, R45.reuse, RZ ;  /* 0x0000002d06047219 */ /* 0x0c0fe400000102ff */
[----:B------:R-:W-:Y:S02]  /*af20*/  SHF.L.U32 R5, R6, R45, RZ ;  /* 0x0000002d06057219 */ /* 0x000fe400000006ff */
[----:B------:R-:W-:-:S04]  /*af30*/  IADD3 R45, PT, PT, R45, 0x1, RZ ;  /* 0x000000012d2d7810 */ /* 0x000fc80007ffe0ff */
[----:B------:R-:W-:Y:S02]  /*af40*/  ISETP.NE.AND P1, PT, R45, UR4, PT ;  /* 0x000000042d007c0c */ /* 0x000fe4000bf25270 */
[----:B0-----:R-:W-:-:S04]  /*af50*/  FSETP.GT.AND P0, PT, R0, UR5, PT ;  /* 0x0000000500007c0b */ /* 0x001fc8000bf04000 */
[----:B------:R-:W-:Y:S02]  /*af60*/  SEL R5, R5, RZ, P0 ;  /* 0x000000ff05057207 */ /* 0x000fe40000000000 */
[----:B------:R-:W-:Y:S02]  /*af70*/  SEL R0, R4, RZ, P0 ;  /* 0x000000ff04007207 */ /* 0x000fe40000000000 */
[----:B------:R-:W-:Y:S02]  /*af80*/  LOP3.LUT R48, R5, R48, RZ, 0xfc, !PT ;  /* 0x0000003005307212 */ /* 0x000fe400078efcff */
[----:B------:R-:W-:Y:S01]  /*af90*/  LOP3.LUT R47, R0, R47, RZ, 0xfc, !PT ;  /* 0x0000002f002f7212 */ /* 0x000fe200078efcff */
[----:B------:R-:W-:Y:S06]  /*afa0*/  @P1 BRA `(.L_x_596) ;  /* 0xffffff5400781947 */ /* 0x000fec000383ffff */
.L_x_306:
[----:B------:R-:W-:Y:S05]  /*afb0*/  BSYNC.RECONVERGENT B1 ;  /* 0x0000000000017941 */ /* 0x000fea0003800200 */
.L_x_305:
[----:B------:R-:W0:Y:S01]  /*afc0*/  LDCU UR6, c[0x0][0x380] ;  /* 0x00007000ff0677ac */ /* 0x000e220008000800 */
[----:B------:R-:W1:Y:S01]  /*afd0*/  LDC.64 R2, c[0x0][0x390] ;  /* 0x0000e400ff027b82 */ /* 0x000e620000000a00 */
[----:B------:R-:W-:Y:S01]  /*afe0*/  MOV R49, R47 ;  /* 0x0000002f00317202 */ /* 0x000fe20000000f00 */
[----:B0-----:R-:W-:Y:S02]  /*aff0*/  ULOP3.LUT UR7, UR6, 0x8000003f, URZ, 0xc0, !UPT ;  /* 0x8000003f06077892 */ /* 0x001fe4000f8ec0ff */
[----:B------:R-:W-:Y:S02]  /*b000*/  USHF.R.S32.HI UR5, URZ, 0x1f, UR6 ;  /* 0x0000001fff057899 */ /* 0x000fe40008011406 */
[----:B------:R-:W-:Y:S02]  /*b010*/  UISETP.GT.AND UP0, UPT, UR7, URZ, UPT ;  /* 0x000000ff0700728c */ /* 0x000fe4000bf04270 */
[----:B------:R-:W-:-:S04]  /*b020*/  ULEA.HI UR5, UR5, UR6, URZ, 0x6 ;  /* 0x0000000605057291 */ /* 0x000fc8000f8f30ff */
[----:B------:R-:W-:Y:S02]  /*b030*/  USHF.R.S32.HI UR6, URZ, 0x6, UR5 ;  /* 0x00000006ff067899 */ /* 0x000fe40008011405 */
[----:B------:R-:W-:-:S03]  /*b040*/  ULEA.HI.SX32 UR5, UR5, 0x1, 0x1a ;  /* 0x0000000105057891 */ /* 0x000fc6000f8fd2ff */
[----:B------:R-:W-:-:S06]  /*b050*/  @!UP0 UIADD3 UR5, UPT, UPT, UR6, URZ, URZ ;  /* 0x000000ff06058290 */ /* 0x000fcc000fffe0ff */
[----:B------:R-:W-:-:S05]  /*b060*/  MOV R5, UR5 ;  /* 0x0000000500057c02 */ /* 0x000fca0008000f00 */
[----:B------:R-:W-:-:S04]  /*b070*/  IMAD R5, R46, R5, UR10 ;  /* 0x0000000a2e057e24 */ /* 0x000fc8000f8e0205 */
[----:B-1----:R-:W-:-:S05]  /*b080*/  IMAD.WIDE R2, R5, 0x8, R2 ;  /* 0x0000000805027825 */ /* 0x002fca00078e0202 */
[----:B------:R-:W-:Y:S01]  /*b090*/  STG.E.64 desc[UR8][R2.64], R48 ;  /* 0x0000003002007986 */ /* 0x000fe2000c101b08 */
[----:B------:R-:W-:Y:S05]  /*b0a0*/  EXIT ;  /* 0x000000000000794d */ /* 0x000fea0003800000 */
        .weak           $__internal_2_$__cuda_sm20_sqrt_rn_f32_slowpath
        .type           $__internal_2_$__cuda_sm20_sqrt_rn_f32_slowpath,@function
        .size           $__internal_2_$__cuda_sm20_sqrt_rn_f32_slowpath,($__internal_3_$__cuda_sm3x_div_rn_noftz_f32_slowpath - $__internal_2_$__cuda_sm20_sqrt_rn_f32_slowpath)
$__internal_2_$__cuda_sm20_sqrt_rn_f32_slowpath:
        /* <DEDUP_REMOVED lines=19> */
.L_x_597:
[----:B------:R-:W-:-:S04]  /*b1e0*/  HFMA2 R13, -RZ, RZ, 0, 0 ;  /* 0x00000000ff0d7431 */ /* 0x000fc800000001ff */
[----:B------:R-:W-:Y:S05]  /*b1f0*/  RET.REL.NODEC R12 `(_Z15rbox_nms_kernelifPKfPy) ;  /* 0xffffff4c0c807950 */ /* 0x000fea0003c3ffff */
        .weak           $__internal_3_$__cuda_sm3x_div_rn_noftz_f32_slowpath
        .type           $__internal_3_$__cuda_sm3x_div_rn_noftz_f32_slowpath,@function
        .size           $__internal_3_$__cuda_sm3x_div_rn_noftz_f32_slowpath,(.L_x_613 - $__internal_3_$__cuda_sm3x_div_rn_noftz_f32_slowpath)
$__internal_3_$__cuda_sm3x_div_rn_noftz_f32_slowpath:
        /* <DEDUP_REMOVED lines=34> */
.L_x_599:
[----:B------:R-:W-:Y:S01]  /*b420*/  LEA R22, R13, 0xc0800000, 0x17 ;  /* 0xc08000000d167811 */ /* 0x000fe200078eb8ff */
[----:B------:R-:W-:Y:S01]  /*b430*/  BSSY.RECONVERGENT B3, `(.L_x_604) ;  /* 0x0000036000037945 */ /* 0x000fe20003800200 */
[----:B------:R-:W-:Y:S02]  /*b440*/  IADD3 R16, PT, PT, R17, -0x7f, RZ ;  /* 0xffffff8111107810 */ /* 0x000fe40007ffe0ff */
[----:B------:R-:W-:-:S03]  /*b450*/  IADD3 R22, PT, PT, -R22, R19, RZ ;  /* 0x0000001316167210 */ /* 0x000fc60007ffe1ff */
[----:B------:R-:W-:Y:S01]  /*b460*/  IMAD R19, R16, -0x800000, R20 ;  /* 0xff80000010137824 */ /* 0x000fe200078e0214 */
[----:B------:R-:W0:Y:S01]  /*b470*/  MUFU.RCP R12, R22 ;  /* 0x00000016000c7308 */ /* 0x000e220000001000 */
[----:B------:R-:W-:Y:S01]  /*b480*/  FADD.FTZ R17, -R22, -RZ ;  /* 0x800000ff16117221 */ /* 0x000fe20000010100 */
[----:B------:R-:W-:-:S04]  /*b490*/  IADD3 R20, PT, PT, R16, 0x7f, -R13 ;  /* 0x0000007f10147810 */ /* 0x000fc80007ffe80d */
[----:B------:R-:W-:Y:S01]  /*b4a0*/  IADD3 R20, PT, PT, R20, R21, RZ ;  /* 0x0000001514147210 */ /* 0x000fe20007ffe0ff */
[----:B0-----:R-:W-:-:S04]  /*b4b0*/  FFMA R13, R12, R17, 1 ;  /* 0x3f8000000c0d7423 */ /* 0x001fc80000000011 */
[----:B------:R-:W-:-:S04]  /*b4c0*/  FFMA R12, R12, R13, R12 ;  /* 0x0000000d0c0c7223 */ /* 0x000fc8000000000c */
[----:B------:R-:W-:-:S04]  /*b4d0*/  FFMA R16, R19, R12, RZ ;  /* 0x0000000c13107223 */ /* 0x000fc800000000ff */
        /* <DEDUP_REMOVED lines=20> */
[C---:B------:R-:W-:Y:S02]  /*b620*/  IADD3 R17, PT, PT, R13.reuse, 0x20, RZ ;  /* 0x000000200d117810 */ /* 0x040fe40007ffe0ff */
[C---:B------:R-:W-:Y:S02]  /*b630*/  ISETP.NE.AND P2, PT, R13.reuse, RZ, PT ;  /* 0x000000ff0d00720c */ /* 0x040fe40003f45270 */
[----:B------:R-:W-:Y:S02]  /*b640*/  LOP3.LUT R12, R12, 0x7fffff, RZ, 0xc0, !PT ;  /* 0x007fffff0c0c7812 */ /* 0x000fe400078ec0ff */
[----:B------:R-:W-:Y:S02]  /*b650*/  ISETP.NE.AND P1, PT, R13, RZ, PT ;  /* 0x000000ff0d00720c */ /* 0x000fe40003f25270 */
[----:B------:R-:W-:-:S02]  /*b660*/  LOP3.LUT R16, R12, 0x800000, RZ, 0xfc, !PT ;  /* 0x008000000c107812 */ /* 0x000fc400078efcff */
[----:B------:R-:W-:Y:S02]  /*b670*/  IADD3 R13, PT, PT, -R13, RZ, RZ ;  /* 0x000000ff0d0d7210 */ /* 0x000fe40007ffe1ff */
[----:B------:R-:W-:Y:S02]  /*b680*/  SHF.L.U32 R12, R16, R17, RZ ;  /* 0x00000011100c7219 */ /* 0x000fe400000006ff */
[----:B------:R-:W-:Y:S02]  /*b690*/  FSETP.NEU.FTZ.AND P0, PT, R20, R19, PT ;  /* 0x000000131400720b */ /* 0x000fe40003f1d000 */
[----:B------:R-:W-:Y:S02]  /*b6a0*/  ISETP.NE.AND P1, PT, R12, RZ, P1 ;  /* 0x000000ff0c00720c */ /* 0x000fe40000f25270 */
[----:B------:R-:W-:Y:S02]  /*b6b0*/  SEL R13, R13, RZ, P2 ;  /* 0x000000ff0d0d7207 */ /* 0x000fe40001000000 */
[----:B------:R-:W-:-:S02]  /*b6c0*/  PLOP3.LUT P0, PT, P0, P1, PT, 0xf8, 0x8f ;  /* 0x00000000008f781c */ /* 0x000fc40000703f70 */
        /* <DEDUP_REMOVED lines=8> */
.L_x_606:
[----:B------:R-:W-:-:S04]  /*b750*/  LOP3.LUT R21, R21, 0x80000000, RZ, 0xc0, !PT ;  /* 0x8000000015157812 */ /* 0x000fc800078ec0ff */
[----:B------:R-:W-:Y:S01]  /*b760*/  LOP3.LUT R21, R21, 0x7f800000, RZ, 0xfc, !PT ;  /* 0x7f80000015157812 */ /* 0x000fe200078efcff */
[----:B------:R-:W-:Y:S06]  /*b770*/  BRA `(.L_x_607) ;  /* 0x0000000000047947 */ /* 0x000fec0003800000 */
.L_x_605:
[----:B------:R-:W-:-:S07]  /*b780*/  LEA R21, R20, R21, 0x17 ;  /* 0x0000001514157211 */ /* 0x000fce00078eb8ff */
.L_x_607:
[----:B------:R-:W-:Y:S05]  /*b790*/  BSYNC.RECONVERGENT B3 ;  /* 0x0000000000037941 */ /* 0x000fea0003800200 */
.L_x_604:
[----:B------:R-:W-:Y:S01]  /*b7a0*/  MOV R12, R21 ;  /* 0x00000015000c7202 */ /* 0x000fe20000000f00 */
[----:B------:R-:W-:Y:S06]  /*b7b0*/  BRA `(.L_x_608) ;  /* 0x0000000000207947 */ /* 0x000fec0003800000 */
.L_x_603:
[----:B------:R-:W-:-:S04]  /*b7c0*/  LOP3.LUT R19, R19, 0x80000000, R20, 0x48, !PT ;  /* 0x8000000013137812 */ /* 0x000fc800078e4814 */
[----:B------:R-:W-:Y:S01]  /*b7d0*/  LOP3.LUT R12, R19, 0x7f800000, RZ, 0xfc, !PT ;  /* 0x7f800000130c7812 */ /* 0x000fe200078efcff */
[----:B------:R-:W-:Y:S06]  /*b7e0*/  BRA `(.L_x_608) ;  /* 0x0000000000147947 */ /* 0x000fec0003800000 */
.L_x_602:
[----:B------:R-:W-:Y:S01]  /*b7f0*/  LOP3.LUT R12, R19, 0x80000000, R20, 0x48, !PT ;  /* 0x80000000130c7812 */ /* 0x000fe200078e4814 */
[----:B------:R-:W-:Y:S06]  /*b800*/  BRA `(.L_x_608) ;  /* 0x00000000000c7947 */ /* 0x000fec0003800000 */
.L_x_601:
[----:B------:R-:W0:Y:S01]  /*b810*/  MUFU.RSQ R12, -QNAN ;  /* 0xffc00000000c7908 */ /* 0x000e220000001400 */
[----:B------:R-:W-:Y:S05]  /*b820*/  BRA `(.L_x_608) ;  /* 0x0000000000047947 */ /* 0x000fea0003800000 */
.L_x_600:
[----:B------:R-:W-:-:S07]  /*b830*/  FADD.FTZ R12, R20, R19 ;  /* 0x00000013140c7221 */ /* 0x000fce0000010000 */
.L_x_608:
[----:B------:R-:W-:Y:S05]  /*b840*/  BSYNC.RECONVERGENT B2 ;  /* 0x0000000000027941 */ /* 0x000fea0003800200 */
.L_x_598:
[----:B------:R-:W-:-:S04]  /*b850*/  HFMA2 R19, -RZ, RZ, 0, 0 ;  /* 0x00000000ff137431 */ /* 0x000fc800000001ff */
[----:B0-----:R-:W-:Y:S05]  /*b860*/  RET.REL.NODEC R18 `(_Z15rbox_nms_kernelifPKfPy) ;  /* 0xffffff4412e47950 */ /* 0x001fea0003c3ffff */
.L_x_609:
        /* <DEDUP_REMOVED lines=9> */
.L_x_613:


//--------------------- .nv.shared._Z15overlaps_kerneliiPKfS0_Pf --------------------------
	.section	.nv.shared._Z15overlaps_kerneliiPKfS0_Pf,"aw",@nobits
	.sectionflags	@""
	.align	4
.nv.shared._Z15overlaps_kerneliiPKfS0_Pf:
	.zero		5120


//--------------------- .nv.shared.reserved.0     --------------------------
	.section	.nv.shared.reserved.0,"aw",@nobits
	.weak		__nv_reservedSMEM_offset_0_alias
	.size		__nv_reservedSMEM_offset_0_alias, 0, 64
	.other		__nv_reservedSMEM_offset_0_alias,@"STO_CUDA_RESERVED_SHARED STV_DEFAULT"
__nv_reservedSMEM_offset_0_alias:
	.zero		0
	.zero		64


//--------------------- .nv.shared._Z15rbox_nms_kernelifPKfPy --------------------------
	.section	.nv.shared._Z15rbox_nms_kernelifPKfPy,"aw",@nobits
	.sectionflags	@""
	.align	4
.nv.shared._Z15rbox_nms_kernelifPKfPy:
	.zero		3328


//--------------------- .nv.constant0._Z15overlaps_kerneliiPKfS0_Pf --------------------------
	.section	.nv.constant0._Z15overlaps_kerneliiPKfS0_Pf,"a",@progbits
	.sectionflags	@""
	.align	4
.nv.constant0._Z15overlaps_kerneliiPKfS0_Pf:
	.zero		928


//--------------------- .nv.constant0._Z15rbox_nms_kernelifPKfPy --------------------------
	.section	.nv.constant0._Z15rbox_nms_kernelifPKfPy,"a",@progbits
	.sectionflags	@""
	.align	4
.nv.constant0._Z15rbox_nms_kernelifPKfPy:
	.zero		920


//--------------------- SYMBOLS --------------------------

	.type		.nv.reservedSmem.offset0,@object
	.size		.nv.reservedSmem.offset0,0x4
	.type		.nv.reservedSmem.cap,@object
	.size		.nv.reservedSmem.cap,0x4
